//
// Generated by NVIDIA NVVM Compiler
//
// Compiler Build ID: CL-36424714
// Cuda compilation tools, release 13.0, V13.0.88
// Based on NVVM 20.0.0
//

.version 9.0
.target sm_100
.address_size 64

	// .globl	_Z10fill_valuePfif
.extern .func  (.param .b32 func_retval0) vprintf
(
	.param .b64 vprintf_param_0,
	.param .b64 vprintf_param_1
)
;
.global .align 8 .u64 handle;
.global .align 1 .b8 $str[14] = {118, 101, 99, 91, 37, 100, 93, 32, 61, 32, 37, 102, 10};
.global .align 1 .b8 $str$1[14] = {118, 101, 99, 91, 37, 100, 93, 32, 61, 32, 37, 100, 10};

.visible .entry _Z10fill_valuePfif(
	.param .u64 .ptr .align 1 _Z10fill_valuePfif_param_0,
	.param .u32 _Z10fill_valuePfif_param_1,
	.param .f32 _Z10fill_valuePfif_param_2
)
{
	.reg .pred 	%p<3>;
	.reg .b32 	%r<11>;
	.reg .b32 	%f<2>;
	.reg .b64 	%rd<5>;

	ld.param.u64 	%rd2, [_Z10fill_valuePfif_param_0];
	ld.param.u32 	%r6, [_Z10fill_valuePfif_param_1];
	ld.param.f32 	%f1, [_Z10fill_valuePfif_param_2];
	mov.u32 	%r1, %ntid.x;
	mov.u32 	%r7, %ctaid.x;
	mov.u32 	%r8, %tid.x;
	mad.lo.s32 	%r10, %r1, %r7, %r8;
	setp.ge.s32 	%p1, %r10, %r6;
	@%p1 bra 	$L__BB0_3;
	mov.u32 	%r9, %nctaid.x;
	mul.lo.s32 	%r3, %r9, %r1;
	cvta.to.global.u64 	%rd1, %rd2;
$L__BB0_2:
	mul.wide.s32 	%rd3, %r10, 4;
	add.s64 	%rd4, %rd1, %rd3;
	st.global.f32 	[%rd4], %f1;
	add.s32 	%r10, %r10, %r3;
	setp.lt.s32 	%p2, %r10, %r6;
	@%p2 bra 	$L__BB0_2;
$L__BB0_3:
	ret;

}
	// .globl	_Z13square_vectorPfS_i
.visible .entry _Z13square_vectorPfS_i(
	.param .u64 .ptr .align 1 _Z13square_vectorPfS_i_param_0,
	.param .u64 .ptr .align 1 _Z13square_vectorPfS_i_param_1,
	.param .u32 _Z13square_vectorPfS_i_param_2
)
{
	.reg .pred 	%p<3>;
	.reg .b32 	%r<11>;
	.reg .b32 	%f<3>;
	.reg .b64 	%rd<8>;

	ld.param.u64 	%rd3, [_Z13square_vectorPfS_i_param_0];
	ld.param.u64 	%rd4, [_Z13square_vectorPfS_i_param_1];
	ld.param.u32 	%r6, [_Z13square_vectorPfS_i_param_2];
	mov.u32 	%r1, %ntid.x;
	mov.u32 	%r7, %ctaid.x;
	mov.u32 	%r8, %tid.x;
	mad.lo.s32 	%r10, %r1, %r7, %r8;
	setp.ge.s32 	%p1, %r10, %r6;
	@%p1 bra 	$L__BB1_3;
	mov.u32 	%r9, %nctaid.x;
	mul.lo.s32 	%r3, %r9, %r1;
	cvta.to.global.u64 	%rd1, %rd3;
	cvta.to.global.u64 	%rd2, %rd4;
$L__BB1_2:
	mul.wide.s32 	%rd5, %r10, 4;
	add.s64 	%rd6, %rd1, %rd5;
	ld.global.f32 	%f1, [%rd6];
	mul.f32 	%f2, %f1, %f1;
	add.s64 	%rd7, %rd2, %rd5;
	st.global.f32 	[%rd7], %f2;
	add.s32 	%r10, %r10, %r3;
	setp.lt.s32 	%p2, %r10, %r6;
	@%p2 bra 	$L__BB1_2;
$L__BB1_3:
	ret;

}
	// .globl	_Z14divide_vectorsPfS_S_i
.visible .entry _Z14divide_vectorsPfS_S_i(
	.param .u64 .ptr .align 1 _Z14divide_vectorsPfS_S_i_param_0,
	.param .u64 .ptr .align 1 _Z14divide_vectorsPfS_S_i_param_1,
	.param .u64 .ptr .align 1 _Z14divide_vectorsPfS_S_i_param_2,
	.param .u32 _Z14divide_vectorsPfS_S_i_param_3
)
{
	.reg .pred 	%p<3>;
	.reg .b32 	%r<11>;
	.reg .b32 	%f<4>;
	.reg .b64 	%rd<11>;

	ld.param.u64 	%rd4, [_Z14divide_vectorsPfS_S_i_param_0];
	ld.param.u64 	%rd5, [_Z14divide_vectorsPfS_S_i_param_1];
	ld.param.u64 	%rd6, [_Z14divide_vectorsPfS_S_i_param_2];
	ld.param.u32 	%r6, [_Z14divide_vectorsPfS_S_i_param_3];
	mov.u32 	%r1, %ntid.x;
	mov.u32 	%r7, %ctaid.x;
	mov.u32 	%r8, %tid.x;
	mad.lo.s32 	%r10, %r1, %r7, %r8;
	setp.ge.s32 	%p1, %r10, %r6;
	@%p1 bra 	$L__BB2_3;
	mov.u32 	%r9, %nctaid.x;
	mul.lo.s32 	%r3, %r9, %r1;
	cvta.to.global.u64 	%rd1, %rd4;
	cvta.to.global.u64 	%rd2, %rd5;
	cvta.to.global.u64 	%rd3, %rd6;
$L__BB2_2:
	mul.wide.s32 	%rd7, %r10, 4;
	add.s64 	%rd8, %rd1, %rd7;
	ld.global.f32 	%f1, [%rd8];
	add.s64 	%rd9, %rd2, %rd7;
	ld.global.f32 	%f2, [%rd9];
	div.rn.f32 	%f3, %f1, %f2;
	add.s64 	%rd10, %rd3, %rd7;
	st.global.f32 	[%rd10], %f3;
	add.s32 	%r10, %r10, %r3;
	setp.lt.s32 	%p2, %r10, %r6;
	@%p2 bra 	$L__BB2_2;
$L__BB2_3:
	ret;

}
	// .globl	_Z12fill_indexedPfPifi
.visible .entry _Z12fill_indexedPfPifi(
	.param .u64 .ptr .align 1 _Z12fill_indexedPfPifi_param_0,
	.param .u64 .ptr .align 1 _Z12fill_indexedPfPifi_param_1,
	.param .f32 _Z12fill_indexedPfPifi_param_2,
	.param .u32 _Z12fill_indexedPfPifi_param_3
)
{
	.reg .pred 	%p<3>;
	.reg .b32 	%r<12>;
	.reg .b32 	%f<2>;
	.reg .b64 	%rd<9>;

	ld.param.u64 	%rd3, [_Z12fill_indexedPfPifi_param_0];
	ld.param.u64 	%rd4, [_Z12fill_indexedPfPifi_param_1];
	ld.param.f32 	%f1, [_Z12fill_indexedPfPifi_param_2];
	ld.param.u32 	%r6, [_Z12fill_indexedPfPifi_param_3];
	mov.u32 	%r1, %ntid.x;
	mov.u32 	%r7, %ctaid.x;
	mov.u32 	%r8, %tid.x;
	mad.lo.s32 	%r11, %r1, %r7, %r8;
	setp.ge.s32 	%p1, %r11, %r6;
	@%p1 bra 	$L__BB3_3;
	mov.u32 	%r9, %nctaid.x;
	mul.lo.s32 	%r3, %r9, %r1;
	cvta.to.global.u64 	%rd1, %rd4;
	cvta.to.global.u64 	%rd2, %rd3;
$L__BB3_2:
	mul.wide.s32 	%rd5, %r11, 4;
	add.s64 	%rd6, %rd1, %rd5;
	ld.global.u32 	%r10, [%rd6];
	mul.wide.s32 	%rd7, %r10, 4;
	add.s64 	%rd8, %rd2, %rd7;
	st.global.f32 	[%rd8], %f1;
	add.s32 	%r11, %r11, %r3;
	setp.lt.s32 	%p2, %r11, %r6;
	@%p2 bra 	$L__BB3_2;
$L__BB3_3:
	ret;

}
	// .globl	_Z9print_vecPfi
.visible .entry _Z9print_vecPfi(
	.param .u64 .ptr .align 1 _Z9print_vecPfi_param_0,
	.param .u32 _Z9print_vecPfi_param_1
)
{
	.local .align 16 .b8 	__local_depot4[16];
	.reg .b64 	%SP;
	.reg .b64 	%SPL;
	.reg .pred 	%p<3>;
	.reg .b32 	%r<13>;
	.reg .b32 	%f<2>;
	.reg .b64 	%rd<10>;
	.reg .b64 	%fd<2>;

	mov.u64 	%SPL, __local_depot4;
	cvta.local.u64 	%SP, %SPL;
	ld.param.u64 	%rd3, [_Z9print_vecPfi_param_0];
	ld.param.u32 	%r6, [_Z9print_vecPfi_param_1];
	mov.u32 	%r1, %ntid.x;
	mov.u32 	%r7, %ctaid.x;
	mov.u32 	%r8, %tid.x;
	mad.lo.s32 	%r12, %r1, %r7, %r8;
	setp.ge.s32 	%p1, %r12, %r6;
	@%p1 bra 	$L__BB4_3;
	add.u64 	%rd4, %SP, 0;
	add.u64 	%rd1, %SPL, 0;
	mov.u32 	%r9, %nctaid.x;
	mul.lo.s32 	%r3, %r9, %r1;
	cvta.to.global.u64 	%rd2, %rd3;
	mov.u64 	%rd7, $str;
$L__BB4_2:
	mul.wide.s32 	%rd5, %r12, 4;
	add.s64 	%rd6, %rd2, %rd5;
	ld.global.f32 	%f1, [%rd6];
	cvt.f64.f32 	%fd1, %f1;
	st.local.u32 	[%rd1], %r12;
	st.local.f64 	[%rd1+8], %fd1;
	cvta.global.u64 	%rd8, %rd7;
	{ // callseq 0, 0
	.param .b64 param0;
	st.param.b64 	[param0], %rd8;
	.param .b64 param1;
	st.param.b64 	[param1], %rd4;
	.param .b32 retval0;
	call.uni (retval0), 
	vprintf, 
	(
	param0, 
	param1
	);
	ld.param.b32 	%r10, [retval0];
	} // callseq 0
	add.s32 	%r12, %r12, %r3;
	setp.lt.s32 	%p2, %r12, %r6;
	@%p2 bra 	$L__BB4_2;
$L__BB4_3:
	ret;

}
	// .globl	_Z13print_vec_intPii
.visible .entry _Z13print_vec_intPii(
	.param .u64 .ptr .align 1 _Z13print_vec_intPii_param_0,
	.param .u32 _Z13print_vec_intPii_param_1
)
{
	.local .align 8 .b8 	__local_depot5[8];
	.reg .b64 	%SP;
	.reg .b64 	%SPL;
	.reg .pred 	%p<3>;
	.reg .b32 	%r<14>;
	.reg .b64 	%rd<10>;

	mov.u64 	%SPL, __local_depot5;
	cvta.local.u64 	%SP, %SPL;
	ld.param.u64 	%rd3, [_Z13print_vec_intPii_param_0];
	ld.param.u32 	%r6, [_Z13print_vec_intPii_param_1];
	mov.u32 	%r1, %ntid.x;
	mov.u32 	%r7, %ctaid.x;
	mov.u32 	%r8, %tid.x;
	mad.lo.s32 	%r13, %r1, %r7, %r8;
	setp.ge.s32 	%p1, %r13, %r6;
	@%p1 bra 	$L__BB5_3;
	mov.u32 	%r9, %nctaid.x;
	mul.lo.s32 	%r3, %r9, %r1;
	add.u64 	%rd4, %SP, 0;
	add.u64 	%rd1, %SPL, 0;
	cvta.to.global.u64 	%rd2, %rd3;
	mov.u64 	%rd7, $str$1;
$L__BB5_2:
	mul.wide.s32 	%rd5, %r13, 4;
	add.s64 	%rd6, %rd2, %rd5;
	ld.global.u32 	%r10, [%rd6];
	st.local.v2.u32 	[%rd1], {%r13, %r10};
	cvta.global.u64 	%rd8, %rd7;
	{ // callseq 1, 0
	.param .b64 param0;
	st.param.b64 	[param0], %rd8;
	.param .b64 param1;
	st.param.b64 	[param1], %rd4;
	.param .b32 retval0;
	call.uni (retval0), 
	vprintf, 
	(
	param0, 
	param1
	);
	ld.param.b32 	%r11, [retval0];
	} // callseq 1
	add.s32 	%r13, %r13, %r3;
	setp.lt.s32 	%p2, %r13, %r6;
	@%p2 bra 	$L__BB5_2;
$L__BB5_3:
	ret;

}
	// .globl	_Z13match_pursuitPiS_PfS0_S0_S0_S0_S0_S0_S0_S0_S0_S0_S_S0_S_S_S0_S_S_
.visible .entry _Z13match_pursuitPiS_PfS0_S0_S0_S0_S0_S0_S0_S0_S0_S0_S_S0_S_S_S0_S_S_(
	.param .u64 .ptr .align 1 _Z13match_pursuitPiS_PfS0_S0_S0_S0_S0_S0_S0_S0_S0_S0_S_S0_S_S_S0_S_S__param_0,
	.param .u64 .ptr .align 1 _Z13match_pursuitPiS_PfS0_S0_S0_S0_S0_S0_S0_S0_S0_S0_S_S0_S_S_S0_S_S__param_1,
	.param .u64 .ptr .align 1 _Z13match_pursuitPiS_PfS0_S0_S0_S0_S0_S0_S0_S0_S0_S0_S_S0_S_S_S0_S_S__param_2,
	.param .u64 .ptr .align 1 _Z13match_pursuitPiS_PfS0_S0_S0_S0_S0_S0_S0_S0_S0_S0_S_S0_S_S_S0_S_S__param_3,
	.param .u64 .ptr .align 1 _Z13match_pursuitPiS_PfS0_S0_S0_S0_S0_S0_S0_S0_S0_S0_S_S0_S_S_S0_S_S__param_4,
	.param .u64 .ptr .align 1 _Z13match_pursuitPiS_PfS0_S0_S0_S0_S0_S0_S0_S0_S0_S0_S_S0_S_S_S0_S_S__param_5,
	.param .u64 .ptr .align 1 _Z13match_pursuitPiS_PfS0_S0_S0_S0_S0_S0_S0_S0_S0_S0_S_S0_S_S_S0_S_S__param_6,
	.param .u64 .ptr .align 1 _Z13match_pursuitPiS_PfS0_S0_S0_S0_S0_S0_S0_S0_S0_S0_S_S0_S_S_S0_S_S__param_7,
	.param .u64 .ptr .align 1 _Z13match_pursuitPiS_PfS0_S0_S0_S0_S0_S0_S0_S0_S0_S0_S_S0_S_S_S0_S_S__param_8,
	.param .u64 .ptr .align 1 _Z13match_pursuitPiS_PfS0_S0_S0_S0_S0_S0_S0_S0_S0_S0_S_S0_S_S_S0_S_S__param_9,
	.param .u64 .ptr .align 1 _Z13match_pursuitPiS_PfS0_S0_S0_S0_S0_S0_S0_S0_S0_S0_S_S0_S_S_S0_S_S__param_10,
	.param .u64 .ptr .align 1 _Z13match_pursuitPiS_PfS0_S0_S0_S0_S0_S0_S0_S0_S0_S0_S_S0_S_S_S0_S_S__param_11,
	.param .u64 .ptr .align 1 _Z13match_pursuitPiS_PfS0_S0_S0_S0_S0_S0_S0_S0_S0_S0_S_S0_S_S_S0_S_S__param_12,
	.param .u64 .ptr .align 1 _Z13match_pursuitPiS_PfS0_S0_S0_S0_S0_S0_S0_S0_S0_S0_S_S0_S_S_S0_S_S__param_13,
	.param .u64 .ptr .align 1 _Z13match_pursuitPiS_PfS0_S0_S0_S0_S0_S0_S0_S0_S0_S0_S_S0_S_S_S0_S_S__param_14,
	.param .u64 .ptr .align 1 _Z13match_pursuitPiS_PfS0_S0_S0_S0_S0_S0_S0_S0_S0_S0_S_S0_S_S_S0_S_S__param_15,
	.param .u64 .ptr .align 1 _Z13match_pursuitPiS_PfS0_S0_S0_S0_S0_S0_S0_S0_S0_S0_S_S0_S_S_S0_S_S__param_16,
	.param .u64 .ptr .align 1 _Z13match_pursuitPiS_PfS0_S0_S0_S0_S0_S0_S0_S0_S0_S0_S_S0_S_S_S0_S_S__param_17,
	.param .u64 .ptr .align 1 _Z13match_pursuitPiS_PfS0_S0_S0_S0_S0_S0_S0_S0_S0_S0_S_S0_S_S_S0_S_S__param_18,
	.param .u64 .ptr .align 1 _Z13match_pursuitPiS_PfS0_S0_S0_S0_S0_S0_S0_S0_S0_S0_S_S0_S_S_S0_S_S__param_19
)
{
	.reg .pred 	%p<198>;
	.reg .b16 	%rs<29>;
	.reg .b32 	%r<547>;
	.reg .b32 	%f<1082>;
	.reg .b64 	%rd<720>;

	ld.param.u64 	%rd120, [_Z13match_pursuitPiS_PfS0_S0_S0_S0_S0_S0_S0_S0_S0_S0_S_S0_S_S_S0_S_S__param_1];
	ld.param.u64 	%rd121, [_Z13match_pursuitPiS_PfS0_S0_S0_S0_S0_S0_S0_S0_S0_S0_S_S0_S_S_S0_S_S__param_3];
	ld.param.u64 	%rd113, [_Z13match_pursuitPiS_PfS0_S0_S0_S0_S0_S0_S0_S0_S0_S0_S_S0_S_S_S0_S_S__param_4];
	ld.param.u64 	%rd122, [_Z13match_pursuitPiS_PfS0_S0_S0_S0_S0_S0_S0_S0_S0_S0_S_S0_S_S_S0_S_S__param_5];
	ld.param.u64 	%rd123, [_Z13match_pursuitPiS_PfS0_S0_S0_S0_S0_S0_S0_S0_S0_S0_S_S0_S_S_S0_S_S__param_6];
	ld.param.u64 	%rd124, [_Z13match_pursuitPiS_PfS0_S0_S0_S0_S0_S0_S0_S0_S0_S0_S_S0_S_S_S0_S_S__param_7];
	ld.param.u64 	%rd125, [_Z13match_pursuitPiS_PfS0_S0_S0_S0_S0_S0_S0_S0_S0_S0_S_S0_S_S_S0_S_S__param_9];
	ld.param.u64 	%rd126, [_Z13match_pursuitPiS_PfS0_S0_S0_S0_S0_S0_S0_S0_S0_S0_S_S0_S_S_S0_S_S__param_10];
	ld.param.u64 	%rd127, [_Z13match_pursuitPiS_PfS0_S0_S0_S0_S0_S0_S0_S0_S0_S0_S_S0_S_S_S0_S_S__param_11];
	ld.param.u64 	%rd117, [_Z13match_pursuitPiS_PfS0_S0_S0_S0_S0_S0_S0_S0_S0_S0_S_S0_S_S_S0_S_S__param_14];
	ld.param.u64 	%rd128, [_Z13match_pursuitPiS_PfS0_S0_S0_S0_S0_S0_S0_S0_S0_S0_S_S0_S_S_S0_S_S__param_17];
	ld.param.u64 	%rd129, [_Z13match_pursuitPiS_PfS0_S0_S0_S0_S0_S0_S0_S0_S0_S0_S_S0_S_S_S0_S_S__param_18];
	ld.param.u64 	%rd130, [_Z13match_pursuitPiS_PfS0_S0_S0_S0_S0_S0_S0_S0_S0_S0_S_S0_S_S_S0_S_S__param_19];
	cvta.to.global.u64 	%rd1, %rd121;
	cvta.to.global.u64 	%rd2, %rd127;
	cvta.to.global.u64 	%rd3, %rd126;
	cvta.to.global.u64 	%rd4, %rd124;
	cvta.to.global.u64 	%rd5, %rd122;
	cvta.to.global.u64 	%rd6, %rd125;
	cvta.to.global.u64 	%rd7, %rd123;
	cvta.to.global.u64 	%rd8, %rd130;
	cvta.to.global.u64 	%rd131, %rd128;
	cvta.to.global.u64 	%rd9, %rd129;
	cvta.to.global.u64 	%rd132, %rd120;
	mov.u32 	%r1, %ntid.x;
	mov.u32 	%r192, %ctaid.x;
	mov.u32 	%r193, %tid.x;
	mad.lo.s32 	%r469, %r1, %r192, %r193;
	ld.global.u32 	%r3, [%rd132];
	ld.global.f32 	%f1, [%rd131];
	ld.global.u32 	%r194, [%rd8];
	setp.ge.s32 	%p1, %r469, %r194;
	@%p1 bra 	$L__BB6_230;
	mul.lo.s32 	%r195, %r3, %r469;
	mul.wide.s32 	%rd133, %r195, 4;
	add.s64 	%rd10, %rd5, %rd133;
	add.s64 	%rd11, %rd7, %rd133;
	add.s64 	%rd12, %rd4, %rd133;
	ld.global.u32 	%r196, [%rd9];
	mul.lo.s32 	%r197, %r196, %r469;
	mul.lo.s32 	%r198, %r197, %r196;
	mul.wide.s32 	%rd134, %r198, 4;
	add.s64 	%rd13, %rd6, %rd134;
	mul.lo.s32 	%r199, %r195, %r196;
	mul.wide.s32 	%rd135, %r199, 4;
	add.s64 	%rd14, %rd3, %rd135;
	add.s64 	%rd15, %rd2, %rd135;
	mov.u32 	%r200, %nctaid.x;
	mul.lo.s32 	%r4, %r200, %r1;
	add.s32 	%r5, %r3, -1;
	and.b32  	%r6, %r3, 15;
	add.s32 	%r7, %r6, -1;
	and.b32  	%r8, %r3, 7;
	add.s32 	%r9, %r8, -1;
	and.b32  	%r10, %r3, 3;
	and.b32  	%r11, %r3, 2147483632;
	and.b32  	%r12, %r5, 3;
	cvta.to.global.u64 	%rd16, %rd117;
	cvta.to.global.u64 	%rd17, %rd113;
$L__BB6_2:
	ld.param.u64 	%rd694, [_Z13match_pursuitPiS_PfS0_S0_S0_S0_S0_S0_S0_S0_S0_S0_S_S0_S_S_S0_S_S__param_16];
	cvta.to.global.u64 	%rd136, %rd694;
	mul.wide.s32 	%rd137, %r469, 4;
	add.s64 	%rd138, %rd136, %rd137;
	ld.global.u32 	%r201, [%rd138];
	setp.ne.s32 	%p2, %r201, 0;
	@%p2 bra 	$L__BB6_229;
	ld.param.u64 	%rd689, [_Z13match_pursuitPiS_PfS0_S0_S0_S0_S0_S0_S0_S0_S0_S0_S_S0_S_S_S0_S_S__param_0];
	cvta.to.global.u64 	%rd139, %rd689;
	ld.global.u32 	%r14, [%rd139];
	mul.lo.s32 	%r202, %r14, %r469;
	cvt.s64.s32 	%rd18, %r202;
	setp.lt.s32 	%p3, %r14, 1;
	mov.f32 	%f1066, 0f00000000;
	@%p3 bra 	$L__BB6_17;
	and.b32  	%r15, %r14, 15;
	setp.lt.u32 	%p4, %r14, 16;
	mov.f32 	%f1066, 0f00000000;
	mov.b32 	%r472, 0;
	@%p4 bra 	$L__BB6_7;
	and.b32  	%r472, %r14, 2147483632;
	neg.s32 	%r470, %r472;
	shl.b64 	%rd140, %rd18, 2;
	add.s64 	%rd141, %rd1, %rd140;
	add.s64 	%rd695, %rd141, 32;
	mov.f32 	%f1066, 0f00000000;
$L__BB6_6:
	.pragma "nounroll";
	ld.global.f32 	%f59, [%rd695+-32];
	fma.rn.f32 	%f60, %f59, %f59, %f1066;
	ld.global.f32 	%f61, [%rd695+-28];
	fma.rn.f32 	%f62, %f61, %f61, %f60;
	ld.global.f32 	%f63, [%rd695+-24];
	fma.rn.f32 	%f64, %f63, %f63, %f62;
	ld.global.f32 	%f65, [%rd695+-20];
	fma.rn.f32 	%f66, %f65, %f65, %f64;
	ld.global.f32 	%f67, [%rd695+-16];
	fma.rn.f32 	%f68, %f67, %f67, %f66;
	ld.global.f32 	%f69, [%rd695+-12];
	fma.rn.f32 	%f70, %f69, %f69, %f68;
	ld.global.f32 	%f71, [%rd695+-8];
	fma.rn.f32 	%f72, %f71, %f71, %f70;
	ld.global.f32 	%f73, [%rd695+-4];
	fma.rn.f32 	%f74, %f73, %f73, %f72;
	ld.global.f32 	%f75, [%rd695];
	fma.rn.f32 	%f76, %f75, %f75, %f74;
	ld.global.f32 	%f77, [%rd695+4];
	fma.rn.f32 	%f78, %f77, %f77, %f76;
	ld.global.f32 	%f79, [%rd695+8];
	fma.rn.f32 	%f80, %f79, %f79, %f78;
	ld.global.f32 	%f81, [%rd695+12];
	fma.rn.f32 	%f82, %f81, %f81, %f80;
	ld.global.f32 	%f83, [%rd695+16];
	fma.rn.f32 	%f84, %f83, %f83, %f82;
	ld.global.f32 	%f85, [%rd695+20];
	fma.rn.f32 	%f86, %f85, %f85, %f84;
	ld.global.f32 	%f87, [%rd695+24];
	fma.rn.f32 	%f88, %f87, %f87, %f86;
	ld.global.f32 	%f89, [%rd695+28];
	fma.rn.f32 	%f1066, %f89, %f89, %f88;
	add.s32 	%r470, %r470, 16;
	add.s64 	%rd695, %rd695, 64;
	setp.ne.s32 	%p5, %r470, 0;
	@%p5 bra 	$L__BB6_6;
$L__BB6_7:
	setp.eq.s32 	%p6, %r15, 0;
	@%p6 bra 	$L__BB6_17;
	and.b32  	%r21, %r14, 7;
	setp.lt.u32 	%p7, %r15, 8;
	@%p7 bra 	$L__BB6_10;
	cvt.u64.u32 	%rd142, %r472;
	add.s64 	%rd143, %rd142, %rd18;
	shl.b64 	%rd144, %rd143, 2;
	add.s64 	%rd145, %rd1, %rd144;
	ld.global.f32 	%f91, [%rd145];
	fma.rn.f32 	%f92, %f91, %f91, %f1066;
	ld.global.f32 	%f93, [%rd145+4];
	fma.rn.f32 	%f94, %f93, %f93, %f92;
	ld.global.f32 	%f95, [%rd145+8];
	fma.rn.f32 	%f96, %f95, %f95, %f94;
	ld.global.f32 	%f97, [%rd145+12];
	fma.rn.f32 	%f98, %f97, %f97, %f96;
	ld.global.f32 	%f99, [%rd145+16];
	fma.rn.f32 	%f100, %f99, %f99, %f98;
	ld.global.f32 	%f101, [%rd145+20];
	fma.rn.f32 	%f102, %f101, %f101, %f100;
	ld.global.f32 	%f103, [%rd145+24];
	fma.rn.f32 	%f104, %f103, %f103, %f102;
	ld.global.f32 	%f105, [%rd145+28];
	fma.rn.f32 	%f1066, %f105, %f105, %f104;
	add.s32 	%r472, %r472, 8;
$L__BB6_10:
	setp.eq.s32 	%p8, %r21, 0;
	@%p8 bra 	$L__BB6_17;
	and.b32  	%r24, %r14, 3;
	setp.lt.u32 	%p9, %r21, 4;
	@%p9 bra 	$L__BB6_13;
	cvt.u64.u32 	%rd146, %r472;
	add.s64 	%rd147, %rd146, %rd18;
	shl.b64 	%rd148, %rd147, 2;
	add.s64 	%rd149, %rd1, %rd148;
	ld.global.f32 	%f107, [%rd149];
	fma.rn.f32 	%f108, %f107, %f107, %f1066;
	ld.global.f32 	%f109, [%rd149+4];
	fma.rn.f32 	%f110, %f109, %f109, %f108;
	ld.global.f32 	%f111, [%rd149+8];
	fma.rn.f32 	%f112, %f111, %f111, %f110;
	ld.global.f32 	%f113, [%rd149+12];
	fma.rn.f32 	%f1066, %f113, %f113, %f112;
	add.s32 	%r472, %r472, 4;
$L__BB6_13:
	setp.eq.s32 	%p10, %r24, 0;
	@%p10 bra 	$L__BB6_17;
	cvt.u64.u32 	%rd150, %r472;
	add.s64 	%rd151, %rd150, %rd18;
	shl.b64 	%rd152, %rd151, 2;
	add.s64 	%rd22, %rd1, %rd152;
	ld.global.f32 	%f114, [%rd22];
	fma.rn.f32 	%f1066, %f114, %f114, %f1066;
	setp.eq.s32 	%p11, %r24, 1;
	@%p11 bra 	$L__BB6_17;
	ld.global.f32 	%f115, [%rd22+4];
	fma.rn.f32 	%f1066, %f115, %f115, %f1066;
	setp.eq.s32 	%p12, %r24, 2;
	@%p12 bra 	$L__BB6_17;
	ld.global.f32 	%f116, [%rd22+8];
	fma.rn.f32 	%f1066, %f116, %f116, %f1066;
$L__BB6_17:
	ld.param.u64 	%rd690, [_Z13match_pursuitPiS_PfS0_S0_S0_S0_S0_S0_S0_S0_S0_S0_S_S0_S_S_S0_S_S__param_8];
	setp.lt.s32 	%p13, %r3, 1;
	ld.global.u32 	%r27, [%rd9];
	mul.lo.s32 	%r28, %r27, %r469;
	cvt.s64.s32 	%rd23, %r28;
	mul.lo.s32 	%r204, %r469, %r3;
	cvta.to.global.u64 	%rd153, %rd690;
	mul.wide.s32 	%rd154, %r204, 4;
	add.s64 	%rd24, %rd153, %rd154;
	@%p13 bra 	$L__BB6_44;
	setp.lt.u32 	%p14, %r5, 15;
	mov.b32 	%r475, 0;
	@%p14 bra 	$L__BB6_21;
	mov.b32 	%r477, 0;
$L__BB6_20:
	.pragma "nounroll";
	mul.wide.u32 	%rd155, %r477, 4;
	add.s64 	%rd156, %rd24, %rd155;
	ld.global.f32 	%f117, [%rd156];
	add.s64 	%rd157, %rd10, %rd155;
	st.global.f32 	[%rd157], %f117;
	ld.global.f32 	%f118, [%rd156+4];
	st.global.f32 	[%rd157+4], %f118;
	ld.global.f32 	%f119, [%rd156+8];
	st.global.f32 	[%rd157+8], %f119;
	ld.global.f32 	%f120, [%rd156+12];
	st.global.f32 	[%rd157+12], %f120;
	ld.global.f32 	%f121, [%rd156+16];
	st.global.f32 	[%rd157+16], %f121;
	ld.global.f32 	%f122, [%rd156+20];
	st.global.f32 	[%rd157+20], %f122;
	ld.global.f32 	%f123, [%rd156+24];
	st.global.f32 	[%rd157+24], %f123;
	ld.global.f32 	%f124, [%rd156+28];
	st.global.f32 	[%rd157+28], %f124;
	ld.global.f32 	%f125, [%rd156+32];
	st.global.f32 	[%rd157+32], %f125;
	ld.global.f32 	%f126, [%rd156+36];
	st.global.f32 	[%rd157+36], %f126;
	ld.global.f32 	%f127, [%rd156+40];
	st.global.f32 	[%rd157+40], %f127;
	ld.global.f32 	%f128, [%rd156+44];
	st.global.f32 	[%rd157+44], %f128;
	ld.global.f32 	%f129, [%rd156+48];
	st.global.f32 	[%rd157+48], %f129;
	ld.global.f32 	%f130, [%rd156+52];
	st.global.f32 	[%rd157+52], %f130;
	ld.global.f32 	%f131, [%rd156+56];
	st.global.f32 	[%rd157+56], %f131;
	ld.global.f32 	%f132, [%rd156+60];
	st.global.f32 	[%rd157+60], %f132;
	add.s32 	%r477, %r477, 16;
	setp.eq.s32 	%p15, %r477, %r11;
	mov.u32 	%r475, %r11;
	@%p15 bra 	$L__BB6_21;
	bra.uni 	$L__BB6_20;
$L__BB6_21:
	setp.eq.s32 	%p16, %r6, 0;
	@%p16 bra 	$L__BB6_31;
	setp.lt.u32 	%p17, %r7, 7;
	@%p17 bra 	$L__BB6_24;
	mul.wide.u32 	%rd158, %r475, 4;
	add.s64 	%rd159, %rd24, %rd158;
	ld.global.f32 	%f133, [%rd159];
	add.s64 	%rd160, %rd10, %rd158;
	st.global.f32 	[%rd160], %f133;
	ld.global.f32 	%f134, [%rd159+4];
	st.global.f32 	[%rd160+4], %f134;
	ld.global.f32 	%f135, [%rd159+8];
	st.global.f32 	[%rd160+8], %f135;
	ld.global.f32 	%f136, [%rd159+12];
	st.global.f32 	[%rd160+12], %f136;
	ld.global.f32 	%f137, [%rd159+16];
	st.global.f32 	[%rd160+16], %f137;
	ld.global.f32 	%f138, [%rd159+20];
	st.global.f32 	[%rd160+20], %f138;
	ld.global.f32 	%f139, [%rd159+24];
	st.global.f32 	[%rd160+24], %f139;
	ld.global.f32 	%f140, [%rd159+28];
	st.global.f32 	[%rd160+28], %f140;
	add.s32 	%r475, %r475, 8;
$L__BB6_24:
	setp.eq.s32 	%p18, %r8, 0;
	@%p18 bra 	$L__BB6_31;
	setp.lt.u32 	%p19, %r9, 3;
	@%p19 bra 	$L__BB6_27;
	mul.wide.u32 	%rd161, %r475, 4;
	add.s64 	%rd162, %rd24, %rd161;
	ld.global.f32 	%f141, [%rd162];
	add.s64 	%rd163, %rd10, %rd161;
	st.global.f32 	[%rd163], %f141;
	ld.global.f32 	%f142, [%rd162+4];
	st.global.f32 	[%rd163+4], %f142;
	ld.global.f32 	%f143, [%rd162+8];
	st.global.f32 	[%rd163+8], %f143;
	ld.global.f32 	%f144, [%rd162+12];
	st.global.f32 	[%rd163+12], %f144;
	add.s32 	%r475, %r475, 4;
$L__BB6_27:
	setp.eq.s32 	%p20, %r10, 0;
	@%p20 bra 	$L__BB6_31;
	setp.eq.s32 	%p21, %r10, 1;
	mul.wide.u32 	%rd164, %r475, 4;
	add.s64 	%rd25, %rd24, %rd164;
	ld.global.f32 	%f145, [%rd25];
	add.s64 	%rd26, %rd10, %rd164;
	st.global.f32 	[%rd26], %f145;
	@%p21 bra 	$L__BB6_31;
	setp.eq.s32 	%p22, %r10, 2;
	ld.global.f32 	%f146, [%rd25+4];
	st.global.f32 	[%rd26+4], %f146;
	@%p22 bra 	$L__BB6_31;
	ld.global.f32 	%f147, [%rd25+8];
	st.global.f32 	[%rd26+8], %f147;
$L__BB6_31:
	setp.lt.u32 	%p23, %r5, 15;
	mov.b32 	%r479, 0;
	@%p23 bra 	$L__BB6_34;
	mov.b32 	%r481, 0;
$L__BB6_33:
	.pragma "nounroll";
	mul.wide.u32 	%rd165, %r481, 4;
	add.s64 	%rd166, %rd11, %rd165;
	mov.b32 	%r209, 1065353216;
	st.global.u32 	[%rd166], %r209;
	st.global.u32 	[%rd166+4], %r209;
	st.global.u32 	[%rd166+8], %r209;
	st.global.u32 	[%rd166+12], %r209;
	st.global.u32 	[%rd166+16], %r209;
	st.global.u32 	[%rd166+20], %r209;
	st.global.u32 	[%rd166+24], %r209;
	st.global.u32 	[%rd166+28], %r209;
	st.global.u32 	[%rd166+32], %r209;
	st.global.u32 	[%rd166+36], %r209;
	st.global.u32 	[%rd166+40], %r209;
	st.global.u32 	[%rd166+44], %r209;
	st.global.u32 	[%rd166+48], %r209;
	st.global.u32 	[%rd166+52], %r209;
	st.global.u32 	[%rd166+56], %r209;
	st.global.u32 	[%rd166+60], %r209;
	add.s32 	%r481, %r481, 16;
	setp.eq.s32 	%p24, %r481, %r11;
	mov.u32 	%r479, %r11;
	@%p24 bra 	$L__BB6_34;
	bra.uni 	$L__BB6_33;
$L__BB6_34:
	setp.eq.s32 	%p25, %r6, 0;
	@%p25 bra 	$L__BB6_44;
	setp.lt.u32 	%p26, %r7, 7;
	@%p26 bra 	$L__BB6_37;
	mul.wide.u32 	%rd167, %r479, 4;
	add.s64 	%rd168, %rd11, %rd167;
	mov.b32 	%r210, 1065353216;
	st.global.u32 	[%rd168], %r210;
	st.global.u32 	[%rd168+4], %r210;
	st.global.u32 	[%rd168+8], %r210;
	st.global.u32 	[%rd168+12], %r210;
	st.global.u32 	[%rd168+16], %r210;
	st.global.u32 	[%rd168+20], %r210;
	st.global.u32 	[%rd168+24], %r210;
	st.global.u32 	[%rd168+28], %r210;
	add.s32 	%r479, %r479, 8;
$L__BB6_37:
	setp.eq.s32 	%p27, %r8, 0;
	@%p27 bra 	$L__BB6_44;
	setp.lt.u32 	%p28, %r9, 3;
	@%p28 bra 	$L__BB6_40;
	mul.wide.u32 	%rd169, %r479, 4;
	add.s64 	%rd170, %rd11, %rd169;
	mov.b32 	%r211, 1065353216;
	st.global.u32 	[%rd170], %r211;
	st.global.u32 	[%rd170+4], %r211;
	st.global.u32 	[%rd170+8], %r211;
	st.global.u32 	[%rd170+12], %r211;
	add.s32 	%r479, %r479, 4;
$L__BB6_40:
	setp.eq.s32 	%p29, %r10, 0;
	@%p29 bra 	$L__BB6_44;
	setp.eq.s32 	%p30, %r10, 1;
	mul.wide.u32 	%rd171, %r479, 4;
	add.s64 	%rd27, %rd11, %rd171;
	mov.b32 	%r212, 1065353216;
	st.global.u32 	[%rd27], %r212;
	@%p30 bra 	$L__BB6_44;
	setp.eq.s32 	%p31, %r10, 2;
	mov.b32 	%r213, 1065353216;
	st.global.u32 	[%rd27+4], %r213;
	@%p31 bra 	$L__BB6_44;
	mov.b32 	%r214, 1065353216;
	st.global.u32 	[%rd27+8], %r214;
$L__BB6_44:
	ld.param.u64 	%rd692, [_Z13match_pursuitPiS_PfS0_S0_S0_S0_S0_S0_S0_S0_S0_S0_S_S0_S_S_S0_S_S__param_13];
	ld.param.u64 	%rd691, [_Z13match_pursuitPiS_PfS0_S0_S0_S0_S0_S0_S0_S0_S0_S0_S_S0_S_S_S0_S_S__param_12];
	cvta.to.global.u64 	%rd172, %rd692;
	shl.b64 	%rd173, %rd23, 2;
	add.s64 	%rd28, %rd172, %rd173;
	cvta.to.global.u64 	%rd174, %rd691;
	add.s64 	%rd29, %rd174, %rd173;
	mul.lo.s32 	%r216, %r28, %r27;
	mul.wide.s32 	%rd175, %r216, 4;
	add.s64 	%rd717, %rd16, %rd175;
	ld.global.u32 	%r217, [%rd9];
	setp.lt.s32 	%p32, %r217, 1;
	setp.leu.f32 	%p33, %f1066, %f1;
	mov.b32 	%r542, 0;
	or.pred  	%p34, %p32, %p33;
	@%p34 bra 	$L__BB6_217;
	mov.b32 	%r542, 0;
	mov.b32 	%r43, 1;
	mov.b16 	%rs1, 0;
	mov.u16 	%rs2, %rs1;
$L__BB6_46:
	setp.lt.s32 	%p35, %r3, 2;
	add.s16 	%rs3, %rs1, 1;
	add.s16 	%rs4, %rs2, 1;
	cvt.u32.u16 	%r221, %rs3;
	and.b32  	%r45, %r221, 7;
	add.s32 	%r46, %r45, -1;
	cvt.u32.u16 	%r222, %rs4;
	and.b32  	%r47, %r222, 15;
	add.s32 	%r48, %r47, -1;
	mov.b32 	%r495, 0;
	@%p35 bra 	$L__BB6_60;
	add.s32 	%r226, %r3, -2;
	setp.lt.u32 	%p36, %r226, 15;
	mov.b32 	%r495, 0;
	mov.b32 	%r487, 1;
	@%p36 bra 	$L__BB6_50;
	mov.b32 	%r495, 0;
	mov.b32 	%r487, 1;
$L__BB6_49:
	.pragma "nounroll";
	mul.wide.u32 	%rd176, %r487, 4;
	add.s64 	%rd177, %rd10, %rd176;
	ld.global.f32 	%f148, [%rd177];
	abs.f32 	%f149, %f148;
	mul.wide.u32 	%rd178, %r495, 4;
	add.s64 	%rd179, %rd10, %rd178;
	ld.global.f32 	%f150, [%rd179];
	abs.f32 	%f151, %f150;
	setp.gt.f32 	%p37, %f149, %f151;
	selp.b32 	%r229, %r487, %r495, %p37;
	add.s32 	%r230, %r487, 1;
	ld.global.f32 	%f152, [%rd177+4];
	abs.f32 	%f153, %f152;
	mul.wide.u32 	%rd180, %r229, 4;
	add.s64 	%rd181, %rd10, %rd180;
	ld.global.f32 	%f154, [%rd181];
	abs.f32 	%f155, %f154;
	setp.gt.f32 	%p38, %f153, %f155;
	selp.b32 	%r231, %r230, %r229, %p38;
	add.s32 	%r232, %r487, 2;
	ld.global.f32 	%f156, [%rd177+8];
	abs.f32 	%f157, %f156;
	mul.wide.u32 	%rd182, %r231, 4;
	add.s64 	%rd183, %rd10, %rd182;
	ld.global.f32 	%f158, [%rd183];
	abs.f32 	%f159, %f158;
	setp.gt.f32 	%p39, %f157, %f159;
	selp.b32 	%r233, %r232, %r231, %p39;
	add.s32 	%r234, %r487, 3;
	ld.global.f32 	%f160, [%rd177+12];
	abs.f32 	%f161, %f160;
	mul.wide.u32 	%rd184, %r233, 4;
	add.s64 	%rd185, %rd10, %rd184;
	ld.global.f32 	%f162, [%rd185];
	abs.f32 	%f163, %f162;
	setp.gt.f32 	%p40, %f161, %f163;
	selp.b32 	%r235, %r234, %r233, %p40;
	add.s32 	%r236, %r487, 4;
	ld.global.f32 	%f164, [%rd177+16];
	abs.f32 	%f165, %f164;
	mul.wide.u32 	%rd186, %r235, 4;
	add.s64 	%rd187, %rd10, %rd186;
	ld.global.f32 	%f166, [%rd187];
	abs.f32 	%f167, %f166;
	setp.gt.f32 	%p41, %f165, %f167;
	selp.b32 	%r237, %r236, %r235, %p41;
	add.s32 	%r238, %r487, 5;
	ld.global.f32 	%f168, [%rd177+20];
	abs.f32 	%f169, %f168;
	mul.wide.u32 	%rd188, %r237, 4;
	add.s64 	%rd189, %rd10, %rd188;
	ld.global.f32 	%f170, [%rd189];
	abs.f32 	%f171, %f170;
	setp.gt.f32 	%p42, %f169, %f171;
	selp.b32 	%r239, %r238, %r237, %p42;
	add.s32 	%r240, %r487, 6;
	ld.global.f32 	%f172, [%rd177+24];
	abs.f32 	%f173, %f172;
	mul.wide.u32 	%rd190, %r239, 4;
	add.s64 	%rd191, %rd10, %rd190;
	ld.global.f32 	%f174, [%rd191];
	abs.f32 	%f175, %f174;
	setp.gt.f32 	%p43, %f173, %f175;
	selp.b32 	%r241, %r240, %r239, %p43;
	add.s32 	%r242, %r487, 7;
	ld.global.f32 	%f176, [%rd177+28];
	abs.f32 	%f177, %f176;
	mul.wide.u32 	%rd192, %r241, 4;
	add.s64 	%rd193, %rd10, %rd192;
	ld.global.f32 	%f178, [%rd193];
	abs.f32 	%f179, %f178;
	setp.gt.f32 	%p44, %f177, %f179;
	selp.b32 	%r243, %r242, %r241, %p44;
	add.s32 	%r244, %r487, 8;
	ld.global.f32 	%f180, [%rd177+32];
	abs.f32 	%f181, %f180;
	mul.wide.u32 	%rd194, %r243, 4;
	add.s64 	%rd195, %rd10, %rd194;
	ld.global.f32 	%f182, [%rd195];
	abs.f32 	%f183, %f182;
	setp.gt.f32 	%p45, %f181, %f183;
	selp.b32 	%r245, %r244, %r243, %p45;
	add.s32 	%r246, %r487, 9;
	ld.global.f32 	%f184, [%rd177+36];
	abs.f32 	%f185, %f184;
	mul.wide.u32 	%rd196, %r245, 4;
	add.s64 	%rd197, %rd10, %rd196;
	ld.global.f32 	%f186, [%rd197];
	abs.f32 	%f187, %f186;
	setp.gt.f32 	%p46, %f185, %f187;
	selp.b32 	%r247, %r246, %r245, %p46;
	add.s32 	%r248, %r487, 10;
	ld.global.f32 	%f188, [%rd177+40];
	abs.f32 	%f189, %f188;
	mul.wide.u32 	%rd198, %r247, 4;
	add.s64 	%rd199, %rd10, %rd198;
	ld.global.f32 	%f190, [%rd199];
	abs.f32 	%f191, %f190;
	setp.gt.f32 	%p47, %f189, %f191;
	selp.b32 	%r249, %r248, %r247, %p47;
	add.s32 	%r250, %r487, 11;
	ld.global.f32 	%f192, [%rd177+44];
	abs.f32 	%f193, %f192;
	mul.wide.u32 	%rd200, %r249, 4;
	add.s64 	%rd201, %rd10, %rd200;
	ld.global.f32 	%f194, [%rd201];
	abs.f32 	%f195, %f194;
	setp.gt.f32 	%p48, %f193, %f195;
	selp.b32 	%r251, %r250, %r249, %p48;
	add.s32 	%r252, %r487, 12;
	ld.global.f32 	%f196, [%rd177+48];
	abs.f32 	%f197, %f196;
	mul.wide.u32 	%rd202, %r251, 4;
	add.s64 	%rd203, %rd10, %rd202;
	ld.global.f32 	%f198, [%rd203];
	abs.f32 	%f199, %f198;
	setp.gt.f32 	%p49, %f197, %f199;
	selp.b32 	%r253, %r252, %r251, %p49;
	add.s32 	%r254, %r487, 13;
	ld.global.f32 	%f200, [%rd177+52];
	abs.f32 	%f201, %f200;
	mul.wide.u32 	%rd204, %r253, 4;
	add.s64 	%rd205, %rd10, %rd204;
	ld.global.f32 	%f202, [%rd205];
	abs.f32 	%f203, %f202;
	setp.gt.f32 	%p50, %f201, %f203;
	selp.b32 	%r255, %r254, %r253, %p50;
	add.s32 	%r256, %r487, 14;
	ld.global.f32 	%f204, [%rd177+56];
	abs.f32 	%f205, %f204;
	mul.wide.u32 	%rd206, %r255, 4;
	add.s64 	%rd207, %rd10, %rd206;
	ld.global.f32 	%f206, [%rd207];
	abs.f32 	%f207, %f206;
	setp.gt.f32 	%p51, %f205, %f207;
	selp.b32 	%r257, %r256, %r255, %p51;
	add.s32 	%r258, %r487, 15;
	ld.global.f32 	%f208, [%rd177+60];
	abs.f32 	%f209, %f208;
	mul.wide.u32 	%rd208, %r257, 4;
	add.s64 	%rd209, %rd10, %rd208;
	ld.global.f32 	%f210, [%rd209];
	abs.f32 	%f211, %f210;
	setp.gt.f32 	%p52, %f209, %f211;
	selp.b32 	%r495, %r258, %r257, %p52;
	add.s32 	%r487, %r487, 16;
	and.b32  	%r259, %r5, -16;
	setp.ne.s32 	%p53, %r258, %r259;
	@%p53 bra 	$L__BB6_49;
$L__BB6_50:
	and.b32  	%r260, %r5, 15;
	setp.eq.s32 	%p54, %r260, 0;
	@%p54 bra 	$L__BB6_60;
	add.s32 	%r262, %r3, -1;
	and.b32  	%r263, %r262, 15;
	add.s32 	%r264, %r263, -1;
	setp.lt.u32 	%p55, %r264, 7;
	@%p55 bra 	$L__BB6_53;
	mul.wide.u32 	%rd210, %r487, 4;
	add.s64 	%rd211, %rd10, %rd210;
	ld.global.f32 	%f212, [%rd211];
	abs.f32 	%f213, %f212;
	mul.wide.u32 	%rd212, %r495, 4;
	add.s64 	%rd213, %rd10, %rd212;
	ld.global.f32 	%f214, [%rd213];
	abs.f32 	%f215, %f214;
	setp.gt.f32 	%p56, %f213, %f215;
	selp.b32 	%r265, %r487, %r495, %p56;
	add.s32 	%r266, %r487, 1;
	ld.global.f32 	%f216, [%rd211+4];
	abs.f32 	%f217, %f216;
	mul.wide.u32 	%rd214, %r265, 4;
	add.s64 	%rd215, %rd10, %rd214;
	ld.global.f32 	%f218, [%rd215];
	abs.f32 	%f219, %f218;
	setp.gt.f32 	%p57, %f217, %f219;
	selp.b32 	%r267, %r266, %r265, %p57;
	add.s32 	%r268, %r487, 2;
	ld.global.f32 	%f220, [%rd211+8];
	abs.f32 	%f221, %f220;
	mul.wide.u32 	%rd216, %r267, 4;
	add.s64 	%rd217, %rd10, %rd216;
	ld.global.f32 	%f222, [%rd217];
	abs.f32 	%f223, %f222;
	setp.gt.f32 	%p58, %f221, %f223;
	selp.b32 	%r269, %r268, %r267, %p58;
	add.s32 	%r270, %r487, 3;
	ld.global.f32 	%f224, [%rd211+12];
	abs.f32 	%f225, %f224;
	mul.wide.u32 	%rd218, %r269, 4;
	add.s64 	%rd219, %rd10, %rd218;
	ld.global.f32 	%f226, [%rd219];
	abs.f32 	%f227, %f226;
	setp.gt.f32 	%p59, %f225, %f227;
	selp.b32 	%r271, %r270, %r269, %p59;
	add.s32 	%r272, %r487, 4;
	ld.global.f32 	%f228, [%rd211+16];
	abs.f32 	%f229, %f228;
	mul.wide.u32 	%rd220, %r271, 4;
	add.s64 	%rd221, %rd10, %rd220;
	ld.global.f32 	%f230, [%rd221];
	abs.f32 	%f231, %f230;
	setp.gt.f32 	%p60, %f229, %f231;
	selp.b32 	%r273, %r272, %r271, %p60;
	add.s32 	%r274, %r487, 5;
	ld.global.f32 	%f232, [%rd211+20];
	abs.f32 	%f233, %f232;
	mul.wide.u32 	%rd222, %r273, 4;
	add.s64 	%rd223, %rd10, %rd222;
	ld.global.f32 	%f234, [%rd223];
	abs.f32 	%f235, %f234;
	setp.gt.f32 	%p61, %f233, %f235;
	selp.b32 	%r275, %r274, %r273, %p61;
	add.s32 	%r276, %r487, 6;
	ld.global.f32 	%f236, [%rd211+24];
	abs.f32 	%f237, %f236;
	mul.wide.u32 	%rd224, %r275, 4;
	add.s64 	%rd225, %rd10, %rd224;
	ld.global.f32 	%f238, [%rd225];
	abs.f32 	%f239, %f238;
	setp.gt.f32 	%p62, %f237, %f239;
	selp.b32 	%r277, %r276, %r275, %p62;
	add.s32 	%r278, %r487, 7;
	ld.global.f32 	%f240, [%rd211+28];
	abs.f32 	%f241, %f240;
	mul.wide.u32 	%rd226, %r277, 4;
	add.s64 	%rd227, %rd10, %rd226;
	ld.global.f32 	%f242, [%rd227];
	abs.f32 	%f243, %f242;
	setp.gt.f32 	%p63, %f241, %f243;
	selp.b32 	%r495, %r278, %r277, %p63;
	add.s32 	%r487, %r487, 8;
$L__BB6_53:
	and.b32  	%r280, %r262, 7;
	setp.eq.s32 	%p64, %r280, 0;
	@%p64 bra 	$L__BB6_60;
	add.s32 	%r284, %r280, -1;
	setp.lt.u32 	%p65, %r284, 3;
	@%p65 bra 	$L__BB6_56;
	mul.wide.u32 	%rd228, %r487, 4;
	add.s64 	%rd229, %rd10, %rd228;
	ld.global.f32 	%f244, [%rd229];
	abs.f32 	%f245, %f244;
	mul.wide.u32 	%rd230, %r495, 4;
	add.s64 	%rd231, %rd10, %rd230;
	ld.global.f32 	%f246, [%rd231];
	abs.f32 	%f247, %f246;
	setp.gt.f32 	%p66, %f245, %f247;
	selp.b32 	%r285, %r487, %r495, %p66;
	add.s32 	%r286, %r487, 1;
	ld.global.f32 	%f248, [%rd229+4];
	abs.f32 	%f249, %f248;
	mul.wide.u32 	%rd232, %r285, 4;
	add.s64 	%rd233, %rd10, %rd232;
	ld.global.f32 	%f250, [%rd233];
	abs.f32 	%f251, %f250;
	setp.gt.f32 	%p67, %f249, %f251;
	selp.b32 	%r287, %r286, %r285, %p67;
	add.s32 	%r288, %r487, 2;
	ld.global.f32 	%f252, [%rd229+8];
	abs.f32 	%f253, %f252;
	mul.wide.u32 	%rd234, %r287, 4;
	add.s64 	%rd235, %rd10, %rd234;
	ld.global.f32 	%f254, [%rd235];
	abs.f32 	%f255, %f254;
	setp.gt.f32 	%p68, %f253, %f255;
	selp.b32 	%r289, %r288, %r287, %p68;
	add.s32 	%r290, %r487, 3;
	ld.global.f32 	%f256, [%rd229+12];
	abs.f32 	%f257, %f256;
	mul.wide.u32 	%rd236, %r289, 4;
	add.s64 	%rd237, %rd10, %rd236;
	ld.global.f32 	%f258, [%rd237];
	abs.f32 	%f259, %f258;
	setp.gt.f32 	%p69, %f257, %f259;
	selp.b32 	%r495, %r290, %r289, %p69;
	add.s32 	%r487, %r487, 4;
$L__BB6_56:
	setp.eq.s32 	%p70, %r12, 0;
	@%p70 bra 	$L__BB6_60;
	setp.eq.s32 	%p71, %r12, 1;
	mul.wide.u32 	%rd238, %r487, 4;
	add.s64 	%rd32, %rd10, %rd238;
	ld.global.f32 	%f260, [%rd32];
	abs.f32 	%f261, %f260;
	mul.wide.u32 	%rd239, %r495, 4;
	add.s64 	%rd240, %rd10, %rd239;
	ld.global.f32 	%f262, [%rd240];
	abs.f32 	%f263, %f262;
	setp.gt.f32 	%p72, %f261, %f263;
	selp.b32 	%r495, %r487, %r495, %p72;
	@%p71 bra 	$L__BB6_60;
	setp.eq.s32 	%p73, %r12, 2;
	add.s32 	%r291, %r487, 1;
	ld.global.f32 	%f264, [%rd32+4];
	abs.f32 	%f265, %f264;
	mul.wide.u32 	%rd241, %r495, 4;
	add.s64 	%rd242, %rd10, %rd241;
	ld.global.f32 	%f266, [%rd242];
	abs.f32 	%f267, %f266;
	setp.gt.f32 	%p74, %f265, %f267;
	selp.b32 	%r495, %r291, %r495, %p74;
	@%p73 bra 	$L__BB6_60;
	add.s32 	%r292, %r487, 2;
	ld.global.f32 	%f268, [%rd32+8];
	abs.f32 	%f269, %f268;
	mul.wide.u32 	%rd243, %r495, 4;
	add.s64 	%rd244, %rd10, %rd243;
	ld.global.f32 	%f270, [%rd244];
	abs.f32 	%f271, %f270;
	setp.gt.f32 	%p75, %f269, %f271;
	selp.b32 	%r495, %r292, %r495, %p75;
$L__BB6_60:
	mul.wide.u32 	%rd245, %r495, 4;
	add.s64 	%rd246, %rd11, %rd245;
	ld.global.f32 	%f17, [%rd246];
	setp.geu.f32 	%p76, %f17, 0f322BCC77;
	@%p76 bra 	$L__BB6_62;
	mul.wide.u32 	%rd668, %r542, 4;
	add.s64 	%rd669, %rd28, %rd668;
	mov.b32 	%r459, -1;
	st.global.u32 	[%rd669], %r459;
	bra.uni 	$L__BB6_217;
$L__BB6_62:
	sqrt.rn.f32 	%f272, %f17;
	mov.f32 	%f273, 0fBF800000;
	div.rn.f32 	%f18, %f273, %f272;
	add.s64 	%rd248, %rd24, %rd245;
	ld.global.f32 	%f274, [%rd248];
	mul.f32 	%f19, %f274, %f18;
	mul.f32 	%f20, %f19, %f19;
	mul.f32 	%f275, %f1, %f1;
	setp.lt.f32 	%p77, %f20, %f275;
	@%p77 bra 	$L__BB6_217;
	neg.f32 	%f276, %f19;
	mul.wide.u32 	%rd249, %r542, 4;
	add.s64 	%rd33, %rd29, %rd249;
	st.global.f32 	[%rd33], %f276;
	sub.f32 	%f1066, %f1066, %f20;
	add.s64 	%rd250, %rd28, %rd249;
	st.global.u32 	[%rd250], %r495;
	ld.global.u32 	%r293, [%rd9];
	mad.lo.s32 	%r294, %r293, %r542, %r542;
	mul.wide.s32 	%rd251, %r294, 4;
	add.s64 	%rd252, %rd13, %rd251;
	mov.b32 	%r295, -1082130432;
	st.global.u32 	[%rd252], %r295;
	setp.eq.s32 	%p78, %r542, 0;
	@%p78 bra 	$L__BB6_77;
	add.s32 	%r297, %r542, -1;
	setp.lt.u32 	%p79, %r297, 15;
	mov.b32 	%r498, 0;
	@%p79 bra 	$L__BB6_67;
	and.b32  	%r498, %r542, 2147483632;
	mov.b32 	%r496, 0;
$L__BB6_66:
	.pragma "nounroll";
	mad.lo.s32 	%r299, %r496, %r3, %r495;
	mul.wide.s32 	%rd253, %r299, 4;
	add.s64 	%rd254, %rd14, %rd253;
	ld.global.f32 	%f277, [%rd254];
	mul.wide.u32 	%rd255, %r496, 4;
	add.s64 	%rd256, %rd12, %rd255;
	st.global.f32 	[%rd256], %f277;
	mul.wide.s32 	%rd257, %r3, 4;
	add.s64 	%rd258, %rd254, %rd257;
	ld.global.f32 	%f278, [%rd258];
	st.global.f32 	[%rd256+4], %f278;
	add.s64 	%rd259, %rd258, %rd257;
	ld.global.f32 	%f279, [%rd259];
	st.global.f32 	[%rd256+8], %f279;
	add.s64 	%rd260, %rd259, %rd257;
	ld.global.f32 	%f280, [%rd260];
	st.global.f32 	[%rd256+12], %f280;
	add.s64 	%rd261, %rd260, %rd257;
	ld.global.f32 	%f281, [%rd261];
	st.global.f32 	[%rd256+16], %f281;
	add.s64 	%rd262, %rd261, %rd257;
	ld.global.f32 	%f282, [%rd262];
	st.global.f32 	[%rd256+20], %f282;
	add.s64 	%rd263, %rd262, %rd257;
	ld.global.f32 	%f283, [%rd263];
	st.global.f32 	[%rd256+24], %f283;
	add.s64 	%rd264, %rd263, %rd257;
	ld.global.f32 	%f284, [%rd264];
	st.global.f32 	[%rd256+28], %f284;
	add.s64 	%rd265, %rd264, %rd257;
	ld.global.f32 	%f285, [%rd265];
	st.global.f32 	[%rd256+32], %f285;
	add.s64 	%rd266, %rd265, %rd257;
	ld.global.f32 	%f286, [%rd266];
	st.global.f32 	[%rd256+36], %f286;
	add.s64 	%rd267, %rd266, %rd257;
	ld.global.f32 	%f287, [%rd267];
	st.global.f32 	[%rd256+40], %f287;
	add.s64 	%rd268, %rd267, %rd257;
	ld.global.f32 	%f288, [%rd268];
	st.global.f32 	[%rd256+44], %f288;
	add.s64 	%rd269, %rd268, %rd257;
	ld.global.f32 	%f289, [%rd269];
	st.global.f32 	[%rd256+48], %f289;
	add.s64 	%rd270, %rd269, %rd257;
	ld.global.f32 	%f290, [%rd270];
	st.global.f32 	[%rd256+52], %f290;
	add.s64 	%rd271, %rd270, %rd257;
	ld.global.f32 	%f291, [%rd271];
	st.global.f32 	[%rd256+56], %f291;
	add.s64 	%rd272, %rd271, %rd257;
	ld.global.f32 	%f292, [%rd272];
	st.global.f32 	[%rd256+60], %f292;
	add.s32 	%r496, %r496, 16;
	setp.ne.s32 	%p80, %r496, %r498;
	@%p80 bra 	$L__BB6_66;
$L__BB6_67:
	and.b32  	%r300, %r542, 15;
	setp.eq.s32 	%p81, %r300, 0;
	@%p81 bra 	$L__BB6_77;
	cvt.u32.u16 	%r301, %rs2;
	and.b32  	%r74, %r301, 15;
	add.s32 	%r302, %r74, -1;
	setp.lt.u32 	%p82, %r302, 7;
	@%p82 bra 	$L__BB6_70;
	mad.lo.s32 	%r303, %r498, %r3, %r495;
	mul.wide.s32 	%rd273, %r303, 4;
	add.s64 	%rd274, %rd14, %rd273;
	ld.global.f32 	%f293, [%rd274];
	mul.wide.u32 	%rd275, %r498, 4;
	add.s64 	%rd276, %rd12, %rd275;
	st.global.f32 	[%rd276], %f293;
	mul.wide.s32 	%rd277, %r3, 4;
	add.s64 	%rd278, %rd274, %rd277;
	ld.global.f32 	%f294, [%rd278];
	st.global.f32 	[%rd276+4], %f294;
	add.s64 	%rd279, %rd278, %rd277;
	ld.global.f32 	%f295, [%rd279];
	st.global.f32 	[%rd276+8], %f295;
	add.s64 	%rd280, %rd279, %rd277;
	ld.global.f32 	%f296, [%rd280];
	st.global.f32 	[%rd276+12], %f296;
	add.s64 	%rd281, %rd280, %rd277;
	ld.global.f32 	%f297, [%rd281];
	st.global.f32 	[%rd276+16], %f297;
	add.s64 	%rd282, %rd281, %rd277;
	ld.global.f32 	%f298, [%rd282];
	st.global.f32 	[%rd276+20], %f298;
	add.s64 	%rd283, %rd282, %rd277;
	ld.global.f32 	%f299, [%rd283];
	st.global.f32 	[%rd276+24], %f299;
	add.s64 	%rd284, %rd283, %rd277;
	ld.global.f32 	%f300, [%rd284];
	st.global.f32 	[%rd276+28], %f300;
	add.s32 	%r498, %r498, 8;
$L__BB6_70:
	and.b32  	%r304, %r74, 7;
	setp.eq.s32 	%p83, %r304, 0;
	@%p83 bra 	$L__BB6_77;
	cvt.u32.u16 	%r305, %rs1;
	and.b32  	%r306, %r305, 7;
	and.b32  	%r77, %r305, 3;
	add.s32 	%r307, %r306, -1;
	setp.lt.u32 	%p84, %r307, 3;
	@%p84 bra 	$L__BB6_73;
	mad.lo.s32 	%r308, %r498, %r3, %r495;
	mul.wide.s32 	%rd285, %r308, 4;
	add.s64 	%rd286, %rd14, %rd285;
	ld.global.f32 	%f301, [%rd286];
	mul.wide.u32 	%rd287, %r498, 4;
	add.s64 	%rd288, %rd12, %rd287;
	st.global.f32 	[%rd288], %f301;
	mul.wide.s32 	%rd289, %r3, 4;
	add.s64 	%rd290, %rd286, %rd289;
	ld.global.f32 	%f302, [%rd290];
	st.global.f32 	[%rd288+4], %f302;
	add.s64 	%rd291, %rd290, %rd289;
	ld.global.f32 	%f303, [%rd291];
	st.global.f32 	[%rd288+8], %f303;
	add.s64 	%rd292, %rd291, %rd289;
	ld.global.f32 	%f304, [%rd292];
	st.global.f32 	[%rd288+12], %f304;
	add.s32 	%r498, %r498, 4;
$L__BB6_73:
	setp.eq.s32 	%p85, %r77, 0;
	@%p85 bra 	$L__BB6_77;
	mad.lo.s32 	%r309, %r498, %r3, %r495;
	mul.wide.s32 	%rd293, %r309, 4;
	add.s64 	%rd34, %rd14, %rd293;
	ld.global.f32 	%f305, [%rd34];
	mul.wide.u32 	%rd294, %r498, 4;
	add.s64 	%rd35, %rd12, %rd294;
	st.global.f32 	[%rd35], %f305;
	setp.eq.s32 	%p86, %r77, 1;
	@%p86 bra 	$L__BB6_77;
	mul.wide.s32 	%rd36, %r3, 4;
	add.s64 	%rd37, %rd34, %rd36;
	ld.global.f32 	%f306, [%rd37];
	st.global.f32 	[%rd35+4], %f306;
	setp.eq.s32 	%p87, %r77, 2;
	@%p87 bra 	$L__BB6_77;
	add.s64 	%rd295, %rd37, %rd36;
	ld.global.f32 	%f307, [%rd295];
	st.global.f32 	[%rd35+8], %f307;
$L__BB6_77:
	ld.global.u32 	%r80, [%rd9];
	@%p78 bra 	$L__BB6_93;
	mul.lo.s32 	%r311, %r80, %r542;
	cvt.s64.s32 	%rd38, %r311;
	mov.b32 	%r500, 0;
	mov.b16 	%rs25, 0;
	mov.u16 	%rs26, %rs25;
$L__BB6_79:
	sub.s32 	%r84, %r542, %r500;
	cvt.u64.u32 	%rd296, %r500;
	mul.lo.s32 	%r312, %r500, %r80;
	cvt.s64.s32 	%rd297, %r312;
	add.s64 	%rd298, %rd297, %rd296;
	shl.b64 	%rd299, %rd298, 2;
	add.s64 	%rd698, %rd13, %rd299;
	add.s64 	%rd300, %rd296, %rd38;
	shl.b64 	%rd301, %rd300, 2;
	add.s64 	%rd40, %rd13, %rd301;
	mov.b32 	%r313, 0;
	st.global.u32 	[%rd40], %r313;
	sub.s32 	%r314, %r500, %r542;
	setp.gt.u32 	%p89, %r314, -16;
	mov.f32 	%f1069, 0f00000000;
	mov.u32 	%r503, %r500;
	@%p89 bra 	$L__BB6_82;
	and.b32  	%r85, %r84, -16;
	mov.b32 	%r502, 0;
	mov.f32 	%f1069, 0f00000000;
	mov.u32 	%r503, %r500;
$L__BB6_81:
	.pragma "nounroll";
	ld.global.f32 	%f310, [%rd698];
	mul.wide.u32 	%rd302, %r503, 4;
	add.s64 	%rd303, %rd12, %rd302;
	ld.global.f32 	%f311, [%rd303];
	fma.rn.f32 	%f312, %f310, %f311, %f1069;
	st.global.f32 	[%rd40], %f312;
	mul.wide.s32 	%rd304, %r80, 4;
	add.s64 	%rd305, %rd698, %rd304;
	ld.global.f32 	%f313, [%rd305];
	ld.global.f32 	%f314, [%rd303+4];
	fma.rn.f32 	%f315, %f313, %f314, %f312;
	st.global.f32 	[%rd40], %f315;
	add.s64 	%rd306, %rd305, %rd304;
	ld.global.f32 	%f316, [%rd306];
	ld.global.f32 	%f317, [%rd303+8];
	fma.rn.f32 	%f318, %f316, %f317, %f315;
	st.global.f32 	[%rd40], %f318;
	add.s64 	%rd307, %rd306, %rd304;
	ld.global.f32 	%f319, [%rd307];
	ld.global.f32 	%f320, [%rd303+12];
	fma.rn.f32 	%f321, %f319, %f320, %f318;
	st.global.f32 	[%rd40], %f321;
	add.s64 	%rd308, %rd307, %rd304;
	ld.global.f32 	%f322, [%rd308];
	ld.global.f32 	%f323, [%rd303+16];
	fma.rn.f32 	%f324, %f322, %f323, %f321;
	st.global.f32 	[%rd40], %f324;
	add.s64 	%rd309, %rd308, %rd304;
	ld.global.f32 	%f325, [%rd309];
	ld.global.f32 	%f326, [%rd303+20];
	fma.rn.f32 	%f327, %f325, %f326, %f324;
	st.global.f32 	[%rd40], %f327;
	add.s64 	%rd310, %rd309, %rd304;
	ld.global.f32 	%f328, [%rd310];
	ld.global.f32 	%f329, [%rd303+24];
	fma.rn.f32 	%f330, %f328, %f329, %f327;
	st.global.f32 	[%rd40], %f330;
	add.s64 	%rd311, %rd310, %rd304;
	ld.global.f32 	%f331, [%rd311];
	ld.global.f32 	%f332, [%rd303+28];
	fma.rn.f32 	%f333, %f331, %f332, %f330;
	st.global.f32 	[%rd40], %f333;
	add.s64 	%rd312, %rd311, %rd304;
	ld.global.f32 	%f334, [%rd312];
	ld.global.f32 	%f335, [%rd303+32];
	fma.rn.f32 	%f336, %f334, %f335, %f333;
	st.global.f32 	[%rd40], %f336;
	add.s64 	%rd313, %rd312, %rd304;
	ld.global.f32 	%f337, [%rd313];
	ld.global.f32 	%f338, [%rd303+36];
	fma.rn.f32 	%f339, %f337, %f338, %f336;
	st.global.f32 	[%rd40], %f339;
	add.s64 	%rd314, %rd313, %rd304;
	ld.global.f32 	%f340, [%rd314];
	ld.global.f32 	%f341, [%rd303+40];
	fma.rn.f32 	%f342, %f340, %f341, %f339;
	st.global.f32 	[%rd40], %f342;
	add.s64 	%rd315, %rd314, %rd304;
	ld.global.f32 	%f343, [%rd315];
	ld.global.f32 	%f344, [%rd303+44];
	fma.rn.f32 	%f345, %f343, %f344, %f342;
	st.global.f32 	[%rd40], %f345;
	add.s64 	%rd316, %rd315, %rd304;
	ld.global.f32 	%f346, [%rd316];
	ld.global.f32 	%f347, [%rd303+48];
	fma.rn.f32 	%f348, %f346, %f347, %f345;
	st.global.f32 	[%rd40], %f348;
	add.s64 	%rd317, %rd316, %rd304;
	ld.global.f32 	%f349, [%rd317];
	ld.global.f32 	%f350, [%rd303+52];
	fma.rn.f32 	%f351, %f349, %f350, %f348;
	st.global.f32 	[%rd40], %f351;
	add.s64 	%rd318, %rd317, %rd304;
	ld.global.f32 	%f352, [%rd318];
	ld.global.f32 	%f353, [%rd303+56];
	fma.rn.f32 	%f354, %f352, %f353, %f351;
	st.global.f32 	[%rd40], %f354;
	add.s64 	%rd319, %rd318, %rd304;
	ld.global.f32 	%f355, [%rd319];
	ld.global.f32 	%f356, [%rd303+60];
	fma.rn.f32 	%f1069, %f355, %f356, %f354;
	st.global.f32 	[%rd40], %f1069;
	add.s32 	%r503, %r503, 16;
	add.s64 	%rd698, %rd319, %rd304;
	add.s32 	%r502, %r502, 16;
	setp.ne.s32 	%p90, %r502, %r85;
	@%p90 bra 	$L__BB6_81;
$L__BB6_82:
	and.b32  	%r316, %r84, 15;
	setp.eq.s32 	%p91, %r316, 0;
	@%p91 bra 	$L__BB6_92;
	sub.s16 	%rs17, %rs2, %rs26;
	cvt.u32.u16 	%r317, %rs17;
	and.b32  	%r91, %r317, 15;
	add.s32 	%r318, %r91, -1;
	setp.lt.u32 	%p92, %r318, 7;
	@%p92 bra 	$L__BB6_85;
	ld.global.f32 	%f357, [%rd698];
	mul.wide.u32 	%rd320, %r503, 4;
	add.s64 	%rd321, %rd12, %rd320;
	ld.global.f32 	%f358, [%rd321];
	fma.rn.f32 	%f359, %f357, %f358, %f1069;
	st.global.f32 	[%rd40], %f359;
	mul.wide.s32 	%rd322, %r80, 4;
	add.s64 	%rd323, %rd698, %rd322;
	ld.global.f32 	%f360, [%rd323];
	ld.global.f32 	%f361, [%rd321+4];
	fma.rn.f32 	%f362, %f360, %f361, %f359;
	st.global.f32 	[%rd40], %f362;
	add.s64 	%rd324, %rd323, %rd322;
	ld.global.f32 	%f363, [%rd324];
	ld.global.f32 	%f364, [%rd321+8];
	fma.rn.f32 	%f365, %f363, %f364, %f362;
	st.global.f32 	[%rd40], %f365;
	add.s64 	%rd325, %rd324, %rd322;
	ld.global.f32 	%f366, [%rd325];
	ld.global.f32 	%f367, [%rd321+12];
	fma.rn.f32 	%f368, %f366, %f367, %f365;
	st.global.f32 	[%rd40], %f368;
	add.s64 	%rd326, %rd325, %rd322;
	ld.global.f32 	%f369, [%rd326];
	ld.global.f32 	%f370, [%rd321+16];
	fma.rn.f32 	%f371, %f369, %f370, %f368;
	st.global.f32 	[%rd40], %f371;
	add.s64 	%rd327, %rd326, %rd322;
	ld.global.f32 	%f372, [%rd327];
	ld.global.f32 	%f373, [%rd321+20];
	fma.rn.f32 	%f374, %f372, %f373, %f371;
	st.global.f32 	[%rd40], %f374;
	add.s64 	%rd328, %rd327, %rd322;
	ld.global.f32 	%f375, [%rd328];
	ld.global.f32 	%f376, [%rd321+24];
	fma.rn.f32 	%f377, %f375, %f376, %f374;
	st.global.f32 	[%rd40], %f377;
	add.s64 	%rd329, %rd328, %rd322;
	ld.global.f32 	%f378, [%rd329];
	ld.global.f32 	%f379, [%rd321+28];
	fma.rn.f32 	%f1069, %f378, %f379, %f377;
	st.global.f32 	[%rd40], %f1069;
	add.s64 	%rd698, %rd329, %rd322;
	add.s32 	%r503, %r503, 8;
$L__BB6_85:
	and.b32  	%r319, %r91, 7;
	setp.eq.s32 	%p93, %r319, 0;
	@%p93 bra 	$L__BB6_92;
	sub.s16 	%rs18, %rs1, %rs25;
	cvt.u32.u16 	%r320, %rs18;
	and.b32  	%r321, %r320, 7;
	and.b32  	%r94, %r320, 3;
	add.s32 	%r322, %r321, -1;
	setp.lt.u32 	%p94, %r322, 3;
	@%p94 bra 	$L__BB6_88;
	ld.global.f32 	%f380, [%rd698];
	mul.wide.u32 	%rd330, %r503, 4;
	add.s64 	%rd331, %rd12, %rd330;
	ld.global.f32 	%f381, [%rd331];
	fma.rn.f32 	%f382, %f380, %f381, %f1069;
	st.global.f32 	[%rd40], %f382;
	mul.wide.s32 	%rd332, %r80, 4;
	add.s64 	%rd333, %rd698, %rd332;
	ld.global.f32 	%f383, [%rd333];
	ld.global.f32 	%f384, [%rd331+4];
	fma.rn.f32 	%f385, %f383, %f384, %f382;
	st.global.f32 	[%rd40], %f385;
	add.s64 	%rd334, %rd333, %rd332;
	ld.global.f32 	%f386, [%rd334];
	ld.global.f32 	%f387, [%rd331+8];
	fma.rn.f32 	%f388, %f386, %f387, %f385;
	st.global.f32 	[%rd40], %f388;
	add.s64 	%rd335, %rd334, %rd332;
	ld.global.f32 	%f389, [%rd335];
	ld.global.f32 	%f390, [%rd331+12];
	fma.rn.f32 	%f1069, %f389, %f390, %f388;
	st.global.f32 	[%rd40], %f1069;
	add.s64 	%rd698, %rd335, %rd332;
	add.s32 	%r503, %r503, 4;
$L__BB6_88:
	setp.eq.s32 	%p95, %r94, 0;
	@%p95 bra 	$L__BB6_92;
	ld.global.f32 	%f391, [%rd698];
	mul.wide.u32 	%rd336, %r503, 4;
	add.s64 	%rd48, %rd12, %rd336;
	ld.global.f32 	%f392, [%rd48];
	fma.rn.f32 	%f29, %f391, %f392, %f1069;
	st.global.f32 	[%rd40], %f29;
	setp.eq.s32 	%p96, %r94, 1;
	@%p96 bra 	$L__BB6_92;
	mul.wide.s32 	%rd337, %r80, 4;
	add.s64 	%rd49, %rd698, %rd337;
	ld.global.f32 	%f393, [%rd49];
	ld.global.f32 	%f394, [%rd48+4];
	fma.rn.f32 	%f30, %f393, %f394, %f29;
	st.global.f32 	[%rd40], %f30;
	setp.eq.s32 	%p97, %r94, 2;
	@%p97 bra 	$L__BB6_92;
	mul.wide.s32 	%rd338, %r80, 4;
	add.s64 	%rd339, %rd49, %rd338;
	ld.global.f32 	%f395, [%rd339];
	ld.global.f32 	%f396, [%rd48+8];
	fma.rn.f32 	%f397, %f395, %f396, %f30;
	st.global.f32 	[%rd40], %f397;
$L__BB6_92:
	add.s32 	%r500, %r500, 1;
	setp.eq.s32 	%p98, %r500, %r542;
	add.s16 	%rs26, %rs26, 1;
	add.s16 	%rs25, %rs25, 1;
	@%p98 bra 	$L__BB6_93;
	bra.uni 	$L__BB6_79;
$L__BB6_93:
	and.b32  	%r81, %r43, 15;
	setp.lt.u32 	%p99, %r542, 15;
	mov.b32 	%r507, 0;
	@%p99 bra 	$L__BB6_96;
	and.b32  	%r507, %r43, -16;
	mov.b32 	%r506, 0;
$L__BB6_95:
	.pragma "nounroll";
	ld.global.u32 	%r325, [%rd9];
	mad.lo.s32 	%r326, %r325, %r542, %r506;
	mul.wide.s32 	%rd340, %r326, 4;
	add.s64 	%rd341, %rd13, %rd340;
	ld.global.f32 	%f398, [%rd341];
	mul.f32 	%f399, %f18, %f398;
	st.global.f32 	[%rd341], %f399;
	ld.global.u32 	%r327, [%rd9];
	mul.lo.s32 	%r328, %r327, %r542;
	cvt.s64.s32 	%rd342, %r328;
	cvt.u64.u32 	%rd343, %r506;
	add.s64 	%rd344, %rd342, %rd343;
	shl.b64 	%rd345, %rd344, 2;
	add.s64 	%rd346, %rd13, %rd345;
	ld.global.f32 	%f400, [%rd346+4];
	mul.f32 	%f401, %f18, %f400;
	st.global.f32 	[%rd346+4], %f401;
	ld.global.u32 	%r329, [%rd9];
	mul.lo.s32 	%r330, %r329, %r542;
	cvt.s64.s32 	%rd347, %r330;
	add.s64 	%rd348, %rd347, %rd343;
	shl.b64 	%rd349, %rd348, 2;
	add.s64 	%rd350, %rd13, %rd349;
	ld.global.f32 	%f402, [%rd350+8];
	mul.f32 	%f403, %f18, %f402;
	st.global.f32 	[%rd350+8], %f403;
	ld.global.u32 	%r331, [%rd9];
	mul.lo.s32 	%r332, %r331, %r542;
	cvt.s64.s32 	%rd351, %r332;
	add.s64 	%rd352, %rd351, %rd343;
	shl.b64 	%rd353, %rd352, 2;
	add.s64 	%rd354, %rd13, %rd353;
	ld.global.f32 	%f404, [%rd354+12];
	mul.f32 	%f405, %f18, %f404;
	st.global.f32 	[%rd354+12], %f405;
	ld.global.u32 	%r333, [%rd9];
	mul.lo.s32 	%r334, %r333, %r542;
	cvt.s64.s32 	%rd355, %r334;
	add.s64 	%rd356, %rd355, %rd343;
	shl.b64 	%rd357, %rd356, 2;
	add.s64 	%rd358, %rd13, %rd357;
	ld.global.f32 	%f406, [%rd358+16];
	mul.f32 	%f407, %f18, %f406;
	st.global.f32 	[%rd358+16], %f407;
	ld.global.u32 	%r335, [%rd9];
	mul.lo.s32 	%r336, %r335, %r542;
	cvt.s64.s32 	%rd359, %r336;
	add.s64 	%rd360, %rd359, %rd343;
	shl.b64 	%rd361, %rd360, 2;
	add.s64 	%rd362, %rd13, %rd361;
	ld.global.f32 	%f408, [%rd362+20];
	mul.f32 	%f409, %f18, %f408;
	st.global.f32 	[%rd362+20], %f409;
	ld.global.u32 	%r337, [%rd9];
	mul.lo.s32 	%r338, %r337, %r542;
	cvt.s64.s32 	%rd363, %r338;
	add.s64 	%rd364, %rd363, %rd343;
	shl.b64 	%rd365, %rd364, 2;
	add.s64 	%rd366, %rd13, %rd365;
	ld.global.f32 	%f410, [%rd366+24];
	mul.f32 	%f411, %f18, %f410;
	st.global.f32 	[%rd366+24], %f411;
	ld.global.u32 	%r339, [%rd9];
	mul.lo.s32 	%r340, %r339, %r542;
	cvt.s64.s32 	%rd367, %r340;
	add.s64 	%rd368, %rd367, %rd343;
	shl.b64 	%rd369, %rd368, 2;
	add.s64 	%rd370, %rd13, %rd369;
	ld.global.f32 	%f412, [%rd370+28];
	mul.f32 	%f413, %f18, %f412;
	st.global.f32 	[%rd370+28], %f413;
	ld.global.u32 	%r341, [%rd9];
	mul.lo.s32 	%r342, %r341, %r542;
	cvt.s64.s32 	%rd371, %r342;
	add.s64 	%rd372, %rd371, %rd343;
	shl.b64 	%rd373, %rd372, 2;
	add.s64 	%rd374, %rd13, %rd373;
	ld.global.f32 	%f414, [%rd374+32];
	mul.f32 	%f415, %f18, %f414;
	st.global.f32 	[%rd374+32], %f415;
	ld.global.u32 	%r343, [%rd9];
	mul.lo.s32 	%r344, %r343, %r542;
	cvt.s64.s32 	%rd375, %r344;
	add.s64 	%rd376, %rd375, %rd343;
	shl.b64 	%rd377, %rd376, 2;
	add.s64 	%rd378, %rd13, %rd377;
	ld.global.f32 	%f416, [%rd378+36];
	mul.f32 	%f417, %f18, %f416;
	st.global.f32 	[%rd378+36], %f417;
	ld.global.u32 	%r345, [%rd9];
	mul.lo.s32 	%r346, %r345, %r542;
	cvt.s64.s32 	%rd379, %r346;
	add.s64 	%rd380, %rd379, %rd343;
	shl.b64 	%rd381, %rd380, 2;
	add.s64 	%rd382, %rd13, %rd381;
	ld.global.f32 	%f418, [%rd382+40];
	mul.f32 	%f419, %f18, %f418;
	st.global.f32 	[%rd382+40], %f419;
	ld.global.u32 	%r347, [%rd9];
	mul.lo.s32 	%r348, %r347, %r542;
	cvt.s64.s32 	%rd383, %r348;
	add.s64 	%rd384, %rd383, %rd343;
	shl.b64 	%rd385, %rd384, 2;
	add.s64 	%rd386, %rd13, %rd385;
	ld.global.f32 	%f420, [%rd386+44];
	mul.f32 	%f421, %f18, %f420;
	st.global.f32 	[%rd386+44], %f421;
	ld.global.u32 	%r349, [%rd9];
	mul.lo.s32 	%r350, %r349, %r542;
	cvt.s64.s32 	%rd387, %r350;
	add.s64 	%rd388, %rd387, %rd343;
	shl.b64 	%rd389, %rd388, 2;
	add.s64 	%rd390, %rd13, %rd389;
	ld.global.f32 	%f422, [%rd390+48];
	mul.f32 	%f423, %f18, %f422;
	st.global.f32 	[%rd390+48], %f423;
	ld.global.u32 	%r351, [%rd9];
	mul.lo.s32 	%r352, %r351, %r542;
	cvt.s64.s32 	%rd391, %r352;
	add.s64 	%rd392, %rd391, %rd343;
	shl.b64 	%rd393, %rd392, 2;
	add.s64 	%rd394, %rd13, %rd393;
	ld.global.f32 	%f424, [%rd394+52];
	mul.f32 	%f425, %f18, %f424;
	st.global.f32 	[%rd394+52], %f425;
	ld.global.u32 	%r353, [%rd9];
	mul.lo.s32 	%r354, %r353, %r542;
	cvt.s64.s32 	%rd395, %r354;
	add.s64 	%rd396, %rd395, %rd343;
	shl.b64 	%rd397, %rd396, 2;
	add.s64 	%rd398, %rd13, %rd397;
	ld.global.f32 	%f426, [%rd398+56];
	mul.f32 	%f427, %f18, %f426;
	st.global.f32 	[%rd398+56], %f427;
	ld.global.u32 	%r355, [%rd9];
	mul.lo.s32 	%r356, %r355, %r542;
	cvt.s64.s32 	%rd399, %r356;
	add.s64 	%rd400, %rd399, %rd343;
	shl.b64 	%rd401, %rd400, 2;
	add.s64 	%rd402, %rd13, %rd401;
	ld.global.f32 	%f428, [%rd402+60];
	mul.f32 	%f429, %f18, %f428;
	st.global.f32 	[%rd402+60], %f429;
	add.s32 	%r506, %r506, 16;
	setp.ne.s32 	%p100, %r506, %r507;
	@%p100 bra 	$L__BB6_95;
$L__BB6_96:
	setp.eq.s32 	%p101, %r81, 0;
	@%p101 bra 	$L__BB6_106;
	setp.lt.u32 	%p102, %r48, 7;
	@%p102 bra 	$L__BB6_99;
	ld.global.u32 	%r357, [%rd9];
	mad.lo.s32 	%r358, %r357, %r542, %r507;
	mul.wide.s32 	%rd403, %r358, 4;
	add.s64 	%rd404, %rd13, %rd403;
	ld.global.f32 	%f430, [%rd404];
	mul.f32 	%f431, %f18, %f430;
	st.global.f32 	[%rd404], %f431;
	ld.global.u32 	%r359, [%rd9];
	mul.lo.s32 	%r360, %r359, %r542;
	cvt.s64.s32 	%rd405, %r360;
	cvt.s64.s32 	%rd406, %r507;
	add.s64 	%rd407, %rd405, %rd406;
	shl.b64 	%rd408, %rd407, 2;
	add.s64 	%rd409, %rd13, %rd408;
	ld.global.f32 	%f432, [%rd409+4];
	mul.f32 	%f433, %f18, %f432;
	st.global.f32 	[%rd409+4], %f433;
	ld.global.u32 	%r361, [%rd9];
	mul.lo.s32 	%r362, %r361, %r542;
	cvt.s64.s32 	%rd410, %r362;
	add.s64 	%rd411, %rd410, %rd406;
	shl.b64 	%rd412, %rd411, 2;
	add.s64 	%rd413, %rd13, %rd412;
	ld.global.f32 	%f434, [%rd413+8];
	mul.f32 	%f435, %f18, %f434;
	st.global.f32 	[%rd413+8], %f435;
	ld.global.u32 	%r363, [%rd9];
	mul.lo.s32 	%r364, %r363, %r542;
	cvt.s64.s32 	%rd414, %r364;
	add.s64 	%rd415, %rd414, %rd406;
	shl.b64 	%rd416, %rd415, 2;
	add.s64 	%rd417, %rd13, %rd416;
	ld.global.f32 	%f436, [%rd417+12];
	mul.f32 	%f437, %f18, %f436;
	st.global.f32 	[%rd417+12], %f437;
	ld.global.u32 	%r365, [%rd9];
	mul.lo.s32 	%r366, %r365, %r542;
	cvt.s64.s32 	%rd418, %r366;
	add.s64 	%rd419, %rd418, %rd406;
	shl.b64 	%rd420, %rd419, 2;
	add.s64 	%rd421, %rd13, %rd420;
	ld.global.f32 	%f438, [%rd421+16];
	mul.f32 	%f439, %f18, %f438;
	st.global.f32 	[%rd421+16], %f439;
	ld.global.u32 	%r367, [%rd9];
	mul.lo.s32 	%r368, %r367, %r542;
	cvt.s64.s32 	%rd422, %r368;
	add.s64 	%rd423, %rd422, %rd406;
	shl.b64 	%rd424, %rd423, 2;
	add.s64 	%rd425, %rd13, %rd424;
	ld.global.f32 	%f440, [%rd425+20];
	mul.f32 	%f441, %f18, %f440;
	st.global.f32 	[%rd425+20], %f441;
	ld.global.u32 	%r369, [%rd9];
	mul.lo.s32 	%r370, %r369, %r542;
	cvt.s64.s32 	%rd426, %r370;
	add.s64 	%rd427, %rd426, %rd406;
	shl.b64 	%rd428, %rd427, 2;
	add.s64 	%rd429, %rd13, %rd428;
	ld.global.f32 	%f442, [%rd429+24];
	mul.f32 	%f443, %f18, %f442;
	st.global.f32 	[%rd429+24], %f443;
	ld.global.u32 	%r371, [%rd9];
	mul.lo.s32 	%r372, %r371, %r542;
	cvt.s64.s32 	%rd430, %r372;
	add.s64 	%rd431, %rd430, %rd406;
	shl.b64 	%rd432, %rd431, 2;
	add.s64 	%rd433, %rd13, %rd432;
	ld.global.f32 	%f444, [%rd433+28];
	mul.f32 	%f445, %f18, %f444;
	st.global.f32 	[%rd433+28], %f445;
	add.s32 	%r507, %r507, 8;
$L__BB6_99:
	and.b32  	%r373, %r47, 7;
	setp.eq.s32 	%p103, %r373, 0;
	@%p103 bra 	$L__BB6_106;
	and.b32  	%r103, %r45, 3;
	setp.lt.u32 	%p104, %r46, 3;
	@%p104 bra 	$L__BB6_102;
	ld.global.u32 	%r374, [%rd9];
	mad.lo.s32 	%r375, %r374, %r542, %r507;
	mul.wide.s32 	%rd434, %r375, 4;
	add.s64 	%rd435, %rd13, %rd434;
	ld.global.f32 	%f446, [%rd435];
	mul.f32 	%f447, %f18, %f446;
	st.global.f32 	[%rd435], %f447;
	ld.global.u32 	%r376, [%rd9];
	mul.lo.s32 	%r377, %r376, %r542;
	cvt.s64.s32 	%rd436, %r377;
	cvt.s64.s32 	%rd437, %r507;
	add.s64 	%rd438, %rd436, %rd437;
	shl.b64 	%rd439, %rd438, 2;
	add.s64 	%rd440, %rd13, %rd439;
	ld.global.f32 	%f448, [%rd440+4];
	mul.f32 	%f449, %f18, %f448;
	st.global.f32 	[%rd440+4], %f449;
	ld.global.u32 	%r378, [%rd9];
	mul.lo.s32 	%r379, %r378, %r542;
	cvt.s64.s32 	%rd441, %r379;
	add.s64 	%rd442, %rd441, %rd437;
	shl.b64 	%rd443, %rd442, 2;
	add.s64 	%rd444, %rd13, %rd443;
	ld.global.f32 	%f450, [%rd444+8];
	mul.f32 	%f451, %f18, %f450;
	st.global.f32 	[%rd444+8], %f451;
	ld.global.u32 	%r380, [%rd9];
	mul.lo.s32 	%r381, %r380, %r542;
	cvt.s64.s32 	%rd445, %r381;
	add.s64 	%rd446, %rd445, %rd437;
	shl.b64 	%rd447, %rd446, 2;
	add.s64 	%rd448, %rd13, %rd447;
	ld.global.f32 	%f452, [%rd448+12];
	mul.f32 	%f453, %f18, %f452;
	st.global.f32 	[%rd448+12], %f453;
	add.s32 	%r507, %r507, 4;
$L__BB6_102:
	setp.eq.s32 	%p105, %r103, 0;
	@%p105 bra 	$L__BB6_106;
	ld.global.u32 	%r382, [%rd9];
	mad.lo.s32 	%r383, %r382, %r542, %r507;
	mul.wide.s32 	%rd449, %r383, 4;
	add.s64 	%rd450, %rd13, %rd449;
	ld.global.f32 	%f454, [%rd450];
	mul.f32 	%f455, %f18, %f454;
	st.global.f32 	[%rd450], %f455;
	setp.eq.s32 	%p106, %r103, 1;
	@%p106 bra 	$L__BB6_106;
	ld.global.u32 	%r384, [%rd9];
	mul.lo.s32 	%r385, %r384, %r542;
	cvt.s64.s32 	%rd451, %r385;
	cvt.s64.s32 	%rd50, %r507;
	add.s64 	%rd452, %rd451, %rd50;
	shl.b64 	%rd453, %rd452, 2;
	add.s64 	%rd454, %rd13, %rd453;
	ld.global.f32 	%f456, [%rd454+4];
	mul.f32 	%f457, %f18, %f456;
	st.global.f32 	[%rd454+4], %f457;
	setp.eq.s32 	%p107, %r103, 2;
	@%p107 bra 	$L__BB6_106;
	ld.global.u32 	%r386, [%rd9];
	mul.lo.s32 	%r387, %r386, %r542;
	cvt.s64.s32 	%rd455, %r387;
	add.s64 	%rd456, %rd455, %rd50;
	shl.b64 	%rd457, %rd456, 2;
	add.s64 	%rd458, %rd13, %rd457;
	ld.global.f32 	%f458, [%rd458+8];
	mul.f32 	%f459, %f18, %f458;
	st.global.f32 	[%rd458+8], %f459;
$L__BB6_106:
	ld.global.u32 	%r388, [%rd9];
	add.s32 	%r389, %r388, -1;
	setp.ne.s32 	%p108, %r542, %r389;
	setp.gtu.f32 	%p109, %f1066, %f1;
	and.pred  	%p110, %p108, %p109;
	@%p110 bra 	$L__BB6_108;
	add.s32 	%r542, %r542, 1;
	bra.uni 	$L__BB6_217;
$L__BB6_108:
	setp.lt.s32 	%p111, %r3, 1;
	mul.lo.s32 	%r107, %r542, %r3;
	mul.lo.s32 	%r390, %r495, %r3;
	cvt.s64.s32 	%rd51, %r390;
	@%p111 bra 	$L__BB6_122;
	mul.wide.s32 	%rd459, %r107, 4;
	add.s64 	%rd704, %rd15, %rd459;
	shl.b64 	%rd460, %rd51, 2;
	add.s64 	%rd703, %rd17, %rd460;
	setp.lt.u32 	%p112, %r5, 15;
	@%p112 bra 	$L__BB6_112;
	mov.b32 	%r510, 0;
$L__BB6_111:
	.pragma "nounroll";
	ld.global.f32 	%f460, [%rd703];
	st.global.f32 	[%rd704], %f460;
	ld.global.f32 	%f461, [%rd703+4];
	st.global.f32 	[%rd704+4], %f461;
	ld.global.f32 	%f462, [%rd703+8];
	st.global.f32 	[%rd704+8], %f462;
	ld.global.f32 	%f463, [%rd703+12];
	st.global.f32 	[%rd704+12], %f463;
	ld.global.f32 	%f464, [%rd703+16];
	st.global.f32 	[%rd704+16], %f464;
	ld.global.f32 	%f465, [%rd703+20];
	st.global.f32 	[%rd704+20], %f465;
	ld.global.f32 	%f466, [%rd703+24];
	st.global.f32 	[%rd704+24], %f466;
	ld.global.f32 	%f467, [%rd703+28];
	st.global.f32 	[%rd704+28], %f467;
	ld.global.f32 	%f468, [%rd703+32];
	st.global.f32 	[%rd704+32], %f468;
	ld.global.f32 	%f469, [%rd703+36];
	st.global.f32 	[%rd704+36], %f469;
	ld.global.f32 	%f470, [%rd703+40];
	st.global.f32 	[%rd704+40], %f470;
	ld.global.f32 	%f471, [%rd703+44];
	st.global.f32 	[%rd704+44], %f471;
	ld.global.f32 	%f472, [%rd703+48];
	st.global.f32 	[%rd704+48], %f472;
	ld.global.f32 	%f473, [%rd703+52];
	st.global.f32 	[%rd704+52], %f473;
	ld.global.f32 	%f474, [%rd703+56];
	st.global.f32 	[%rd704+56], %f474;
	ld.global.f32 	%f475, [%rd703+60];
	st.global.f32 	[%rd704+60], %f475;
	add.s64 	%rd704, %rd704, 64;
	add.s64 	%rd703, %rd703, 64;
	add.s32 	%r510, %r510, 16;
	setp.ne.s32 	%p113, %r510, %r11;
	@%p113 bra 	$L__BB6_111;
$L__BB6_112:
	setp.eq.s32 	%p114, %r6, 0;
	@%p114 bra 	$L__BB6_122;
	setp.lt.u32 	%p115, %r7, 7;
	@%p115 bra 	$L__BB6_115;
	ld.global.f32 	%f476, [%rd703];
	st.global.f32 	[%rd704], %f476;
	ld.global.f32 	%f477, [%rd703+4];
	st.global.f32 	[%rd704+4], %f477;
	ld.global.f32 	%f478, [%rd703+8];
	st.global.f32 	[%rd704+8], %f478;
	ld.global.f32 	%f479, [%rd703+12];
	st.global.f32 	[%rd704+12], %f479;
	ld.global.f32 	%f480, [%rd703+16];
	st.global.f32 	[%rd704+16], %f480;
	ld.global.f32 	%f481, [%rd703+20];
	st.global.f32 	[%rd704+20], %f481;
	ld.global.f32 	%f482, [%rd703+24];
	st.global.f32 	[%rd704+24], %f482;
	ld.global.f32 	%f483, [%rd703+28];
	st.global.f32 	[%rd704+28], %f483;
	add.s64 	%rd704, %rd704, 32;
	add.s64 	%rd703, %rd703, 32;
$L__BB6_115:
	setp.eq.s32 	%p116, %r8, 0;
	@%p116 bra 	$L__BB6_122;
	setp.lt.u32 	%p117, %r9, 3;
	@%p117 bra 	$L__BB6_118;
	ld.global.f32 	%f484, [%rd703];
	st.global.f32 	[%rd704], %f484;
	ld.global.f32 	%f485, [%rd703+4];
	st.global.f32 	[%rd704+4], %f485;
	ld.global.f32 	%f486, [%rd703+8];
	st.global.f32 	[%rd704+8], %f486;
	ld.global.f32 	%f487, [%rd703+12];
	st.global.f32 	[%rd704+12], %f487;
	add.s64 	%rd704, %rd704, 16;
	add.s64 	%rd703, %rd703, 16;
$L__BB6_118:
	setp.eq.s32 	%p118, %r10, 0;
	@%p118 bra 	$L__BB6_122;
	setp.eq.s32 	%p119, %r10, 1;
	ld.global.f32 	%f488, [%rd703];
	st.global.f32 	[%rd704], %f488;
	@%p119 bra 	$L__BB6_122;
	setp.eq.s32 	%p120, %r10, 2;
	ld.global.f32 	%f489, [%rd703+4];
	st.global.f32 	[%rd704+4], %f489;
	@%p120 bra 	$L__BB6_122;
	ld.global.f32 	%f490, [%rd703+8];
	st.global.f32 	[%rd704+8], %f490;
$L__BB6_122:
	cvt.s64.s32 	%rd68, %r107;
	ld.global.u32 	%r392, [%rd9];
	mul.lo.s32 	%r393, %r392, %r542;
	cvt.s64.s32 	%rd69, %r393;
	@%p111 bra 	$L__BB6_188;
	shl.b64 	%rd461, %rd68, 2;
	add.s64 	%rd70, %rd14, %rd461;
	and.b32  	%r110, %r43, -16;
	and.b32  	%r111, %r47, 7;
	and.b32  	%r112, %r45, 3;
	mov.b32 	%r511, 0;
$L__BB6_124:
	mul.wide.u32 	%rd462, %r511, 4;
	add.s64 	%rd710, %rd15, %rd462;
	add.s64 	%rd72, %rd70, %rd462;
	mov.b32 	%r514, 0;
	st.global.u32 	[%rd72], %r514;
	mov.f32 	%f1073, 0f00000000;
	@%p99 bra 	$L__BB6_127;
	mov.b32 	%r512, 0;
	mov.f32 	%f1073, 0f00000000;
$L__BB6_126:
	.pragma "nounroll";
	ld.global.f32 	%f493, [%rd710];
	cvt.u64.u32 	%rd463, %r512;
	add.s64 	%rd464, %rd463, %rd69;
	shl.b64 	%rd465, %rd464, 2;
	add.s64 	%rd466, %rd13, %rd465;
	ld.global.f32 	%f494, [%rd466];
	fma.rn.f32 	%f495, %f493, %f494, %f1073;
	st.global.f32 	[%rd72], %f495;
	mul.wide.u32 	%rd467, %r3, 4;
	add.s64 	%rd468, %rd710, %rd467;
	ld.global.f32 	%f496, [%rd468];
	ld.global.f32 	%f497, [%rd466+4];
	fma.rn.f32 	%f498, %f496, %f497, %f495;
	st.global.f32 	[%rd72], %f498;
	add.s64 	%rd469, %rd468, %rd467;
	ld.global.f32 	%f499, [%rd469];
	ld.global.f32 	%f500, [%rd466+8];
	fma.rn.f32 	%f501, %f499, %f500, %f498;
	st.global.f32 	[%rd72], %f501;
	add.s64 	%rd470, %rd469, %rd467;
	ld.global.f32 	%f502, [%rd470];
	ld.global.f32 	%f503, [%rd466+12];
	fma.rn.f32 	%f504, %f502, %f503, %f501;
	st.global.f32 	[%rd72], %f504;
	add.s64 	%rd471, %rd470, %rd467;
	ld.global.f32 	%f505, [%rd471];
	ld.global.f32 	%f506, [%rd466+16];
	fma.rn.f32 	%f507, %f505, %f506, %f504;
	st.global.f32 	[%rd72], %f507;
	add.s64 	%rd472, %rd471, %rd467;
	ld.global.f32 	%f508, [%rd472];
	ld.global.f32 	%f509, [%rd466+20];
	fma.rn.f32 	%f510, %f508, %f509, %f507;
	st.global.f32 	[%rd72], %f510;
	add.s64 	%rd473, %rd472, %rd467;
	ld.global.f32 	%f511, [%rd473];
	ld.global.f32 	%f512, [%rd466+24];
	fma.rn.f32 	%f513, %f511, %f512, %f510;
	st.global.f32 	[%rd72], %f513;
	add.s64 	%rd474, %rd473, %rd467;
	ld.global.f32 	%f514, [%rd474];
	ld.global.f32 	%f515, [%rd466+28];
	fma.rn.f32 	%f516, %f514, %f515, %f513;
	st.global.f32 	[%rd72], %f516;
	add.s64 	%rd475, %rd474, %rd467;
	ld.global.f32 	%f517, [%rd475];
	ld.global.f32 	%f518, [%rd466+32];
	fma.rn.f32 	%f519, %f517, %f518, %f516;
	st.global.f32 	[%rd72], %f519;
	add.s64 	%rd476, %rd475, %rd467;
	ld.global.f32 	%f520, [%rd476];
	ld.global.f32 	%f521, [%rd466+36];
	fma.rn.f32 	%f522, %f520, %f521, %f519;
	st.global.f32 	[%rd72], %f522;
	add.s64 	%rd477, %rd476, %rd467;
	ld.global.f32 	%f523, [%rd477];
	ld.global.f32 	%f524, [%rd466+40];
	fma.rn.f32 	%f525, %f523, %f524, %f522;
	st.global.f32 	[%rd72], %f525;
	add.s64 	%rd478, %rd477, %rd467;
	ld.global.f32 	%f526, [%rd478];
	ld.global.f32 	%f527, [%rd466+44];
	fma.rn.f32 	%f528, %f526, %f527, %f525;
	st.global.f32 	[%rd72], %f528;
	add.s64 	%rd479, %rd478, %rd467;
	ld.global.f32 	%f529, [%rd479];
	ld.global.f32 	%f530, [%rd466+48];
	fma.rn.f32 	%f531, %f529, %f530, %f528;
	st.global.f32 	[%rd72], %f531;
	add.s64 	%rd480, %rd479, %rd467;
	ld.global.f32 	%f532, [%rd480];
	ld.global.f32 	%f533, [%rd466+52];
	fma.rn.f32 	%f534, %f532, %f533, %f531;
	st.global.f32 	[%rd72], %f534;
	add.s64 	%rd481, %rd480, %rd467;
	ld.global.f32 	%f535, [%rd481];
	ld.global.f32 	%f536, [%rd466+56];
	fma.rn.f32 	%f537, %f535, %f536, %f534;
	st.global.f32 	[%rd72], %f537;
	add.s64 	%rd482, %rd481, %rd467;
	ld.global.f32 	%f538, [%rd482];
	ld.global.f32 	%f539, [%rd466+60];
	fma.rn.f32 	%f1073, %f538, %f539, %f537;
	st.global.f32 	[%rd72], %f1073;
	add.s32 	%r512, %r512, 16;
	add.s64 	%rd710, %rd482, %rd467;
	setp.ne.s32 	%p123, %r512, %r110;
	mov.u32 	%r514, %r110;
	@%p123 bra 	$L__BB6_126;
$L__BB6_127:
	@%p101 bra 	$L__BB6_137;
	setp.lt.u32 	%p125, %r48, 7;
	@%p125 bra 	$L__BB6_130;
	ld.global.f32 	%f540, [%rd710];
	cvt.u64.u32 	%rd483, %r514;
	add.s64 	%rd484, %rd483, %rd69;
	shl.b64 	%rd485, %rd484, 2;
	add.s64 	%rd486, %rd13, %rd485;
	ld.global.f32 	%f541, [%rd486];
	fma.rn.f32 	%f542, %f540, %f541, %f1073;
	st.global.f32 	[%rd72], %f542;
	mul.wide.u32 	%rd487, %r3, 4;
	add.s64 	%rd488, %rd710, %rd487;
	ld.global.f32 	%f543, [%rd488];
	ld.global.f32 	%f544, [%rd486+4];
	fma.rn.f32 	%f545, %f543, %f544, %f542;
	st.global.f32 	[%rd72], %f545;
	add.s64 	%rd489, %rd488, %rd487;
	ld.global.f32 	%f546, [%rd489];
	ld.global.f32 	%f547, [%rd486+8];
	fma.rn.f32 	%f548, %f546, %f547, %f545;
	st.global.f32 	[%rd72], %f548;
	add.s64 	%rd490, %rd489, %rd487;
	ld.global.f32 	%f549, [%rd490];
	ld.global.f32 	%f550, [%rd486+12];
	fma.rn.f32 	%f551, %f549, %f550, %f548;
	st.global.f32 	[%rd72], %f551;
	add.s64 	%rd491, %rd490, %rd487;
	ld.global.f32 	%f552, [%rd491];
	ld.global.f32 	%f553, [%rd486+16];
	fma.rn.f32 	%f554, %f552, %f553, %f551;
	st.global.f32 	[%rd72], %f554;
	add.s64 	%rd492, %rd491, %rd487;
	ld.global.f32 	%f555, [%rd492];
	ld.global.f32 	%f556, [%rd486+20];
	fma.rn.f32 	%f557, %f555, %f556, %f554;
	st.global.f32 	[%rd72], %f557;
	add.s64 	%rd493, %rd492, %rd487;
	ld.global.f32 	%f558, [%rd493];
	ld.global.f32 	%f559, [%rd486+24];
	fma.rn.f32 	%f560, %f558, %f559, %f557;
	st.global.f32 	[%rd72], %f560;
	add.s64 	%rd494, %rd493, %rd487;
	ld.global.f32 	%f561, [%rd494];
	ld.global.f32 	%f562, [%rd486+28];
	fma.rn.f32 	%f1073, %f561, %f562, %f560;
	st.global.f32 	[%rd72], %f1073;
	add.s64 	%rd710, %rd494, %rd487;
	add.s32 	%r514, %r514, 8;
$L__BB6_130:
	setp.eq.s32 	%p126, %r111, 0;
	@%p126 bra 	$L__BB6_137;
	setp.lt.u32 	%p127, %r46, 3;
	@%p127 bra 	$L__BB6_133;
	ld.global.f32 	%f563, [%rd710];
	cvt.u64.u32 	%rd495, %r514;
	add.s64 	%rd496, %rd495, %rd69;
	shl.b64 	%rd497, %rd496, 2;
	add.s64 	%rd498, %rd13, %rd497;
	ld.global.f32 	%f564, [%rd498];
	fma.rn.f32 	%f565, %f563, %f564, %f1073;
	st.global.f32 	[%rd72], %f565;
	mul.wide.u32 	%rd499, %r3, 4;
	add.s64 	%rd500, %rd710, %rd499;
	ld.global.f32 	%f566, [%rd500];
	ld.global.f32 	%f567, [%rd498+4];
	fma.rn.f32 	%f568, %f566, %f567, %f565;
	st.global.f32 	[%rd72], %f568;
	add.s64 	%rd501, %rd500, %rd499;
	ld.global.f32 	%f569, [%rd501];
	ld.global.f32 	%f570, [%rd498+8];
	fma.rn.f32 	%f571, %f569, %f570, %f568;
	st.global.f32 	[%rd72], %f571;
	add.s64 	%rd502, %rd501, %rd499;
	ld.global.f32 	%f572, [%rd502];
	ld.global.f32 	%f573, [%rd498+12];
	fma.rn.f32 	%f1073, %f572, %f573, %f571;
	st.global.f32 	[%rd72], %f1073;
	add.s64 	%rd710, %rd502, %rd499;
	add.s32 	%r514, %r514, 4;
$L__BB6_133:
	setp.eq.s32 	%p128, %r112, 0;
	@%p128 bra 	$L__BB6_137;
	setp.eq.s32 	%p129, %r112, 1;
	ld.global.f32 	%f574, [%rd710];
	cvt.u64.u32 	%rd503, %r514;
	add.s64 	%rd504, %rd503, %rd69;
	shl.b64 	%rd505, %rd504, 2;
	add.s64 	%rd80, %rd13, %rd505;
	ld.global.f32 	%f575, [%rd80];
	fma.rn.f32 	%f38, %f574, %f575, %f1073;
	st.global.f32 	[%rd72], %f38;
	@%p129 bra 	$L__BB6_137;
	mul.wide.u32 	%rd506, %r3, 4;
	add.s64 	%rd81, %rd710, %rd506;
	setp.eq.s32 	%p130, %r112, 2;
	ld.global.f32 	%f576, [%rd81];
	ld.global.f32 	%f577, [%rd80+4];
	fma.rn.f32 	%f39, %f576, %f577, %f38;
	st.global.f32 	[%rd72], %f39;
	@%p130 bra 	$L__BB6_137;
	mul.wide.u32 	%rd507, %r3, 4;
	add.s64 	%rd508, %rd81, %rd507;
	ld.global.f32 	%f578, [%rd508];
	ld.global.f32 	%f579, [%rd80+8];
	fma.rn.f32 	%f580, %f578, %f579, %f39;
	st.global.f32 	[%rd72], %f580;
$L__BB6_137:
	add.s32 	%r511, %r511, 1;
	setp.eq.s32 	%p131, %r511, %r3;
	@%p131 bra 	$L__BB6_138;
	bra.uni 	$L__BB6_124;
$L__BB6_138:
	setp.lt.u32 	%p132, %r5, 15;
	mov.b32 	%r517, 0;
	@%p132 bra 	$L__BB6_141;
	mov.b32 	%r519, 0;
$L__BB6_140:
	.pragma "nounroll";
	ld.global.f32 	%f581, [%rd33];
	mul.wide.u32 	%rd509, %r519, 4;
	add.s64 	%rd510, %rd70, %rd509;
	ld.global.f32 	%f582, [%rd510];
	mul.f32 	%f583, %f581, %f582;
	add.s64 	%rd511, %rd24, %rd509;
	ld.global.f32 	%f584, [%rd511];
	sub.f32 	%f585, %f584, %f583;
	st.global.f32 	[%rd511], %f585;
	ld.global.f32 	%f586, [%rd33];
	ld.global.f32 	%f587, [%rd510+4];
	mul.f32 	%f588, %f586, %f587;
	ld.global.f32 	%f589, [%rd511+4];
	sub.f32 	%f590, %f589, %f588;
	st.global.f32 	[%rd511+4], %f590;
	ld.global.f32 	%f591, [%rd33];
	ld.global.f32 	%f592, [%rd510+8];
	mul.f32 	%f593, %f591, %f592;
	ld.global.f32 	%f594, [%rd511+8];
	sub.f32 	%f595, %f594, %f593;
	st.global.f32 	[%rd511+8], %f595;
	ld.global.f32 	%f596, [%rd33];
	ld.global.f32 	%f597, [%rd510+12];
	mul.f32 	%f598, %f596, %f597;
	ld.global.f32 	%f599, [%rd511+12];
	sub.f32 	%f600, %f599, %f598;
	st.global.f32 	[%rd511+12], %f600;
	ld.global.f32 	%f601, [%rd33];
	ld.global.f32 	%f602, [%rd510+16];
	mul.f32 	%f603, %f601, %f602;
	ld.global.f32 	%f604, [%rd511+16];
	sub.f32 	%f605, %f604, %f603;
	st.global.f32 	[%rd511+16], %f605;
	ld.global.f32 	%f606, [%rd33];
	ld.global.f32 	%f607, [%rd510+20];
	mul.f32 	%f608, %f606, %f607;
	ld.global.f32 	%f609, [%rd511+20];
	sub.f32 	%f610, %f609, %f608;
	st.global.f32 	[%rd511+20], %f610;
	ld.global.f32 	%f611, [%rd33];
	ld.global.f32 	%f612, [%rd510+24];
	mul.f32 	%f613, %f611, %f612;
	ld.global.f32 	%f614, [%rd511+24];
	sub.f32 	%f615, %f614, %f613;
	st.global.f32 	[%rd511+24], %f615;
	ld.global.f32 	%f616, [%rd33];
	ld.global.f32 	%f617, [%rd510+28];
	mul.f32 	%f618, %f616, %f617;
	ld.global.f32 	%f619, [%rd511+28];
	sub.f32 	%f620, %f619, %f618;
	st.global.f32 	[%rd511+28], %f620;
	ld.global.f32 	%f621, [%rd33];
	ld.global.f32 	%f622, [%rd510+32];
	mul.f32 	%f623, %f621, %f622;
	ld.global.f32 	%f624, [%rd511+32];
	sub.f32 	%f625, %f624, %f623;
	st.global.f32 	[%rd511+32], %f625;
	ld.global.f32 	%f626, [%rd33];
	ld.global.f32 	%f627, [%rd510+36];
	mul.f32 	%f628, %f626, %f627;
	ld.global.f32 	%f629, [%rd511+36];
	sub.f32 	%f630, %f629, %f628;
	st.global.f32 	[%rd511+36], %f630;
	ld.global.f32 	%f631, [%rd33];
	ld.global.f32 	%f632, [%rd510+40];
	mul.f32 	%f633, %f631, %f632;
	ld.global.f32 	%f634, [%rd511+40];
	sub.f32 	%f635, %f634, %f633;
	st.global.f32 	[%rd511+40], %f635;
	ld.global.f32 	%f636, [%rd33];
	ld.global.f32 	%f637, [%rd510+44];
	mul.f32 	%f638, %f636, %f637;
	ld.global.f32 	%f639, [%rd511+44];
	sub.f32 	%f640, %f639, %f638;
	st.global.f32 	[%rd511+44], %f640;
	ld.global.f32 	%f641, [%rd33];
	ld.global.f32 	%f642, [%rd510+48];
	mul.f32 	%f643, %f641, %f642;
	ld.global.f32 	%f644, [%rd511+48];
	sub.f32 	%f645, %f644, %f643;
	st.global.f32 	[%rd511+48], %f645;
	ld.global.f32 	%f646, [%rd33];
	ld.global.f32 	%f647, [%rd510+52];
	mul.f32 	%f648, %f646, %f647;
	ld.global.f32 	%f649, [%rd511+52];
	sub.f32 	%f650, %f649, %f648;
	st.global.f32 	[%rd511+52], %f650;
	ld.global.f32 	%f651, [%rd33];
	ld.global.f32 	%f652, [%rd510+56];
	mul.f32 	%f653, %f651, %f652;
	ld.global.f32 	%f654, [%rd511+56];
	sub.f32 	%f655, %f654, %f653;
	st.global.f32 	[%rd511+56], %f655;
	ld.global.f32 	%f656, [%rd33];
	ld.global.f32 	%f657, [%rd510+60];
	mul.f32 	%f658, %f656, %f657;
	ld.global.f32 	%f659, [%rd511+60];
	sub.f32 	%f660, %f659, %f658;
	st.global.f32 	[%rd511+60], %f660;
	add.s32 	%r519, %r519, 16;
	setp.eq.s32 	%p133, %r519, %r11;
	mov.u32 	%r517, %r11;
	@%p133 bra 	$L__BB6_141;
	bra.uni 	$L__BB6_140;
$L__BB6_141:
	setp.eq.s32 	%p134, %r6, 0;
	@%p134 bra 	$L__BB6_151;
	setp.lt.u32 	%p135, %r7, 7;
	@%p135 bra 	$L__BB6_144;
	ld.global.f32 	%f661, [%rd33];
	mul.wide.u32 	%rd512, %r517, 4;
	add.s64 	%rd513, %rd70, %rd512;
	ld.global.f32 	%f662, [%rd513];
	mul.f32 	%f663, %f661, %f662;
	add.s64 	%rd514, %rd24, %rd512;
	ld.global.f32 	%f664, [%rd514];
	sub.f32 	%f665, %f664, %f663;
	st.global.f32 	[%rd514], %f665;
	ld.global.f32 	%f666, [%rd33];
	ld.global.f32 	%f667, [%rd513+4];
	mul.f32 	%f668, %f666, %f667;
	ld.global.f32 	%f669, [%rd514+4];
	sub.f32 	%f670, %f669, %f668;
	st.global.f32 	[%rd514+4], %f670;
	ld.global.f32 	%f671, [%rd33];
	ld.global.f32 	%f672, [%rd513+8];
	mul.f32 	%f673, %f671, %f672;
	ld.global.f32 	%f674, [%rd514+8];
	sub.f32 	%f675, %f674, %f673;
	st.global.f32 	[%rd514+8], %f675;
	ld.global.f32 	%f676, [%rd33];
	ld.global.f32 	%f677, [%rd513+12];
	mul.f32 	%f678, %f676, %f677;
	ld.global.f32 	%f679, [%rd514+12];
	sub.f32 	%f680, %f679, %f678;
	st.global.f32 	[%rd514+12], %f680;
	ld.global.f32 	%f681, [%rd33];
	ld.global.f32 	%f682, [%rd513+16];
	mul.f32 	%f683, %f681, %f682;
	ld.global.f32 	%f684, [%rd514+16];
	sub.f32 	%f685, %f684, %f683;
	st.global.f32 	[%rd514+16], %f685;
	ld.global.f32 	%f686, [%rd33];
	ld.global.f32 	%f687, [%rd513+20];
	mul.f32 	%f688, %f686, %f687;
	ld.global.f32 	%f689, [%rd514+20];
	sub.f32 	%f690, %f689, %f688;
	st.global.f32 	[%rd514+20], %f690;
	ld.global.f32 	%f691, [%rd33];
	ld.global.f32 	%f692, [%rd513+24];
	mul.f32 	%f693, %f691, %f692;
	ld.global.f32 	%f694, [%rd514+24];
	sub.f32 	%f695, %f694, %f693;
	st.global.f32 	[%rd514+24], %f695;
	ld.global.f32 	%f696, [%rd33];
	ld.global.f32 	%f697, [%rd513+28];
	mul.f32 	%f698, %f696, %f697;
	ld.global.f32 	%f699, [%rd514+28];
	sub.f32 	%f700, %f699, %f698;
	st.global.f32 	[%rd514+28], %f700;
	add.s32 	%r517, %r517, 8;
$L__BB6_144:
	setp.eq.s32 	%p136, %r8, 0;
	@%p136 bra 	$L__BB6_151;
	setp.lt.u32 	%p137, %r9, 3;
	@%p137 bra 	$L__BB6_147;
	ld.global.f32 	%f701, [%rd33];
	mul.wide.u32 	%rd515, %r517, 4;
	add.s64 	%rd516, %rd70, %rd515;
	ld.global.f32 	%f702, [%rd516];
	mul.f32 	%f703, %f701, %f702;
	add.s64 	%rd517, %rd24, %rd515;
	ld.global.f32 	%f704, [%rd517];
	sub.f32 	%f705, %f704, %f703;
	st.global.f32 	[%rd517], %f705;
	ld.global.f32 	%f706, [%rd33];
	ld.global.f32 	%f707, [%rd516+4];
	mul.f32 	%f708, %f706, %f707;
	ld.global.f32 	%f709, [%rd517+4];
	sub.f32 	%f710, %f709, %f708;
	st.global.f32 	[%rd517+4], %f710;
	ld.global.f32 	%f711, [%rd33];
	ld.global.f32 	%f712, [%rd516+8];
	mul.f32 	%f713, %f711, %f712;
	ld.global.f32 	%f714, [%rd517+8];
	sub.f32 	%f715, %f714, %f713;
	st.global.f32 	[%rd517+8], %f715;
	ld.global.f32 	%f716, [%rd33];
	ld.global.f32 	%f717, [%rd516+12];
	mul.f32 	%f718, %f716, %f717;
	ld.global.f32 	%f719, [%rd517+12];
	sub.f32 	%f720, %f719, %f718;
	st.global.f32 	[%rd517+12], %f720;
	add.s32 	%r517, %r517, 4;
$L__BB6_147:
	setp.eq.s32 	%p138, %r10, 0;
	@%p138 bra 	$L__BB6_151;
	setp.eq.s32 	%p139, %r10, 1;
	ld.global.f32 	%f721, [%rd33];
	mul.wide.u32 	%rd518, %r517, 4;
	add.s64 	%rd82, %rd70, %rd518;
	ld.global.f32 	%f722, [%rd82];
	mul.f32 	%f723, %f721, %f722;
	add.s64 	%rd83, %rd24, %rd518;
	ld.global.f32 	%f724, [%rd83];
	sub.f32 	%f725, %f724, %f723;
	st.global.f32 	[%rd83], %f725;
	@%p139 bra 	$L__BB6_151;
	setp.eq.s32 	%p140, %r10, 2;
	ld.global.f32 	%f726, [%rd33];
	ld.global.f32 	%f727, [%rd82+4];
	mul.f32 	%f728, %f726, %f727;
	ld.global.f32 	%f729, [%rd83+4];
	sub.f32 	%f730, %f729, %f728;
	st.global.f32 	[%rd83+4], %f730;
	@%p140 bra 	$L__BB6_151;
	ld.global.f32 	%f731, [%rd33];
	ld.global.f32 	%f732, [%rd82+8];
	mul.f32 	%f733, %f731, %f732;
	ld.global.f32 	%f734, [%rd83+8];
	sub.f32 	%f735, %f734, %f733;
	st.global.f32 	[%rd83+8], %f735;
$L__BB6_151:
	mov.b32 	%r521, 0;
	@%p132 bra 	$L__BB6_154;
	mov.b32 	%r523, 0;
$L__BB6_153:
	.pragma "nounroll";
	mul.wide.u32 	%rd519, %r523, 4;
	add.s64 	%rd520, %rd70, %rd519;
	ld.global.f32 	%f736, [%rd520];
	mul.f32 	%f737, %f736, %f736;
	add.s64 	%rd521, %rd12, %rd519;
	st.global.f32 	[%rd521], %f737;
	ld.global.f32 	%f738, [%rd520+4];
	mul.f32 	%f739, %f738, %f738;
	st.global.f32 	[%rd521+4], %f739;
	ld.global.f32 	%f740, [%rd520+8];
	mul.f32 	%f741, %f740, %f740;
	st.global.f32 	[%rd521+8], %f741;
	ld.global.f32 	%f742, [%rd520+12];
	mul.f32 	%f743, %f742, %f742;
	st.global.f32 	[%rd521+12], %f743;
	ld.global.f32 	%f744, [%rd520+16];
	mul.f32 	%f745, %f744, %f744;
	st.global.f32 	[%rd521+16], %f745;
	ld.global.f32 	%f746, [%rd520+20];
	mul.f32 	%f747, %f746, %f746;
	st.global.f32 	[%rd521+20], %f747;
	ld.global.f32 	%f748, [%rd520+24];
	mul.f32 	%f749, %f748, %f748;
	st.global.f32 	[%rd521+24], %f749;
	ld.global.f32 	%f750, [%rd520+28];
	mul.f32 	%f751, %f750, %f750;
	st.global.f32 	[%rd521+28], %f751;
	ld.global.f32 	%f752, [%rd520+32];
	mul.f32 	%f753, %f752, %f752;
	st.global.f32 	[%rd521+32], %f753;
	ld.global.f32 	%f754, [%rd520+36];
	mul.f32 	%f755, %f754, %f754;
	st.global.f32 	[%rd521+36], %f755;
	ld.global.f32 	%f756, [%rd520+40];
	mul.f32 	%f757, %f756, %f756;
	st.global.f32 	[%rd521+40], %f757;
	ld.global.f32 	%f758, [%rd520+44];
	mul.f32 	%f759, %f758, %f758;
	st.global.f32 	[%rd521+44], %f759;
	ld.global.f32 	%f760, [%rd520+48];
	mul.f32 	%f761, %f760, %f760;
	st.global.f32 	[%rd521+48], %f761;
	ld.global.f32 	%f762, [%rd520+52];
	mul.f32 	%f763, %f762, %f762;
	st.global.f32 	[%rd521+52], %f763;
	ld.global.f32 	%f764, [%rd520+56];
	mul.f32 	%f765, %f764, %f764;
	st.global.f32 	[%rd521+56], %f765;
	ld.global.f32 	%f766, [%rd520+60];
	mul.f32 	%f767, %f766, %f766;
	st.global.f32 	[%rd521+60], %f767;
	add.s32 	%r523, %r523, 16;
	setp.eq.s32 	%p142, %r523, %r11;
	mov.u32 	%r521, %r11;
	@%p142 bra 	$L__BB6_154;
	bra.uni 	$L__BB6_153;
$L__BB6_154:
	@%p134 bra 	$L__BB6_164;
	setp.lt.u32 	%p144, %r7, 7;
	@%p144 bra 	$L__BB6_157;
	mul.wide.u32 	%rd522, %r521, 4;
	add.s64 	%rd523, %rd70, %rd522;
	ld.global.f32 	%f768, [%rd523];
	mul.f32 	%f769, %f768, %f768;
	add.s64 	%rd524, %rd12, %rd522;
	st.global.f32 	[%rd524], %f769;
	ld.global.f32 	%f770, [%rd523+4];
	mul.f32 	%f771, %f770, %f770;
	st.global.f32 	[%rd524+4], %f771;
	ld.global.f32 	%f772, [%rd523+8];
	mul.f32 	%f773, %f772, %f772;
	st.global.f32 	[%rd524+8], %f773;
	ld.global.f32 	%f774, [%rd523+12];
	mul.f32 	%f775, %f774, %f774;
	st.global.f32 	[%rd524+12], %f775;
	ld.global.f32 	%f776, [%rd523+16];
	mul.f32 	%f777, %f776, %f776;
	st.global.f32 	[%rd524+16], %f777;
	ld.global.f32 	%f778, [%rd523+20];
	mul.f32 	%f779, %f778, %f778;
	st.global.f32 	[%rd524+20], %f779;
	ld.global.f32 	%f780, [%rd523+24];
	mul.f32 	%f781, %f780, %f780;
	st.global.f32 	[%rd524+24], %f781;
	ld.global.f32 	%f782, [%rd523+28];
	mul.f32 	%f783, %f782, %f782;
	st.global.f32 	[%rd524+28], %f783;
	add.s32 	%r521, %r521, 8;
$L__BB6_157:
	setp.eq.s32 	%p145, %r8, 0;
	@%p145 bra 	$L__BB6_164;
	setp.lt.u32 	%p146, %r9, 3;
	@%p146 bra 	$L__BB6_160;
	mul.wide.u32 	%rd525, %r521, 4;
	add.s64 	%rd526, %rd70, %rd525;
	ld.global.f32 	%f784, [%rd526];
	mul.f32 	%f785, %f784, %f784;
	add.s64 	%rd527, %rd12, %rd525;
	st.global.f32 	[%rd527], %f785;
	ld.global.f32 	%f786, [%rd526+4];
	mul.f32 	%f787, %f786, %f786;
	st.global.f32 	[%rd527+4], %f787;
	ld.global.f32 	%f788, [%rd526+8];
	mul.f32 	%f789, %f788, %f788;
	st.global.f32 	[%rd527+8], %f789;
	ld.global.f32 	%f790, [%rd526+12];
	mul.f32 	%f791, %f790, %f790;
	st.global.f32 	[%rd527+12], %f791;
	add.s32 	%r521, %r521, 4;
$L__BB6_160:
	setp.eq.s32 	%p147, %r10, 0;
	@%p147 bra 	$L__BB6_164;
	setp.eq.s32 	%p148, %r10, 1;
	mul.wide.u32 	%rd528, %r521, 4;
	add.s64 	%rd84, %rd70, %rd528;
	ld.global.f32 	%f792, [%rd84];
	mul.f32 	%f793, %f792, %f792;
	add.s64 	%rd85, %rd12, %rd528;
	st.global.f32 	[%rd85], %f793;
	@%p148 bra 	$L__BB6_164;
	setp.eq.s32 	%p149, %r10, 2;
	ld.global.f32 	%f794, [%rd84+4];
	mul.f32 	%f795, %f794, %f794;
	st.global.f32 	[%rd85+4], %f795;
	@%p149 bra 	$L__BB6_164;
	ld.global.f32 	%f796, [%rd84+8];
	mul.f32 	%f797, %f796, %f796;
	st.global.f32 	[%rd85+8], %f797;
$L__BB6_164:
	mov.b32 	%r525, 0;
	@%p132 bra 	$L__BB6_167;
	mov.b32 	%r527, 0;
$L__BB6_166:
	.pragma "nounroll";
	mul.wide.u32 	%rd529, %r527, 4;
	add.s64 	%rd530, %rd12, %rd529;
	ld.global.f32 	%f798, [%rd530];
	add.s64 	%rd531, %rd11, %rd529;
	ld.global.f32 	%f799, [%rd531];
	sub.f32 	%f800, %f799, %f798;
	st.global.f32 	[%rd531], %f800;
	ld.global.f32 	%f801, [%rd530+4];
	ld.global.f32 	%f802, [%rd531+4];
	sub.f32 	%f803, %f802, %f801;
	st.global.f32 	[%rd531+4], %f803;
	ld.global.f32 	%f804, [%rd530+8];
	ld.global.f32 	%f805, [%rd531+8];
	sub.f32 	%f806, %f805, %f804;
	st.global.f32 	[%rd531+8], %f806;
	ld.global.f32 	%f807, [%rd530+12];
	ld.global.f32 	%f808, [%rd531+12];
	sub.f32 	%f809, %f808, %f807;
	st.global.f32 	[%rd531+12], %f809;
	ld.global.f32 	%f810, [%rd530+16];
	ld.global.f32 	%f811, [%rd531+16];
	sub.f32 	%f812, %f811, %f810;
	st.global.f32 	[%rd531+16], %f812;
	ld.global.f32 	%f813, [%rd530+20];
	ld.global.f32 	%f814, [%rd531+20];
	sub.f32 	%f815, %f814, %f813;
	st.global.f32 	[%rd531+20], %f815;
	ld.global.f32 	%f816, [%rd530+24];
	ld.global.f32 	%f817, [%rd531+24];
	sub.f32 	%f818, %f817, %f816;
	st.global.f32 	[%rd531+24], %f818;
	ld.global.f32 	%f819, [%rd530+28];
	ld.global.f32 	%f820, [%rd531+28];
	sub.f32 	%f821, %f820, %f819;
	st.global.f32 	[%rd531+28], %f821;
	ld.global.f32 	%f822, [%rd530+32];
	ld.global.f32 	%f823, [%rd531+32];
	sub.f32 	%f824, %f823, %f822;
	st.global.f32 	[%rd531+32], %f824;
	ld.global.f32 	%f825, [%rd530+36];
	ld.global.f32 	%f826, [%rd531+36];
	sub.f32 	%f827, %f826, %f825;
	st.global.f32 	[%rd531+36], %f827;
	ld.global.f32 	%f828, [%rd530+40];
	ld.global.f32 	%f829, [%rd531+40];
	sub.f32 	%f830, %f829, %f828;
	st.global.f32 	[%rd531+40], %f830;
	ld.global.f32 	%f831, [%rd530+44];
	ld.global.f32 	%f832, [%rd531+44];
	sub.f32 	%f833, %f832, %f831;
	st.global.f32 	[%rd531+44], %f833;
	ld.global.f32 	%f834, [%rd530+48];
	ld.global.f32 	%f835, [%rd531+48];
	sub.f32 	%f836, %f835, %f834;
	st.global.f32 	[%rd531+48], %f836;
	ld.global.f32 	%f837, [%rd530+52];
	ld.global.f32 	%f838, [%rd531+52];
	sub.f32 	%f839, %f838, %f837;
	st.global.f32 	[%rd531+52], %f839;
	ld.global.f32 	%f840, [%rd530+56];
	ld.global.f32 	%f841, [%rd531+56];
	sub.f32 	%f842, %f841, %f840;
	st.global.f32 	[%rd531+56], %f842;
	ld.global.f32 	%f843, [%rd530+60];
	ld.global.f32 	%f844, [%rd531+60];
	sub.f32 	%f845, %f844, %f843;
	st.global.f32 	[%rd531+60], %f845;
	add.s32 	%r527, %r527, 16;
	setp.eq.s32 	%p151, %r527, %r11;
	mov.u32 	%r525, %r11;
	@%p151 bra 	$L__BB6_167;
	bra.uni 	$L__BB6_166;
$L__BB6_167:
	@%p134 bra 	$L__BB6_177;
	setp.lt.u32 	%p153, %r7, 7;
	@%p153 bra 	$L__BB6_170;
	mul.wide.u32 	%rd532, %r525, 4;
	add.s64 	%rd533, %rd12, %rd532;
	ld.global.f32 	%f846, [%rd533];
	add.s64 	%rd534, %rd11, %rd532;
	ld.global.f32 	%f847, [%rd534];
	sub.f32 	%f848, %f847, %f846;
	st.global.f32 	[%rd534], %f848;
	ld.global.f32 	%f849, [%rd533+4];
	ld.global.f32 	%f850, [%rd534+4];
	sub.f32 	%f851, %f850, %f849;
	st.global.f32 	[%rd534+4], %f851;
	ld.global.f32 	%f852, [%rd533+8];
	ld.global.f32 	%f853, [%rd534+8];
	sub.f32 	%f854, %f853, %f852;
	st.global.f32 	[%rd534+8], %f854;
	ld.global.f32 	%f855, [%rd533+12];
	ld.global.f32 	%f856, [%rd534+12];
	sub.f32 	%f857, %f856, %f855;
	st.global.f32 	[%rd534+12], %f857;
	ld.global.f32 	%f858, [%rd533+16];
	ld.global.f32 	%f859, [%rd534+16];
	sub.f32 	%f860, %f859, %f858;
	st.global.f32 	[%rd534+16], %f860;
	ld.global.f32 	%f861, [%rd533+20];
	ld.global.f32 	%f862, [%rd534+20];
	sub.f32 	%f863, %f862, %f861;
	st.global.f32 	[%rd534+20], %f863;
	ld.global.f32 	%f864, [%rd533+24];
	ld.global.f32 	%f865, [%rd534+24];
	sub.f32 	%f866, %f865, %f864;
	st.global.f32 	[%rd534+24], %f866;
	ld.global.f32 	%f867, [%rd533+28];
	ld.global.f32 	%f868, [%rd534+28];
	sub.f32 	%f869, %f868, %f867;
	st.global.f32 	[%rd534+28], %f869;
	add.s32 	%r525, %r525, 8;
$L__BB6_170:
	setp.eq.s32 	%p154, %r8, 0;
	@%p154 bra 	$L__BB6_177;
	setp.lt.u32 	%p155, %r9, 3;
	@%p155 bra 	$L__BB6_173;
	mul.wide.u32 	%rd535, %r525, 4;
	add.s64 	%rd536, %rd12, %rd535;
	ld.global.f32 	%f870, [%rd536];
	add.s64 	%rd537, %rd11, %rd535;
	ld.global.f32 	%f871, [%rd537];
	sub.f32 	%f872, %f871, %f870;
	st.global.f32 	[%rd537], %f872;
	ld.global.f32 	%f873, [%rd536+4];
	ld.global.f32 	%f874, [%rd537+4];
	sub.f32 	%f875, %f874, %f873;
	st.global.f32 	[%rd537+4], %f875;
	ld.global.f32 	%f876, [%rd536+8];
	ld.global.f32 	%f877, [%rd537+8];
	sub.f32 	%f878, %f877, %f876;
	st.global.f32 	[%rd537+8], %f878;
	ld.global.f32 	%f879, [%rd536+12];
	ld.global.f32 	%f880, [%rd537+12];
	sub.f32 	%f881, %f880, %f879;
	st.global.f32 	[%rd537+12], %f881;
	add.s32 	%r525, %r525, 4;
$L__BB6_173:
	setp.eq.s32 	%p156, %r10, 0;
	@%p156 bra 	$L__BB6_177;
	setp.eq.s32 	%p157, %r10, 1;
	mul.wide.u32 	%rd538, %r525, 4;
	add.s64 	%rd86, %rd12, %rd538;
	ld.global.f32 	%f882, [%rd86];
	add.s64 	%rd87, %rd11, %rd538;
	ld.global.f32 	%f883, [%rd87];
	sub.f32 	%f884, %f883, %f882;
	st.global.f32 	[%rd87], %f884;
	@%p157 bra 	$L__BB6_177;
	setp.eq.s32 	%p158, %r10, 2;
	ld.global.f32 	%f885, [%rd86+4];
	ld.global.f32 	%f886, [%rd87+4];
	sub.f32 	%f887, %f886, %f885;
	st.global.f32 	[%rd87+4], %f887;
	@%p158 bra 	$L__BB6_177;
	ld.global.f32 	%f888, [%rd86+8];
	ld.global.f32 	%f889, [%rd87+8];
	sub.f32 	%f890, %f889, %f888;
	st.global.f32 	[%rd87+8], %f890;
$L__BB6_177:
	setp.lt.u32 	%p159, %r5, 7;
	mov.b32 	%r529, 0;
	@%p159 bra 	$L__BB6_180;
	mov.b32 	%r531, 0;
$L__BB6_179:
	.pragma "nounroll";
	mul.wide.u32 	%rd539, %r531, 4;
	add.s64 	%rd540, %rd24, %rd539;
	ld.global.f32 	%f891, [%rd540];
	mul.f32 	%f892, %f891, %f891;
	add.s64 	%rd541, %rd11, %rd539;
	ld.global.f32 	%f893, [%rd541];
	div.rn.f32 	%f894, %f892, %f893;
	add.s64 	%rd542, %rd10, %rd539;
	st.global.f32 	[%rd542], %f894;
	ld.global.f32 	%f895, [%rd540+4];
	mul.f32 	%f896, %f895, %f895;
	ld.global.f32 	%f897, [%rd541+4];
	div.rn.f32 	%f898, %f896, %f897;
	st.global.f32 	[%rd542+4], %f898;
	ld.global.f32 	%f899, [%rd540+8];
	mul.f32 	%f900, %f899, %f899;
	ld.global.f32 	%f901, [%rd541+8];
	div.rn.f32 	%f902, %f900, %f901;
	st.global.f32 	[%rd542+8], %f902;
	ld.global.f32 	%f903, [%rd540+12];
	mul.f32 	%f904, %f903, %f903;
	ld.global.f32 	%f905, [%rd541+12];
	div.rn.f32 	%f906, %f904, %f905;
	st.global.f32 	[%rd542+12], %f906;
	ld.global.f32 	%f907, [%rd540+16];
	mul.f32 	%f908, %f907, %f907;
	ld.global.f32 	%f909, [%rd541+16];
	div.rn.f32 	%f910, %f908, %f909;
	st.global.f32 	[%rd542+16], %f910;
	ld.global.f32 	%f911, [%rd540+20];
	mul.f32 	%f912, %f911, %f911;
	ld.global.f32 	%f913, [%rd541+20];
	div.rn.f32 	%f914, %f912, %f913;
	st.global.f32 	[%rd542+20], %f914;
	ld.global.f32 	%f915, [%rd540+24];
	mul.f32 	%f916, %f915, %f915;
	ld.global.f32 	%f917, [%rd541+24];
	div.rn.f32 	%f918, %f916, %f917;
	st.global.f32 	[%rd542+24], %f918;
	ld.global.f32 	%f919, [%rd540+28];
	mul.f32 	%f920, %f919, %f919;
	ld.global.f32 	%f921, [%rd541+28];
	div.rn.f32 	%f922, %f920, %f921;
	st.global.f32 	[%rd542+28], %f922;
	add.s32 	%r531, %r531, 8;
	and.b32  	%r529, %r3, 2147483640;
	setp.eq.s32 	%p160, %r531, %r529;
	@%p160 bra 	$L__BB6_180;
	bra.uni 	$L__BB6_179;
$L__BB6_180:
	setp.eq.s32 	%p161, %r8, 0;
	@%p161 bra 	$L__BB6_188;
	setp.lt.u32 	%p162, %r9, 3;
	@%p162 bra 	$L__BB6_183;
	mul.wide.u32 	%rd543, %r529, 4;
	add.s64 	%rd544, %rd24, %rd543;
	ld.global.f32 	%f923, [%rd544];
	mul.f32 	%f924, %f923, %f923;
	add.s64 	%rd545, %rd11, %rd543;
	ld.global.f32 	%f925, [%rd545];
	div.rn.f32 	%f926, %f924, %f925;
	add.s64 	%rd546, %rd10, %rd543;
	st.global.f32 	[%rd546], %f926;
	ld.global.f32 	%f927, [%rd544+4];
	mul.f32 	%f928, %f927, %f927;
	ld.global.f32 	%f929, [%rd545+4];
	div.rn.f32 	%f930, %f928, %f929;
	st.global.f32 	[%rd546+4], %f930;
	ld.global.f32 	%f931, [%rd544+8];
	mul.f32 	%f932, %f931, %f931;
	ld.global.f32 	%f933, [%rd545+8];
	div.rn.f32 	%f934, %f932, %f933;
	st.global.f32 	[%rd546+8], %f934;
	ld.global.f32 	%f935, [%rd544+12];
	mul.f32 	%f936, %f935, %f935;
	ld.global.f32 	%f937, [%rd545+12];
	div.rn.f32 	%f938, %f936, %f937;
	st.global.f32 	[%rd546+12], %f938;
	add.s32 	%r529, %r529, 4;
$L__BB6_183:
	setp.eq.s32 	%p163, %r10, 0;
	@%p163 bra 	$L__BB6_188;
	setp.eq.s32 	%p164, %r10, 1;
	@%p164 bra 	$L__BB6_186;
	mul.wide.u32 	%rd547, %r529, 4;
	add.s64 	%rd548, %rd24, %rd547;
	ld.global.f32 	%f939, [%rd548];
	mul.f32 	%f940, %f939, %f939;
	add.s64 	%rd549, %rd11, %rd547;
	ld.global.f32 	%f941, [%rd549];
	div.rn.f32 	%f942, %f940, %f941;
	add.s64 	%rd550, %rd10, %rd547;
	st.global.f32 	[%rd550], %f942;
	ld.global.f32 	%f943, [%rd548+4];
	mul.f32 	%f944, %f943, %f943;
	ld.global.f32 	%f945, [%rd549+4];
	div.rn.f32 	%f946, %f944, %f945;
	st.global.f32 	[%rd550+4], %f946;
	add.s32 	%r529, %r529, 2;
$L__BB6_186:
	and.b32  	%r405, %r3, 1;
	setp.eq.b32 	%p165, %r405, 1;
	not.pred 	%p166, %p165;
	@%p166 bra 	$L__BB6_188;
	mul.wide.u32 	%rd551, %r529, 4;
	add.s64 	%rd552, %rd24, %rd551;
	ld.global.f32 	%f947, [%rd552];
	mul.f32 	%f948, %f947, %f947;
	add.s64 	%rd553, %rd11, %rd551;
	ld.global.f32 	%f949, [%rd553];
	div.rn.f32 	%f950, %f948, %f949;
	add.s64 	%rd554, %rd10, %rd551;
	st.global.f32 	[%rd554], %f950;
$L__BB6_188:
	mov.b32 	%r533, 0;
	@%p99 bra 	$L__BB6_191;
	and.b32  	%r533, %r43, -16;
	mov.b32 	%r532, 0;
$L__BB6_190:
	.pragma "nounroll";
	mul.wide.u32 	%rd555, %r532, 4;
	add.s64 	%rd556, %rd28, %rd555;
	ld.global.u32 	%r408, [%rd556];
	mul.wide.s32 	%rd557, %r408, 4;
	add.s64 	%rd558, %rd10, %rd557;
	mov.b32 	%r409, 0;
	st.global.u32 	[%rd558], %r409;
	ld.global.u32 	%r410, [%rd556+4];
	mul.wide.s32 	%rd559, %r410, 4;
	add.s64 	%rd560, %rd10, %rd559;
	st.global.u32 	[%rd560], %r409;
	ld.global.u32 	%r411, [%rd556+8];
	mul.wide.s32 	%rd561, %r411, 4;
	add.s64 	%rd562, %rd10, %rd561;
	st.global.u32 	[%rd562], %r409;
	ld.global.u32 	%r412, [%rd556+12];
	mul.wide.s32 	%rd563, %r412, 4;
	add.s64 	%rd564, %rd10, %rd563;
	st.global.u32 	[%rd564], %r409;
	ld.global.u32 	%r413, [%rd556+16];
	mul.wide.s32 	%rd565, %r413, 4;
	add.s64 	%rd566, %rd10, %rd565;
	st.global.u32 	[%rd566], %r409;
	ld.global.u32 	%r414, [%rd556+20];
	mul.wide.s32 	%rd567, %r414, 4;
	add.s64 	%rd568, %rd10, %rd567;
	st.global.u32 	[%rd568], %r409;
	ld.global.u32 	%r415, [%rd556+24];
	mul.wide.s32 	%rd569, %r415, 4;
	add.s64 	%rd570, %rd10, %rd569;
	st.global.u32 	[%rd570], %r409;
	ld.global.u32 	%r416, [%rd556+28];
	mul.wide.s32 	%rd571, %r416, 4;
	add.s64 	%rd572, %rd10, %rd571;
	st.global.u32 	[%rd572], %r409;
	ld.global.u32 	%r417, [%rd556+32];
	mul.wide.s32 	%rd573, %r417, 4;
	add.s64 	%rd574, %rd10, %rd573;
	st.global.u32 	[%rd574], %r409;
	ld.global.u32 	%r418, [%rd556+36];
	mul.wide.s32 	%rd575, %r418, 4;
	add.s64 	%rd576, %rd10, %rd575;
	st.global.u32 	[%rd576], %r409;
	ld.global.u32 	%r419, [%rd556+40];
	mul.wide.s32 	%rd577, %r419, 4;
	add.s64 	%rd578, %rd10, %rd577;
	st.global.u32 	[%rd578], %r409;
	ld.global.u32 	%r420, [%rd556+44];
	mul.wide.s32 	%rd579, %r420, 4;
	add.s64 	%rd580, %rd10, %rd579;
	st.global.u32 	[%rd580], %r409;
	ld.global.u32 	%r421, [%rd556+48];
	mul.wide.s32 	%rd581, %r421, 4;
	add.s64 	%rd582, %rd10, %rd581;
	st.global.u32 	[%rd582], %r409;
	ld.global.u32 	%r422, [%rd556+52];
	mul.wide.s32 	%rd583, %r422, 4;
	add.s64 	%rd584, %rd10, %rd583;
	st.global.u32 	[%rd584], %r409;
	ld.global.u32 	%r423, [%rd556+56];
	mul.wide.s32 	%rd585, %r423, 4;
	add.s64 	%rd586, %rd10, %rd585;
	st.global.u32 	[%rd586], %r409;
	ld.global.u32 	%r424, [%rd556+60];
	mul.wide.s32 	%rd587, %r424, 4;
	add.s64 	%rd588, %rd10, %rd587;
	st.global.u32 	[%rd588], %r409;
	add.s32 	%r532, %r532, 16;
	setp.ne.s32 	%p168, %r532, %r533;
	@%p168 bra 	$L__BB6_190;
$L__BB6_191:
	@%p101 bra 	$L__BB6_201;
	setp.lt.u32 	%p170, %r48, 7;
	@%p170 bra 	$L__BB6_194;
	mul.wide.u32 	%rd589, %r533, 4;
	add.s64 	%rd590, %rd28, %rd589;
	ld.global.u32 	%r425, [%rd590];
	mul.wide.s32 	%rd591, %r425, 4;
	add.s64 	%rd592, %rd10, %rd591;
	mov.b32 	%r426, 0;
	st.global.u32 	[%rd592], %r426;
	ld.global.u32 	%r427, [%rd590+4];
	mul.wide.s32 	%rd593, %r427, 4;
	add.s64 	%rd594, %rd10, %rd593;
	st.global.u32 	[%rd594], %r426;
	ld.global.u32 	%r428, [%rd590+8];
	mul.wide.s32 	%rd595, %r428, 4;
	add.s64 	%rd596, %rd10, %rd595;
	st.global.u32 	[%rd596], %r426;
	ld.global.u32 	%r429, [%rd590+12];
	mul.wide.s32 	%rd597, %r429, 4;
	add.s64 	%rd598, %rd10, %rd597;
	st.global.u32 	[%rd598], %r426;
	ld.global.u32 	%r430, [%rd590+16];
	mul.wide.s32 	%rd599, %r430, 4;
	add.s64 	%rd600, %rd10, %rd599;
	st.global.u32 	[%rd600], %r426;
	ld.global.u32 	%r431, [%rd590+20];
	mul.wide.s32 	%rd601, %r431, 4;
	add.s64 	%rd602, %rd10, %rd601;
	st.global.u32 	[%rd602], %r426;
	ld.global.u32 	%r432, [%rd590+24];
	mul.wide.s32 	%rd603, %r432, 4;
	add.s64 	%rd604, %rd10, %rd603;
	st.global.u32 	[%rd604], %r426;
	ld.global.u32 	%r433, [%rd590+28];
	mul.wide.s32 	%rd605, %r433, 4;
	add.s64 	%rd606, %rd10, %rd605;
	st.global.u32 	[%rd606], %r426;
	add.s32 	%r533, %r533, 8;
$L__BB6_194:
	and.b32  	%r434, %r47, 7;
	setp.eq.s32 	%p171, %r434, 0;
	@%p171 bra 	$L__BB6_201;
	and.b32  	%r157, %r45, 3;
	setp.lt.u32 	%p172, %r46, 3;
	@%p172 bra 	$L__BB6_197;
	mul.wide.u32 	%rd607, %r533, 4;
	add.s64 	%rd608, %rd28, %rd607;
	ld.global.u32 	%r435, [%rd608];
	mul.wide.s32 	%rd609, %r435, 4;
	add.s64 	%rd610, %rd10, %rd609;
	mov.b32 	%r436, 0;
	st.global.u32 	[%rd610], %r436;
	ld.global.u32 	%r437, [%rd608+4];
	mul.wide.s32 	%rd611, %r437, 4;
	add.s64 	%rd612, %rd10, %rd611;
	st.global.u32 	[%rd612], %r436;
	ld.global.u32 	%r438, [%rd608+8];
	mul.wide.s32 	%rd613, %r438, 4;
	add.s64 	%rd614, %rd10, %rd613;
	st.global.u32 	[%rd614], %r436;
	ld.global.u32 	%r439, [%rd608+12];
	mul.wide.s32 	%rd615, %r439, 4;
	add.s64 	%rd616, %rd10, %rd615;
	st.global.u32 	[%rd616], %r436;
	add.s32 	%r533, %r533, 4;
$L__BB6_197:
	setp.eq.s32 	%p173, %r157, 0;
	@%p173 bra 	$L__BB6_201;
	mul.wide.u32 	%rd617, %r533, 4;
	add.s64 	%rd88, %rd28, %rd617;
	ld.global.u32 	%r440, [%rd88];
	mul.wide.s32 	%rd618, %r440, 4;
	add.s64 	%rd619, %rd10, %rd618;
	mov.b32 	%r441, 0;
	st.global.u32 	[%rd619], %r441;
	setp.eq.s32 	%p174, %r157, 1;
	@%p174 bra 	$L__BB6_201;
	ld.global.u32 	%r442, [%rd88+4];
	mul.wide.s32 	%rd620, %r442, 4;
	add.s64 	%rd621, %rd10, %rd620;
	mov.b32 	%r443, 0;
	st.global.u32 	[%rd621], %r443;
	setp.eq.s32 	%p175, %r157, 2;
	@%p175 bra 	$L__BB6_201;
	ld.global.u32 	%r444, [%rd88+8];
	mul.wide.s32 	%rd622, %r444, 4;
	add.s64 	%rd623, %rd10, %rd622;
	mov.b32 	%r445, 0;
	st.global.u32 	[%rd623], %r445;
$L__BB6_201:
	ld.global.u32 	%r160, [%rd9];
	mov.b32 	%r536, 0;
	mov.b16 	%rs27, 0;
	mov.u16 	%rs28, %rs27;
$L__BB6_202:
	sub.s32 	%r162, %r43, %r536;
	sub.s32 	%r447, %r542, %r536;
	cvt.u64.u32 	%rd624, %r536;
	mul.lo.s32 	%r448, %r536, %r160;
	cvt.s64.s32 	%rd625, %r448;
	add.s64 	%rd626, %rd625, %rd624;
	shl.b64 	%rd627, %rd626, 2;
	add.s64 	%rd714, %rd13, %rd627;
	mul.wide.u32 	%rd628, %r536, 4;
	add.s64 	%rd90, %rd717, %rd628;
	mov.b32 	%r449, 0;
	st.global.u32 	[%rd90], %r449;
	setp.lt.u32 	%p176, %r447, 15;
	mov.f32 	%f1077, 0f00000000;
	mov.u32 	%r539, %r536;
	@%p176 bra 	$L__BB6_205;
	and.b32  	%r163, %r162, -16;
	mov.b32 	%r538, 0;
	mov.f32 	%f1077, 0f00000000;
	mov.u32 	%r539, %r536;
$L__BB6_204:
	.pragma "nounroll";
	ld.global.f32 	%f953, [%rd714];
	mul.wide.u32 	%rd629, %r539, 4;
	add.s64 	%rd630, %rd29, %rd629;
	ld.global.f32 	%f954, [%rd630];
	fma.rn.f32 	%f955, %f953, %f954, %f1077;
	st.global.f32 	[%rd90], %f955;
	mul.wide.s32 	%rd631, %r160, 4;
	add.s64 	%rd632, %rd714, %rd631;
	ld.global.f32 	%f956, [%rd632];
	ld.global.f32 	%f957, [%rd630+4];
	fma.rn.f32 	%f958, %f956, %f957, %f955;
	st.global.f32 	[%rd90], %f958;
	add.s64 	%rd633, %rd632, %rd631;
	ld.global.f32 	%f959, [%rd633];
	ld.global.f32 	%f960, [%rd630+8];
	fma.rn.f32 	%f961, %f959, %f960, %f958;
	st.global.f32 	[%rd90], %f961;
	add.s64 	%rd634, %rd633, %rd631;
	ld.global.f32 	%f962, [%rd634];
	ld.global.f32 	%f963, [%rd630+12];
	fma.rn.f32 	%f964, %f962, %f963, %f961;
	st.global.f32 	[%rd90], %f964;
	add.s64 	%rd635, %rd634, %rd631;
	ld.global.f32 	%f965, [%rd635];
	ld.global.f32 	%f966, [%rd630+16];
	fma.rn.f32 	%f967, %f965, %f966, %f964;
	st.global.f32 	[%rd90], %f967;
	add.s64 	%rd636, %rd635, %rd631;
	ld.global.f32 	%f968, [%rd636];
	ld.global.f32 	%f969, [%rd630+20];
	fma.rn.f32 	%f970, %f968, %f969, %f967;
	st.global.f32 	[%rd90], %f970;
	add.s64 	%rd637, %rd636, %rd631;
	ld.global.f32 	%f971, [%rd637];
	ld.global.f32 	%f972, [%rd630+24];
	fma.rn.f32 	%f973, %f971, %f972, %f970;
	st.global.f32 	[%rd90], %f973;
	add.s64 	%rd638, %rd637, %rd631;
	ld.global.f32 	%f974, [%rd638];
	ld.global.f32 	%f975, [%rd630+28];
	fma.rn.f32 	%f976, %f974, %f975, %f973;
	st.global.f32 	[%rd90], %f976;
	add.s64 	%rd639, %rd638, %rd631;
	ld.global.f32 	%f977, [%rd639];
	ld.global.f32 	%f978, [%rd630+32];
	fma.rn.f32 	%f979, %f977, %f978, %f976;
	st.global.f32 	[%rd90], %f979;
	add.s64 	%rd640, %rd639, %rd631;
	ld.global.f32 	%f980, [%rd640];
	ld.global.f32 	%f981, [%rd630+36];
	fma.rn.f32 	%f982, %f980, %f981, %f979;
	st.global.f32 	[%rd90], %f982;
	add.s64 	%rd641, %rd640, %rd631;
	ld.global.f32 	%f983, [%rd641];
	ld.global.f32 	%f984, [%rd630+40];
	fma.rn.f32 	%f985, %f983, %f984, %f982;
	st.global.f32 	[%rd90], %f985;
	add.s64 	%rd642, %rd641, %rd631;
	ld.global.f32 	%f986, [%rd642];
	ld.global.f32 	%f987, [%rd630+44];
	fma.rn.f32 	%f988, %f986, %f987, %f985;
	st.global.f32 	[%rd90], %f988;
	add.s64 	%rd643, %rd642, %rd631;
	ld.global.f32 	%f989, [%rd643];
	ld.global.f32 	%f990, [%rd630+48];
	fma.rn.f32 	%f991, %f989, %f990, %f988;
	st.global.f32 	[%rd90], %f991;
	add.s64 	%rd644, %rd643, %rd631;
	ld.global.f32 	%f992, [%rd644];
	ld.global.f32 	%f993, [%rd630+52];
	fma.rn.f32 	%f994, %f992, %f993, %f991;
	st.global.f32 	[%rd90], %f994;
	add.s64 	%rd645, %rd644, %rd631;
	ld.global.f32 	%f995, [%rd645];
	ld.global.f32 	%f996, [%rd630+56];
	fma.rn.f32 	%f997, %f995, %f996, %f994;
	st.global.f32 	[%rd90], %f997;
	add.s64 	%rd646, %rd645, %rd631;
	ld.global.f32 	%f998, [%rd646];
	ld.global.f32 	%f999, [%rd630+60];
	fma.rn.f32 	%f1077, %f998, %f999, %f997;
	st.global.f32 	[%rd90], %f1077;
	add.s32 	%r539, %r539, 16;
	add.s64 	%rd714, %rd646, %rd631;
	add.s32 	%r538, %r538, 16;
	setp.ne.s32 	%p177, %r538, %r163;
	@%p177 bra 	$L__BB6_204;
$L__BB6_205:
	and.b32  	%r451, %r162, 15;
	setp.eq.s32 	%p178, %r451, 0;
	@%p178 bra 	$L__BB6_215;
	sub.s16 	%rs21, %rs4, %rs28;
	cvt.u32.u16 	%r452, %rs21;
	and.b32  	%r169, %r452, 15;
	add.s32 	%r453, %r169, -1;
	setp.lt.u32 	%p179, %r453, 7;
	@%p179 bra 	$L__BB6_208;
	ld.global.f32 	%f1000, [%rd714];
	mul.wide.u32 	%rd647, %r539, 4;
	add.s64 	%rd648, %rd29, %rd647;
	ld.global.f32 	%f1001, [%rd648];
	fma.rn.f32 	%f1002, %f1000, %f1001, %f1077;
	st.global.f32 	[%rd90], %f1002;
	mul.wide.s32 	%rd649, %r160, 4;
	add.s64 	%rd650, %rd714, %rd649;
	ld.global.f32 	%f1003, [%rd650];
	ld.global.f32 	%f1004, [%rd648+4];
	fma.rn.f32 	%f1005, %f1003, %f1004, %f1002;
	st.global.f32 	[%rd90], %f1005;
	add.s64 	%rd651, %rd650, %rd649;
	ld.global.f32 	%f1006, [%rd651];
	ld.global.f32 	%f1007, [%rd648+8];
	fma.rn.f32 	%f1008, %f1006, %f1007, %f1005;
	st.global.f32 	[%rd90], %f1008;
	add.s64 	%rd652, %rd651, %rd649;
	ld.global.f32 	%f1009, [%rd652];
	ld.global.f32 	%f1010, [%rd648+12];
	fma.rn.f32 	%f1011, %f1009, %f1010, %f1008;
	st.global.f32 	[%rd90], %f1011;
	add.s64 	%rd653, %rd652, %rd649;
	ld.global.f32 	%f1012, [%rd653];
	ld.global.f32 	%f1013, [%rd648+16];
	fma.rn.f32 	%f1014, %f1012, %f1013, %f1011;
	st.global.f32 	[%rd90], %f1014;
	add.s64 	%rd654, %rd653, %rd649;
	ld.global.f32 	%f1015, [%rd654];
	ld.global.f32 	%f1016, [%rd648+20];
	fma.rn.f32 	%f1017, %f1015, %f1016, %f1014;
	st.global.f32 	[%rd90], %f1017;
	add.s64 	%rd655, %rd654, %rd649;
	ld.global.f32 	%f1018, [%rd655];
	ld.global.f32 	%f1019, [%rd648+24];
	fma.rn.f32 	%f1020, %f1018, %f1019, %f1017;
	st.global.f32 	[%rd90], %f1020;
	add.s64 	%rd656, %rd655, %rd649;
	ld.global.f32 	%f1021, [%rd656];
	ld.global.f32 	%f1022, [%rd648+28];
	fma.rn.f32 	%f1077, %f1021, %f1022, %f1020;
	st.global.f32 	[%rd90], %f1077;
	add.s64 	%rd714, %rd656, %rd649;
	add.s32 	%r539, %r539, 8;
$L__BB6_208:
	and.b32  	%r454, %r169, 7;
	setp.eq.s32 	%p180, %r454, 0;
	@%p180 bra 	$L__BB6_215;
	sub.s16 	%rs22, %rs3, %rs27;
	cvt.u32.u16 	%r455, %rs22;
	and.b32  	%r456, %r455, 7;
	and.b32  	%r172, %r455, 3;
	add.s32 	%r457, %r456, -1;
	setp.lt.u32 	%p181, %r457, 3;
	@%p181 bra 	$L__BB6_211;
	ld.global.f32 	%f1023, [%rd714];
	mul.wide.u32 	%rd657, %r539, 4;
	add.s64 	%rd658, %rd29, %rd657;
	ld.global.f32 	%f1024, [%rd658];
	fma.rn.f32 	%f1025, %f1023, %f1024, %f1077;
	st.global.f32 	[%rd90], %f1025;
	mul.wide.s32 	%rd659, %r160, 4;
	add.s64 	%rd660, %rd714, %rd659;
	ld.global.f32 	%f1026, [%rd660];
	ld.global.f32 	%f1027, [%rd658+4];
	fma.rn.f32 	%f1028, %f1026, %f1027, %f1025;
	st.global.f32 	[%rd90], %f1028;
	add.s64 	%rd661, %rd660, %rd659;
	ld.global.f32 	%f1029, [%rd661];
	ld.global.f32 	%f1030, [%rd658+8];
	fma.rn.f32 	%f1031, %f1029, %f1030, %f1028;
	st.global.f32 	[%rd90], %f1031;
	add.s64 	%rd662, %rd661, %rd659;
	ld.global.f32 	%f1032, [%rd662];
	ld.global.f32 	%f1033, [%rd658+12];
	fma.rn.f32 	%f1077, %f1032, %f1033, %f1031;
	st.global.f32 	[%rd90], %f1077;
	add.s64 	%rd714, %rd662, %rd659;
	add.s32 	%r539, %r539, 4;
$L__BB6_211:
	setp.eq.s32 	%p182, %r172, 0;
	@%p182 bra 	$L__BB6_215;
	ld.global.f32 	%f1034, [%rd714];
	mul.wide.u32 	%rd663, %r539, 4;
	add.s64 	%rd98, %rd29, %rd663;
	ld.global.f32 	%f1035, [%rd98];
	fma.rn.f32 	%f47, %f1034, %f1035, %f1077;
	st.global.f32 	[%rd90], %f47;
	setp.eq.s32 	%p183, %r172, 1;
	@%p183 bra 	$L__BB6_215;
	mul.wide.s32 	%rd664, %r160, 4;
	add.s64 	%rd99, %rd714, %rd664;
	ld.global.f32 	%f1036, [%rd99];
	ld.global.f32 	%f1037, [%rd98+4];
	fma.rn.f32 	%f48, %f1036, %f1037, %f47;
	st.global.f32 	[%rd90], %f48;
	setp.eq.s32 	%p184, %r172, 2;
	@%p184 bra 	$L__BB6_215;
	add.s64 	%rd666, %rd99, %rd664;
	ld.global.f32 	%f1038, [%rd666];
	ld.global.f32 	%f1039, [%rd98+8];
	fma.rn.f32 	%f1040, %f1038, %f1039, %f48;
	st.global.f32 	[%rd90], %f1040;
$L__BB6_215:
	add.s32 	%r536, %r536, 1;
	setp.ne.s32 	%p185, %r536, %r43;
	add.s16 	%rs28, %rs28, 1;
	add.s16 	%rs27, %rs27, 1;
	@%p185 bra 	$L__BB6_202;
	ld.global.u32 	%r458, [%rd9];
	mul.wide.s32 	%rd667, %r458, 4;
	add.s64 	%rd717, %rd717, %rd667;
	add.s32 	%r176, %r542, 1;
	setp.lt.s32 	%p186, %r176, %r458;
	setp.gt.f32 	%p187, %f1066, %f1;
	and.pred  	%p188, %p186, %p187;
	add.s32 	%r43, %r542, 2;
	mov.u16 	%rs1, %rs3;
	mov.u16 	%rs2, %rs4;
	mov.u32 	%r542, %r176;
	@%p188 bra 	$L__BB6_46;
$L__BB6_217:
	ld.param.u64 	%rd693, [_Z13match_pursuitPiS_PfS0_S0_S0_S0_S0_S0_S0_S0_S0_S0_S_S0_S_S_S0_S_S__param_15];
	add.s32 	%r460, %r542, -1;
	cvta.to.global.u64 	%rd670, %rd693;
	mul.wide.s32 	%rd671, %r469, 4;
	add.s64 	%rd672, %rd670, %rd671;
	st.global.u32 	[%rd672], %r460;
	ld.global.u32 	%r546, [%rd9];
	setp.lt.s32 	%p189, %r542, 1;
	@%p189 bra 	$L__BB6_227;
	mov.b32 	%r543, 0;
$L__BB6_219:
	sub.s32 	%r462, %r542, %r543;
	cvt.u64.u32 	%rd102, %r543;
	mul.lo.s32 	%r463, %r543, %r546;
	cvt.s64.s32 	%rd673, %r463;
	add.s64 	%rd674, %rd673, %rd102;
	shl.b64 	%rd675, %rd674, 2;
	add.s64 	%rd718, %rd13, %rd675;
	mul.wide.u32 	%rd676, %r543, 4;
	add.s64 	%rd104, %rd717, %rd676;
	mov.b32 	%r464, 0;
	st.global.u32 	[%rd104], %r464;
	and.b32  	%r181, %r462, 3;
	setp.eq.s32 	%p190, %r181, 0;
	mov.f32 	%f1080, 0f00000000;
	mov.u32 	%r544, %r543;
	@%p190 bra 	$L__BB6_223;
	ld.global.f32 	%f1042, [%rd718];
	shl.b64 	%rd677, %rd102, 2;
	add.s64 	%rd105, %rd29, %rd677;
	ld.global.f32 	%f1043, [%rd105];
	fma.rn.f32 	%f1080, %f1042, %f1043, 0f00000000;
	st.global.f32 	[%rd104], %f1080;
	add.s32 	%r544, %r543, 1;
	mul.wide.s32 	%rd678, %r546, 4;
	add.s64 	%rd718, %rd718, %rd678;
	setp.eq.s32 	%p191, %r181, 1;
	@%p191 bra 	$L__BB6_223;
	ld.global.f32 	%f1044, [%rd718];
	ld.global.f32 	%f1045, [%rd105+4];
	fma.rn.f32 	%f1080, %f1044, %f1045, %f1080;
	st.global.f32 	[%rd104], %f1080;
	add.s32 	%r544, %r543, 2;
	add.s64 	%rd718, %rd718, %rd678;
	setp.eq.s32 	%p192, %r181, 2;
	@%p192 bra 	$L__BB6_223;
	ld.global.f32 	%f1046, [%rd718];
	ld.global.f32 	%f1047, [%rd105+8];
	fma.rn.f32 	%f1080, %f1046, %f1047, %f1080;
	st.global.f32 	[%rd104], %f1080;
	add.s32 	%r544, %r543, 3;
	add.s64 	%rd718, %rd718, %rd678;
$L__BB6_223:
	sub.s32 	%r465, %r543, %r542;
	setp.gt.u32 	%p193, %r465, -4;
	@%p193 bra 	$L__BB6_225;
$L__BB6_224:
	ld.global.f32 	%f1048, [%rd718];
	mul.wide.u32 	%rd681, %r544, 4;
	add.s64 	%rd682, %rd29, %rd681;
	ld.global.f32 	%f1049, [%rd682];
	fma.rn.f32 	%f1050, %f1048, %f1049, %f1080;
	st.global.f32 	[%rd104], %f1050;
	mul.wide.s32 	%rd683, %r546, 4;
	add.s64 	%rd684, %rd718, %rd683;
	ld.global.f32 	%f1051, [%rd684];
	ld.global.f32 	%f1052, [%rd682+4];
	fma.rn.f32 	%f1053, %f1051, %f1052, %f1050;
	st.global.f32 	[%rd104], %f1053;
	add.s64 	%rd685, %rd684, %rd683;
	ld.global.f32 	%f1054, [%rd685];
	ld.global.f32 	%f1055, [%rd682+8];
	fma.rn.f32 	%f1056, %f1054, %f1055, %f1053;
	st.global.f32 	[%rd104], %f1056;
	add.s64 	%rd686, %rd685, %rd683;
	ld.global.f32 	%f1057, [%rd686];
	ld.global.f32 	%f1058, [%rd682+12];
	fma.rn.f32 	%f1080, %f1057, %f1058, %f1056;
	st.global.f32 	[%rd104], %f1080;
	add.s32 	%r544, %r544, 4;
	add.s64 	%rd718, %rd686, %rd683;
	setp.ne.s32 	%p194, %r544, %r542;
	@%p194 bra 	$L__BB6_224;
$L__BB6_225:
	add.s32 	%r543, %r543, 1;
	setp.ne.s32 	%p195, %r543, %r542;
	@%p195 bra 	$L__BB6_219;
	ld.global.u32 	%r546, [%rd9];
$L__BB6_227:
	add.s32 	%r466, %r546, -1;
	setp.ge.s32 	%p196, %r542, %r466;
	@%p196 bra 	$L__BB6_229;
	mul.wide.s32 	%rd687, %r542, 4;
	add.s64 	%rd688, %rd28, %rd687;
	mov.b32 	%r467, -1;
	st.global.u32 	[%rd688], %r467;
$L__BB6_229:
	add.s32 	%r469, %r469, %r4;
	ld.global.u32 	%r468, [%rd8];
	setp.lt.s32 	%p197, %r469, %r468;
	@%p197 bra 	$L__BB6_2;
$L__BB6_230:
	ret;

}
	// .globl	_Z22match_pursuit_streamediPiS_PfS0_S0_S0_S0_S0_S0_S0_S0_S0_S0_S_S0_S_
.visible .entry _Z22match_pursuit_streamediPiS_PfS0_S0_S0_S0_S0_S0_S0_S0_S0_S0_S_S0_S_(
	.param .u32 _Z22match_pursuit_streamediPiS_PfS0_S0_S0_S0_S0_S0_S0_S0_S0_S0_S_S0_S__param_0,
	.param .u64 .ptr .align 1 _Z22match_pursuit_streamediPiS_PfS0_S0_S0_S0_S0_S0_S0_S0_S0_S0_S_S0_S__param_1,
	.param .u64 .ptr .align 1 _Z22match_pursuit_streamediPiS_PfS0_S0_S0_S0_S0_S0_S0_S0_S0_S0_S_S0_S__param_2,
	.param .u64 .ptr .align 1 _Z22match_pursuit_streamediPiS_PfS0_S0_S0_S0_S0_S0_S0_S0_S0_S0_S_S0_S__param_3,
	.param .u64 .ptr .align 1 _Z22match_pursuit_streamediPiS_PfS0_S0_S0_S0_S0_S0_S0_S0_S0_S0_S_S0_S__param_4,
	.param .u64 .ptr .align 1 _Z22match_pursuit_streamediPiS_PfS0_S0_S0_S0_S0_S0_S0_S0_S0_S0_S_S0_S__param_5,
	.param .u64 .ptr .align 1 _Z22match_pursuit_streamediPiS_PfS0_S0_S0_S0_S0_S0_S0_S0_S0_S0_S_S0_S__param_6,
	.param .u64 .ptr .align 1 _Z22match_pursuit_streamediPiS_PfS0_S0_S0_S0_S0_S0_S0_S0_S0_S0_S_S0_S__param_7,
	.param .u64 .ptr .align 1 _Z22match_pursuit_streamediPiS_PfS0_S0_S0_S0_S0_S0_S0_S0_S0_S0_S_S0_S__param_8,
	.param .u64 .ptr .align 1 _Z22match_pursuit_streamediPiS_PfS0_S0_S0_S0_S0_S0_S0_S0_S0_S0_S_S0_S__param_9,
	.param .u64 .ptr .align 1 _Z22match_pursuit_streamediPiS_PfS0_S0_S0_S0_S0_S0_S0_S0_S0_S0_S_S0_S__param_10,
	.param .u64 .ptr .align 1 _Z22match_pursuit_streamediPiS_PfS0_S0_S0_S0_S0_S0_S0_S0_S0_S0_S_S0_S__param_11,
	.param .u64 .ptr .align 1 _Z22match_pursuit_streamediPiS_PfS0_S0_S0_S0_S0_S0_S0_S0_S0_S0_S_S0_S__param_12,
	.param .u64 .ptr .align 1 _Z22match_pursuit_streamediPiS_PfS0_S0_S0_S0_S0_S0_S0_S0_S0_S0_S_S0_S__param_13,
	.param .u64 .ptr .align 1 _Z22match_pursuit_streamediPiS_PfS0_S0_S0_S0_S0_S0_S0_S0_S0_S0_S_S0_S__param_14,
	.param .u64 .ptr .align 1 _Z22match_pursuit_streamediPiS_PfS0_S0_S0_S0_S0_S0_S0_S0_S0_S0_S_S0_S__param_15,
	.param .u64 .ptr .align 1 _Z22match_pursuit_streamediPiS_PfS0_S0_S0_S0_S0_S0_S0_S0_S0_S0_S_S0_S__param_16
)
{
	.reg .pred 	%p<186>;
	.reg .b16 	%rs<19>;
	.reg .b32 	%r<554>;
	.reg .b32 	%f<980>;
	.reg .b64 	%rd<621>;
	.reg .b64 	%fd<2>;

	ld.param.u64 	%rd68, [_Z22match_pursuit_streamediPiS_PfS0_S0_S0_S0_S0_S0_S0_S0_S0_S0_S_S0_S__param_1];
	ld.param.u64 	%rd69, [_Z22match_pursuit_streamediPiS_PfS0_S0_S0_S0_S0_S0_S0_S0_S0_S0_S_S0_S__param_2];
	ld.param.u64 	%rd70, [_Z22match_pursuit_streamediPiS_PfS0_S0_S0_S0_S0_S0_S0_S0_S0_S0_S_S0_S__param_4];
	ld.param.u64 	%rd71, [_Z22match_pursuit_streamediPiS_PfS0_S0_S0_S0_S0_S0_S0_S0_S0_S0_S_S0_S__param_5];
	ld.param.u64 	%rd72, [_Z22match_pursuit_streamediPiS_PfS0_S0_S0_S0_S0_S0_S0_S0_S0_S0_S_S0_S__param_6];
	ld.param.u64 	%rd73, [_Z22match_pursuit_streamediPiS_PfS0_S0_S0_S0_S0_S0_S0_S0_S0_S0_S_S0_S__param_7];
	ld.param.u64 	%rd74, [_Z22match_pursuit_streamediPiS_PfS0_S0_S0_S0_S0_S0_S0_S0_S0_S0_S_S0_S__param_8];
	ld.param.u64 	%rd75, [_Z22match_pursuit_streamediPiS_PfS0_S0_S0_S0_S0_S0_S0_S0_S0_S0_S_S0_S__param_9];
	ld.param.u64 	%rd76, [_Z22match_pursuit_streamediPiS_PfS0_S0_S0_S0_S0_S0_S0_S0_S0_S0_S_S0_S__param_10];
	ld.param.u64 	%rd77, [_Z22match_pursuit_streamediPiS_PfS0_S0_S0_S0_S0_S0_S0_S0_S0_S0_S_S0_S__param_11];
	ld.param.u64 	%rd78, [_Z22match_pursuit_streamediPiS_PfS0_S0_S0_S0_S0_S0_S0_S0_S0_S0_S_S0_S__param_12];
	ld.param.u64 	%rd79, [_Z22match_pursuit_streamediPiS_PfS0_S0_S0_S0_S0_S0_S0_S0_S0_S0_S_S0_S__param_13];
	ld.param.u64 	%rd80, [_Z22match_pursuit_streamediPiS_PfS0_S0_S0_S0_S0_S0_S0_S0_S0_S0_S_S0_S__param_14];
	ld.param.u64 	%rd81, [_Z22match_pursuit_streamediPiS_PfS0_S0_S0_S0_S0_S0_S0_S0_S0_S0_S_S0_S__param_15];
	ld.param.u64 	%rd82, [_Z22match_pursuit_streamediPiS_PfS0_S0_S0_S0_S0_S0_S0_S0_S0_S0_S_S0_S__param_16];
	cvta.to.global.u64 	%rd1, %rd70;
	cvta.to.global.u64 	%rd2, %rd71;
	cvta.to.global.u64 	%rd3, %rd78;
	cvta.to.global.u64 	%rd4, %rd77;
	cvta.to.global.u64 	%rd5, %rd74;
	cvta.to.global.u64 	%rd6, %rd72;
	cvta.to.global.u64 	%rd7, %rd76;
	cvta.to.global.u64 	%rd8, %rd80;
	cvta.to.global.u64 	%rd9, %rd79;
	cvta.to.global.u64 	%rd10, %rd75;
	cvta.to.global.u64 	%rd11, %rd73;
	cvta.to.global.u64 	%rd12, %rd82;
	cvta.to.global.u64 	%rd83, %rd68;
	cvta.to.global.u64 	%rd84, %rd81;
	cvta.to.global.u64 	%rd85, %rd69;
	ld.global.u32 	%r1, [%rd85];
	ld.global.f32 	%f1, [%rd84];
	ld.global.u32 	%r2, [%rd83];
	setp.lt.s32 	%p1, %r2, 1;
	mov.f32 	%f967, 0f00000000;
	@%p1 bra 	$L__BB7_13;
	and.b32  	%r3, %r2, 15;
	setp.lt.u32 	%p2, %r2, 16;
	mov.f32 	%f967, 0f00000000;
	mov.b32 	%r471, 0;
	@%p2 bra 	$L__BB7_4;
	and.b32  	%r471, %r2, 2147483632;
	mov.f32 	%f967, 0f00000000;
	mov.b32 	%r476, 0;
$L__BB7_3:
	.pragma "nounroll";
	mul.wide.u32 	%rd86, %r476, 4;
	add.s64 	%rd87, %rd1, %rd86;
	ld.global.f32 	%f49, [%rd87];
	fma.rn.f32 	%f50, %f49, %f49, %f967;
	ld.global.f32 	%f51, [%rd87+4];
	fma.rn.f32 	%f52, %f51, %f51, %f50;
	ld.global.f32 	%f53, [%rd87+8];
	fma.rn.f32 	%f54, %f53, %f53, %f52;
	ld.global.f32 	%f55, [%rd87+12];
	fma.rn.f32 	%f56, %f55, %f55, %f54;
	ld.global.f32 	%f57, [%rd87+16];
	fma.rn.f32 	%f58, %f57, %f57, %f56;
	ld.global.f32 	%f59, [%rd87+20];
	fma.rn.f32 	%f60, %f59, %f59, %f58;
	ld.global.f32 	%f61, [%rd87+24];
	fma.rn.f32 	%f62, %f61, %f61, %f60;
	ld.global.f32 	%f63, [%rd87+28];
	fma.rn.f32 	%f64, %f63, %f63, %f62;
	ld.global.f32 	%f65, [%rd87+32];
	fma.rn.f32 	%f66, %f65, %f65, %f64;
	ld.global.f32 	%f67, [%rd87+36];
	fma.rn.f32 	%f68, %f67, %f67, %f66;
	ld.global.f32 	%f69, [%rd87+40];
	fma.rn.f32 	%f70, %f69, %f69, %f68;
	ld.global.f32 	%f71, [%rd87+44];
	fma.rn.f32 	%f72, %f71, %f71, %f70;
	ld.global.f32 	%f73, [%rd87+48];
	fma.rn.f32 	%f74, %f73, %f73, %f72;
	ld.global.f32 	%f75, [%rd87+52];
	fma.rn.f32 	%f76, %f75, %f75, %f74;
	ld.global.f32 	%f77, [%rd87+56];
	fma.rn.f32 	%f78, %f77, %f77, %f76;
	ld.global.f32 	%f79, [%rd87+60];
	fma.rn.f32 	%f967, %f79, %f79, %f78;
	add.s32 	%r476, %r476, 16;
	setp.eq.s32 	%p3, %r476, %r471;
	@%p3 bra 	$L__BB7_4;
	bra.uni 	$L__BB7_3;
$L__BB7_4:
	setp.eq.s32 	%p4, %r3, 0;
	@%p4 bra 	$L__BB7_13;
	and.b32  	%r6, %r2, 7;
	setp.lt.u32 	%p5, %r3, 8;
	@%p5 bra 	$L__BB7_7;
	mul.wide.u32 	%rd88, %r471, 4;
	add.s64 	%rd89, %rd1, %rd88;
	ld.global.f32 	%f81, [%rd89];
	fma.rn.f32 	%f82, %f81, %f81, %f967;
	ld.global.f32 	%f83, [%rd89+4];
	fma.rn.f32 	%f84, %f83, %f83, %f82;
	ld.global.f32 	%f85, [%rd89+8];
	fma.rn.f32 	%f86, %f85, %f85, %f84;
	ld.global.f32 	%f87, [%rd89+12];
	fma.rn.f32 	%f88, %f87, %f87, %f86;
	ld.global.f32 	%f89, [%rd89+16];
	fma.rn.f32 	%f90, %f89, %f89, %f88;
	ld.global.f32 	%f91, [%rd89+20];
	fma.rn.f32 	%f92, %f91, %f91, %f90;
	ld.global.f32 	%f93, [%rd89+24];
	fma.rn.f32 	%f94, %f93, %f93, %f92;
	ld.global.f32 	%f95, [%rd89+28];
	fma.rn.f32 	%f967, %f95, %f95, %f94;
	add.s32 	%r471, %r471, 8;
$L__BB7_7:
	setp.eq.s32 	%p6, %r6, 0;
	@%p6 bra 	$L__BB7_13;
	and.b32  	%r9, %r2, 3;
	setp.lt.u32 	%p7, %r6, 4;
	@%p7 bra 	$L__BB7_10;
	mul.wide.u32 	%rd90, %r471, 4;
	add.s64 	%rd91, %rd1, %rd90;
	ld.global.f32 	%f97, [%rd91];
	fma.rn.f32 	%f98, %f97, %f97, %f967;
	ld.global.f32 	%f99, [%rd91+4];
	fma.rn.f32 	%f100, %f99, %f99, %f98;
	ld.global.f32 	%f101, [%rd91+8];
	fma.rn.f32 	%f102, %f101, %f101, %f100;
	ld.global.f32 	%f103, [%rd91+12];
	fma.rn.f32 	%f967, %f103, %f103, %f102;
	add.s32 	%r471, %r471, 4;
$L__BB7_10:
	setp.eq.s32 	%p8, %r9, 0;
	@%p8 bra 	$L__BB7_13;
	mov.b32 	%r475, 0;
$L__BB7_12:
	.pragma "nounroll";
	mul.wide.u32 	%rd92, %r471, 4;
	add.s64 	%rd93, %rd1, %rd92;
	ld.global.f32 	%f104, [%rd93];
	fma.rn.f32 	%f967, %f104, %f104, %f967;
	add.s32 	%r471, %r471, 1;
	add.s32 	%r475, %r475, 1;
	setp.ne.s32 	%p9, %r475, %r9;
	@%p9 bra 	$L__BB7_12;
$L__BB7_13:
	setp.lt.s32 	%p10, %r1, 1;
	@%p10 bra 	$L__BB7_38;
	add.s32 	%r16, %r1, -1;
	and.b32  	%r17, %r1, 15;
	setp.lt.u32 	%p11, %r16, 15;
	mov.b32 	%r477, 0;
	@%p11 bra 	$L__BB7_17;
	and.b32  	%r477, %r1, 2147483632;
	mov.b32 	%r482, 0;
$L__BB7_16:
	.pragma "nounroll";
	mul.wide.u32 	%rd94, %r482, 4;
	add.s64 	%rd95, %rd10, %rd94;
	ld.global.f32 	%f105, [%rd95];
	add.s64 	%rd96, %rd6, %rd94;
	st.global.f32 	[%rd96], %f105;
	ld.global.f32 	%f106, [%rd95+4];
	st.global.f32 	[%rd96+4], %f106;
	ld.global.f32 	%f107, [%rd95+8];
	st.global.f32 	[%rd96+8], %f107;
	ld.global.f32 	%f108, [%rd95+12];
	st.global.f32 	[%rd96+12], %f108;
	ld.global.f32 	%f109, [%rd95+16];
	st.global.f32 	[%rd96+16], %f109;
	ld.global.f32 	%f110, [%rd95+20];
	st.global.f32 	[%rd96+20], %f110;
	ld.global.f32 	%f111, [%rd95+24];
	st.global.f32 	[%rd96+24], %f111;
	ld.global.f32 	%f112, [%rd95+28];
	st.global.f32 	[%rd96+28], %f112;
	ld.global.f32 	%f113, [%rd95+32];
	st.global.f32 	[%rd96+32], %f113;
	ld.global.f32 	%f114, [%rd95+36];
	st.global.f32 	[%rd96+36], %f114;
	ld.global.f32 	%f115, [%rd95+40];
	st.global.f32 	[%rd96+40], %f115;
	ld.global.f32 	%f116, [%rd95+44];
	st.global.f32 	[%rd96+44], %f116;
	ld.global.f32 	%f117, [%rd95+48];
	st.global.f32 	[%rd96+48], %f117;
	ld.global.f32 	%f118, [%rd95+52];
	st.global.f32 	[%rd96+52], %f118;
	ld.global.f32 	%f119, [%rd95+56];
	st.global.f32 	[%rd96+56], %f119;
	ld.global.f32 	%f120, [%rd95+60];
	st.global.f32 	[%rd96+60], %f120;
	add.s32 	%r482, %r482, 16;
	setp.eq.s32 	%p12, %r482, %r477;
	@%p12 bra 	$L__BB7_17;
	bra.uni 	$L__BB7_16;
$L__BB7_17:
	setp.eq.s32 	%p13, %r17, 0;
	@%p13 bra 	$L__BB7_26;
	and.b32  	%r22, %r1, 7;
	setp.lt.u32 	%p14, %r17, 8;
	@%p14 bra 	$L__BB7_20;
	mul.wide.u32 	%rd97, %r477, 4;
	add.s64 	%rd98, %rd10, %rd97;
	ld.global.f32 	%f121, [%rd98];
	add.s64 	%rd99, %rd6, %rd97;
	st.global.f32 	[%rd99], %f121;
	ld.global.f32 	%f122, [%rd98+4];
	st.global.f32 	[%rd99+4], %f122;
	ld.global.f32 	%f123, [%rd98+8];
	st.global.f32 	[%rd99+8], %f123;
	ld.global.f32 	%f124, [%rd98+12];
	st.global.f32 	[%rd99+12], %f124;
	ld.global.f32 	%f125, [%rd98+16];
	st.global.f32 	[%rd99+16], %f125;
	ld.global.f32 	%f126, [%rd98+20];
	st.global.f32 	[%rd99+20], %f126;
	ld.global.f32 	%f127, [%rd98+24];
	st.global.f32 	[%rd99+24], %f127;
	ld.global.f32 	%f128, [%rd98+28];
	st.global.f32 	[%rd99+28], %f128;
	add.s32 	%r477, %r477, 8;
$L__BB7_20:
	setp.eq.s32 	%p15, %r22, 0;
	@%p15 bra 	$L__BB7_26;
	and.b32  	%r25, %r1, 3;
	setp.lt.u32 	%p16, %r22, 4;
	@%p16 bra 	$L__BB7_23;
	mul.wide.u32 	%rd100, %r477, 4;
	add.s64 	%rd101, %rd10, %rd100;
	ld.global.f32 	%f129, [%rd101];
	add.s64 	%rd102, %rd6, %rd100;
	st.global.f32 	[%rd102], %f129;
	ld.global.f32 	%f130, [%rd101+4];
	st.global.f32 	[%rd102+4], %f130;
	ld.global.f32 	%f131, [%rd101+8];
	st.global.f32 	[%rd102+8], %f131;
	ld.global.f32 	%f132, [%rd101+12];
	st.global.f32 	[%rd102+12], %f132;
	add.s32 	%r477, %r477, 4;
$L__BB7_23:
	setp.eq.s32 	%p17, %r25, 0;
	@%p17 bra 	$L__BB7_26;
	mov.b32 	%r481, 0;
$L__BB7_25:
	.pragma "nounroll";
	mul.wide.u32 	%rd103, %r477, 4;
	add.s64 	%rd104, %rd10, %rd103;
	ld.global.f32 	%f133, [%rd104];
	add.s64 	%rd105, %rd6, %rd103;
	st.global.f32 	[%rd105], %f133;
	add.s32 	%r477, %r477, 1;
	add.s32 	%r481, %r481, 1;
	setp.ne.s32 	%p18, %r481, %r25;
	@%p18 bra 	$L__BB7_25;
$L__BB7_26:
	setp.lt.u32 	%p19, %r16, 15;
	mov.b32 	%r483, 0;
	@%p19 bra 	$L__BB7_29;
	and.b32  	%r483, %r1, 2147483632;
	mov.b32 	%r488, 0;
$L__BB7_28:
	.pragma "nounroll";
	mul.wide.u32 	%rd106, %r488, 4;
	add.s64 	%rd107, %rd11, %rd106;
	mov.b32 	%r208, 1065353216;
	st.global.u32 	[%rd107], %r208;
	st.global.u32 	[%rd107+4], %r208;
	st.global.u32 	[%rd107+8], %r208;
	st.global.u32 	[%rd107+12], %r208;
	st.global.u32 	[%rd107+16], %r208;
	st.global.u32 	[%rd107+20], %r208;
	st.global.u32 	[%rd107+24], %r208;
	st.global.u32 	[%rd107+28], %r208;
	st.global.u32 	[%rd107+32], %r208;
	st.global.u32 	[%rd107+36], %r208;
	st.global.u32 	[%rd107+40], %r208;
	st.global.u32 	[%rd107+44], %r208;
	st.global.u32 	[%rd107+48], %r208;
	st.global.u32 	[%rd107+52], %r208;
	st.global.u32 	[%rd107+56], %r208;
	st.global.u32 	[%rd107+60], %r208;
	add.s32 	%r488, %r488, 16;
	setp.eq.s32 	%p20, %r488, %r483;
	@%p20 bra 	$L__BB7_29;
	bra.uni 	$L__BB7_28;
$L__BB7_29:
	setp.eq.s32 	%p21, %r17, 0;
	@%p21 bra 	$L__BB7_38;
	and.b32  	%r36, %r1, 7;
	setp.lt.u32 	%p22, %r17, 8;
	@%p22 bra 	$L__BB7_32;
	mul.wide.u32 	%rd108, %r483, 4;
	add.s64 	%rd109, %rd11, %rd108;
	mov.b32 	%r209, 1065353216;
	st.global.u32 	[%rd109], %r209;
	st.global.u32 	[%rd109+4], %r209;
	st.global.u32 	[%rd109+8], %r209;
	st.global.u32 	[%rd109+12], %r209;
	st.global.u32 	[%rd109+16], %r209;
	st.global.u32 	[%rd109+20], %r209;
	st.global.u32 	[%rd109+24], %r209;
	st.global.u32 	[%rd109+28], %r209;
	add.s32 	%r483, %r483, 8;
$L__BB7_32:
	setp.eq.s32 	%p23, %r36, 0;
	@%p23 bra 	$L__BB7_38;
	and.b32  	%r39, %r1, 3;
	setp.lt.u32 	%p24, %r36, 4;
	@%p24 bra 	$L__BB7_35;
	mul.wide.u32 	%rd110, %r483, 4;
	add.s64 	%rd111, %rd11, %rd110;
	mov.b32 	%r210, 1065353216;
	st.global.u32 	[%rd111], %r210;
	st.global.u32 	[%rd111+4], %r210;
	st.global.u32 	[%rd111+8], %r210;
	st.global.u32 	[%rd111+12], %r210;
	add.s32 	%r483, %r483, 4;
$L__BB7_35:
	setp.eq.s32 	%p25, %r39, 0;
	@%p25 bra 	$L__BB7_38;
	mov.b32 	%r487, 0;
$L__BB7_37:
	.pragma "nounroll";
	mul.wide.u32 	%rd112, %r483, 4;
	add.s64 	%rd113, %rd11, %rd112;
	mov.b32 	%r212, 1065353216;
	st.global.u32 	[%rd113], %r212;
	add.s32 	%r483, %r483, 1;
	add.s32 	%r487, %r487, 1;
	setp.ne.s32 	%p26, %r487, %r39;
	@%p26 bra 	$L__BB7_37;
$L__BB7_38:
	ld.global.u32 	%r214, [%rd12];
	setp.lt.s32 	%p27, %r214, 1;
	setp.leu.f32 	%p28, %f967, %f1;
	mov.b32 	%r546, 0;
	or.pred  	%p29, %p27, %p28;
	@%p29 bra 	$L__BB7_195;
	add.s32 	%r46, %r1, -1;
	and.b32  	%r47, %r1, 15;
	add.s32 	%r48, %r47, -1;
	and.b32  	%r49, %r1, 7;
	add.s32 	%r50, %r49, -1;
	and.b32  	%r51, %r1, 3;
	and.b32  	%r52, %r1, 2147483632;
	mov.b32 	%r546, 0;
	mov.b32 	%r55, 1;
	mov.b16 	%rs15, 0;
	mov.u16 	%rs16, %rs15;
$L__BB7_40:
	mov.u32 	%r56, %r546;
	mov.u16 	%rs2, %rs16;
	mov.u16 	%rs1, %rs15;
	setp.lt.s32 	%p30, %r1, 2;
	add.s16 	%rs15, %rs1, 1;
	cvt.u32.u16 	%r218, %rs15;
	and.b32  	%r57, %r218, 7;
	add.s16 	%rs16, %rs2, 1;
	cvt.u32.u16 	%r219, %rs16;
	and.b32  	%r58, %r219, 15;
	mov.b32 	%r502, 0;
	@%p30 bra 	$L__BB7_54;
	add.s32 	%r223, %r1, -2;
	setp.lt.u32 	%p31, %r223, 15;
	mov.b32 	%r502, 0;
	mov.b32 	%r494, 1;
	@%p31 bra 	$L__BB7_44;
	mov.b32 	%r502, 0;
	mov.b32 	%r494, 1;
$L__BB7_43:
	.pragma "nounroll";
	mul.wide.u32 	%rd114, %r494, 4;
	add.s64 	%rd115, %rd6, %rd114;
	ld.global.f32 	%f134, [%rd115];
	abs.f32 	%f135, %f134;
	mul.wide.u32 	%rd116, %r502, 4;
	add.s64 	%rd117, %rd6, %rd116;
	ld.global.f32 	%f136, [%rd117];
	abs.f32 	%f137, %f136;
	setp.gt.f32 	%p32, %f135, %f137;
	selp.b32 	%r226, %r494, %r502, %p32;
	add.s32 	%r227, %r494, 1;
	ld.global.f32 	%f138, [%rd115+4];
	abs.f32 	%f139, %f138;
	mul.wide.u32 	%rd118, %r226, 4;
	add.s64 	%rd119, %rd6, %rd118;
	ld.global.f32 	%f140, [%rd119];
	abs.f32 	%f141, %f140;
	setp.gt.f32 	%p33, %f139, %f141;
	selp.b32 	%r228, %r227, %r226, %p33;
	add.s32 	%r229, %r494, 2;
	ld.global.f32 	%f142, [%rd115+8];
	abs.f32 	%f143, %f142;
	mul.wide.u32 	%rd120, %r228, 4;
	add.s64 	%rd121, %rd6, %rd120;
	ld.global.f32 	%f144, [%rd121];
	abs.f32 	%f145, %f144;
	setp.gt.f32 	%p34, %f143, %f145;
	selp.b32 	%r230, %r229, %r228, %p34;
	add.s32 	%r231, %r494, 3;
	ld.global.f32 	%f146, [%rd115+12];
	abs.f32 	%f147, %f146;
	mul.wide.u32 	%rd122, %r230, 4;
	add.s64 	%rd123, %rd6, %rd122;
	ld.global.f32 	%f148, [%rd123];
	abs.f32 	%f149, %f148;
	setp.gt.f32 	%p35, %f147, %f149;
	selp.b32 	%r232, %r231, %r230, %p35;
	add.s32 	%r233, %r494, 4;
	ld.global.f32 	%f150, [%rd115+16];
	abs.f32 	%f151, %f150;
	mul.wide.u32 	%rd124, %r232, 4;
	add.s64 	%rd125, %rd6, %rd124;
	ld.global.f32 	%f152, [%rd125];
	abs.f32 	%f153, %f152;
	setp.gt.f32 	%p36, %f151, %f153;
	selp.b32 	%r234, %r233, %r232, %p36;
	add.s32 	%r235, %r494, 5;
	ld.global.f32 	%f154, [%rd115+20];
	abs.f32 	%f155, %f154;
	mul.wide.u32 	%rd126, %r234, 4;
	add.s64 	%rd127, %rd6, %rd126;
	ld.global.f32 	%f156, [%rd127];
	abs.f32 	%f157, %f156;
	setp.gt.f32 	%p37, %f155, %f157;
	selp.b32 	%r236, %r235, %r234, %p37;
	add.s32 	%r237, %r494, 6;
	ld.global.f32 	%f158, [%rd115+24];
	abs.f32 	%f159, %f158;
	mul.wide.u32 	%rd128, %r236, 4;
	add.s64 	%rd129, %rd6, %rd128;
	ld.global.f32 	%f160, [%rd129];
	abs.f32 	%f161, %f160;
	setp.gt.f32 	%p38, %f159, %f161;
	selp.b32 	%r238, %r237, %r236, %p38;
	add.s32 	%r239, %r494, 7;
	ld.global.f32 	%f162, [%rd115+28];
	abs.f32 	%f163, %f162;
	mul.wide.u32 	%rd130, %r238, 4;
	add.s64 	%rd131, %rd6, %rd130;
	ld.global.f32 	%f164, [%rd131];
	abs.f32 	%f165, %f164;
	setp.gt.f32 	%p39, %f163, %f165;
	selp.b32 	%r240, %r239, %r238, %p39;
	add.s32 	%r241, %r494, 8;
	ld.global.f32 	%f166, [%rd115+32];
	abs.f32 	%f167, %f166;
	mul.wide.u32 	%rd132, %r240, 4;
	add.s64 	%rd133, %rd6, %rd132;
	ld.global.f32 	%f168, [%rd133];
	abs.f32 	%f169, %f168;
	setp.gt.f32 	%p40, %f167, %f169;
	selp.b32 	%r242, %r241, %r240, %p40;
	add.s32 	%r243, %r494, 9;
	ld.global.f32 	%f170, [%rd115+36];
	abs.f32 	%f171, %f170;
	mul.wide.u32 	%rd134, %r242, 4;
	add.s64 	%rd135, %rd6, %rd134;
	ld.global.f32 	%f172, [%rd135];
	abs.f32 	%f173, %f172;
	setp.gt.f32 	%p41, %f171, %f173;
	selp.b32 	%r244, %r243, %r242, %p41;
	add.s32 	%r245, %r494, 10;
	ld.global.f32 	%f174, [%rd115+40];
	abs.f32 	%f175, %f174;
	mul.wide.u32 	%rd136, %r244, 4;
	add.s64 	%rd137, %rd6, %rd136;
	ld.global.f32 	%f176, [%rd137];
	abs.f32 	%f177, %f176;
	setp.gt.f32 	%p42, %f175, %f177;
	selp.b32 	%r246, %r245, %r244, %p42;
	add.s32 	%r247, %r494, 11;
	ld.global.f32 	%f178, [%rd115+44];
	abs.f32 	%f179, %f178;
	mul.wide.u32 	%rd138, %r246, 4;
	add.s64 	%rd139, %rd6, %rd138;
	ld.global.f32 	%f180, [%rd139];
	abs.f32 	%f181, %f180;
	setp.gt.f32 	%p43, %f179, %f181;
	selp.b32 	%r248, %r247, %r246, %p43;
	add.s32 	%r249, %r494, 12;
	ld.global.f32 	%f182, [%rd115+48];
	abs.f32 	%f183, %f182;
	mul.wide.u32 	%rd140, %r248, 4;
	add.s64 	%rd141, %rd6, %rd140;
	ld.global.f32 	%f184, [%rd141];
	abs.f32 	%f185, %f184;
	setp.gt.f32 	%p44, %f183, %f185;
	selp.b32 	%r250, %r249, %r248, %p44;
	add.s32 	%r251, %r494, 13;
	ld.global.f32 	%f186, [%rd115+52];
	abs.f32 	%f187, %f186;
	mul.wide.u32 	%rd142, %r250, 4;
	add.s64 	%rd143, %rd6, %rd142;
	ld.global.f32 	%f188, [%rd143];
	abs.f32 	%f189, %f188;
	setp.gt.f32 	%p45, %f187, %f189;
	selp.b32 	%r252, %r251, %r250, %p45;
	add.s32 	%r253, %r494, 14;
	ld.global.f32 	%f190, [%rd115+56];
	abs.f32 	%f191, %f190;
	mul.wide.u32 	%rd144, %r252, 4;
	add.s64 	%rd145, %rd6, %rd144;
	ld.global.f32 	%f192, [%rd145];
	abs.f32 	%f193, %f192;
	setp.gt.f32 	%p46, %f191, %f193;
	selp.b32 	%r254, %r253, %r252, %p46;
	add.s32 	%r255, %r494, 15;
	ld.global.f32 	%f194, [%rd115+60];
	abs.f32 	%f195, %f194;
	mul.wide.u32 	%rd146, %r254, 4;
	add.s64 	%rd147, %rd6, %rd146;
	ld.global.f32 	%f196, [%rd147];
	abs.f32 	%f197, %f196;
	setp.gt.f32 	%p47, %f195, %f197;
	selp.b32 	%r502, %r255, %r254, %p47;
	add.s32 	%r494, %r494, 16;
	and.b32  	%r256, %r46, -16;
	setp.ne.s32 	%p48, %r255, %r256;
	@%p48 bra 	$L__BB7_43;
$L__BB7_44:
	and.b32  	%r257, %r46, 15;
	setp.eq.s32 	%p49, %r257, 0;
	@%p49 bra 	$L__BB7_54;
	add.s32 	%r259, %r1, -1;
	and.b32  	%r260, %r259, 15;
	add.s32 	%r261, %r260, -1;
	setp.lt.u32 	%p50, %r261, 7;
	@%p50 bra 	$L__BB7_47;
	mul.wide.u32 	%rd148, %r494, 4;
	add.s64 	%rd149, %rd6, %rd148;
	ld.global.f32 	%f198, [%rd149];
	abs.f32 	%f199, %f198;
	mul.wide.u32 	%rd150, %r502, 4;
	add.s64 	%rd151, %rd6, %rd150;
	ld.global.f32 	%f200, [%rd151];
	abs.f32 	%f201, %f200;
	setp.gt.f32 	%p51, %f199, %f201;
	selp.b32 	%r262, %r494, %r502, %p51;
	add.s32 	%r263, %r494, 1;
	ld.global.f32 	%f202, [%rd149+4];
	abs.f32 	%f203, %f202;
	mul.wide.u32 	%rd152, %r262, 4;
	add.s64 	%rd153, %rd6, %rd152;
	ld.global.f32 	%f204, [%rd153];
	abs.f32 	%f205, %f204;
	setp.gt.f32 	%p52, %f203, %f205;
	selp.b32 	%r264, %r263, %r262, %p52;
	add.s32 	%r265, %r494, 2;
	ld.global.f32 	%f206, [%rd149+8];
	abs.f32 	%f207, %f206;
	mul.wide.u32 	%rd154, %r264, 4;
	add.s64 	%rd155, %rd6, %rd154;
	ld.global.f32 	%f208, [%rd155];
	abs.f32 	%f209, %f208;
	setp.gt.f32 	%p53, %f207, %f209;
	selp.b32 	%r266, %r265, %r264, %p53;
	add.s32 	%r267, %r494, 3;
	ld.global.f32 	%f210, [%rd149+12];
	abs.f32 	%f211, %f210;
	mul.wide.u32 	%rd156, %r266, 4;
	add.s64 	%rd157, %rd6, %rd156;
	ld.global.f32 	%f212, [%rd157];
	abs.f32 	%f213, %f212;
	setp.gt.f32 	%p54, %f211, %f213;
	selp.b32 	%r268, %r267, %r266, %p54;
	add.s32 	%r269, %r494, 4;
	ld.global.f32 	%f214, [%rd149+16];
	abs.f32 	%f215, %f214;
	mul.wide.u32 	%rd158, %r268, 4;
	add.s64 	%rd159, %rd6, %rd158;
	ld.global.f32 	%f216, [%rd159];
	abs.f32 	%f217, %f216;
	setp.gt.f32 	%p55, %f215, %f217;
	selp.b32 	%r270, %r269, %r268, %p55;
	add.s32 	%r271, %r494, 5;
	ld.global.f32 	%f218, [%rd149+20];
	abs.f32 	%f219, %f218;
	mul.wide.u32 	%rd160, %r270, 4;
	add.s64 	%rd161, %rd6, %rd160;
	ld.global.f32 	%f220, [%rd161];
	abs.f32 	%f221, %f220;
	setp.gt.f32 	%p56, %f219, %f221;
	selp.b32 	%r272, %r271, %r270, %p56;
	add.s32 	%r273, %r494, 6;
	ld.global.f32 	%f222, [%rd149+24];
	abs.f32 	%f223, %f222;
	mul.wide.u32 	%rd162, %r272, 4;
	add.s64 	%rd163, %rd6, %rd162;
	ld.global.f32 	%f224, [%rd163];
	abs.f32 	%f225, %f224;
	setp.gt.f32 	%p57, %f223, %f225;
	selp.b32 	%r274, %r273, %r272, %p57;
	add.s32 	%r275, %r494, 7;
	ld.global.f32 	%f226, [%rd149+28];
	abs.f32 	%f227, %f226;
	mul.wide.u32 	%rd164, %r274, 4;
	add.s64 	%rd165, %rd6, %rd164;
	ld.global.f32 	%f228, [%rd165];
	abs.f32 	%f229, %f228;
	setp.gt.f32 	%p58, %f227, %f229;
	selp.b32 	%r502, %r275, %r274, %p58;
	add.s32 	%r494, %r494, 8;
$L__BB7_47:
	add.s32 	%r276, %r1, -1;
	and.b32  	%r277, %r276, 7;
	setp.eq.s32 	%p59, %r277, 0;
	@%p59 bra 	$L__BB7_54;
	add.s32 	%r281, %r277, -1;
	setp.lt.u32 	%p60, %r281, 3;
	@%p60 bra 	$L__BB7_50;
	mul.wide.u32 	%rd166, %r494, 4;
	add.s64 	%rd167, %rd6, %rd166;
	ld.global.f32 	%f230, [%rd167];
	abs.f32 	%f231, %f230;
	mul.wide.u32 	%rd168, %r502, 4;
	add.s64 	%rd169, %rd6, %rd168;
	ld.global.f32 	%f232, [%rd169];
	abs.f32 	%f233, %f232;
	setp.gt.f32 	%p61, %f231, %f233;
	selp.b32 	%r282, %r494, %r502, %p61;
	add.s32 	%r283, %r494, 1;
	ld.global.f32 	%f234, [%rd167+4];
	abs.f32 	%f235, %f234;
	mul.wide.u32 	%rd170, %r282, 4;
	add.s64 	%rd171, %rd6, %rd170;
	ld.global.f32 	%f236, [%rd171];
	abs.f32 	%f237, %f236;
	setp.gt.f32 	%p62, %f235, %f237;
	selp.b32 	%r284, %r283, %r282, %p62;
	add.s32 	%r285, %r494, 2;
	ld.global.f32 	%f238, [%rd167+8];
	abs.f32 	%f239, %f238;
	mul.wide.u32 	%rd172, %r284, 4;
	add.s64 	%rd173, %rd6, %rd172;
	ld.global.f32 	%f240, [%rd173];
	abs.f32 	%f241, %f240;
	setp.gt.f32 	%p63, %f239, %f241;
	selp.b32 	%r286, %r285, %r284, %p63;
	add.s32 	%r287, %r494, 3;
	ld.global.f32 	%f242, [%rd167+12];
	abs.f32 	%f243, %f242;
	mul.wide.u32 	%rd174, %r286, 4;
	add.s64 	%rd175, %rd6, %rd174;
	ld.global.f32 	%f244, [%rd175];
	abs.f32 	%f245, %f244;
	setp.gt.f32 	%p64, %f243, %f245;
	selp.b32 	%r502, %r287, %r286, %p64;
	add.s32 	%r494, %r494, 4;
$L__BB7_50:
	add.s32 	%r288, %r1, -1;
	and.b32  	%r76, %r288, 3;
	setp.eq.s32 	%p65, %r76, 0;
	@%p65 bra 	$L__BB7_54;
	setp.eq.s32 	%p66, %r76, 1;
	mul.wide.u32 	%rd176, %r494, 4;
	add.s64 	%rd13, %rd6, %rd176;
	ld.global.f32 	%f246, [%rd13];
	abs.f32 	%f247, %f246;
	mul.wide.u32 	%rd177, %r502, 4;
	add.s64 	%rd178, %rd6, %rd177;
	ld.global.f32 	%f248, [%rd178];
	abs.f32 	%f249, %f248;
	setp.gt.f32 	%p67, %f247, %f249;
	selp.b32 	%r502, %r494, %r502, %p67;
	@%p66 bra 	$L__BB7_54;
	setp.eq.s32 	%p68, %r76, 2;
	add.s32 	%r289, %r494, 1;
	ld.global.f32 	%f250, [%rd13+4];
	abs.f32 	%f251, %f250;
	mul.wide.u32 	%rd179, %r502, 4;
	add.s64 	%rd180, %rd6, %rd179;
	ld.global.f32 	%f252, [%rd180];
	abs.f32 	%f253, %f252;
	setp.gt.f32 	%p69, %f251, %f253;
	selp.b32 	%r502, %r289, %r502, %p69;
	@%p68 bra 	$L__BB7_54;
	add.s32 	%r290, %r494, 2;
	ld.global.f32 	%f254, [%rd13+8];
	abs.f32 	%f255, %f254;
	mul.wide.u32 	%rd181, %r502, 4;
	add.s64 	%rd182, %rd6, %rd181;
	ld.global.f32 	%f256, [%rd182];
	abs.f32 	%f257, %f256;
	setp.gt.f32 	%p70, %f255, %f257;
	selp.b32 	%r502, %r290, %r502, %p70;
$L__BB7_54:
	mul.wide.u32 	%rd183, %r502, 4;
	add.s64 	%rd184, %rd11, %rd183;
	ld.global.f32 	%f16, [%rd184];
	cvt.f64.f32 	%fd1, %f16;
	setp.geu.f64 	%p71, %fd1, 0d3E45798EE2308C3A;
	@%p71 bra 	$L__BB7_56;
	mul.wide.u32 	%rd590, %r56, 4;
	add.s64 	%rd591, %rd8, %rd590;
	mov.b32 	%r462, -1;
	st.global.u32 	[%rd591], %r462;
	mov.u32 	%r546, %r56;
	bra.uni 	$L__BB7_195;
$L__BB7_56:
	sqrt.rn.f32 	%f258, %f16;
	mov.f32 	%f259, 0fBF800000;
	div.rn.f32 	%f17, %f259, %f258;
	add.s64 	%rd186, %rd10, %rd183;
	ld.global.f32 	%f260, [%rd186];
	mul.f32 	%f18, %f260, %f17;
	mul.f32 	%f19, %f18, %f18;
	mul.f32 	%f261, %f1, %f1;
	setp.lt.f32 	%p72, %f19, %f261;
	mov.u32 	%r546, %r56;
	@%p72 bra 	$L__BB7_195;
	neg.f32 	%f262, %f18;
	mul.wide.u32 	%rd187, %r56, 4;
	add.s64 	%rd14, %rd9, %rd187;
	st.global.f32 	[%rd14], %f262;
	sub.f32 	%f967, %f967, %f19;
	add.s64 	%rd188, %rd8, %rd187;
	st.global.u32 	[%rd188], %r502;
	ld.global.u32 	%r291, [%rd12];
	mad.lo.s32 	%r292, %r291, %r56, %r56;
	mul.wide.s32 	%rd189, %r292, 4;
	add.s64 	%rd190, %rd7, %rd189;
	mov.b32 	%r293, -1082130432;
	st.global.u32 	[%rd190], %r293;
	setp.eq.s32 	%p73, %r56, 0;
	@%p73 bra 	$L__BB7_71;
	add.s32 	%r295, %r56, -1;
	setp.lt.u32 	%p74, %r295, 15;
	mov.b32 	%r505, 0;
	@%p74 bra 	$L__BB7_61;
	mov.b32 	%r503, 0;
$L__BB7_60:
	.pragma "nounroll";
	mad.lo.s32 	%r297, %r503, %r1, %r502;
	mul.wide.s32 	%rd191, %r297, 4;
	add.s64 	%rd192, %rd4, %rd191;
	ld.global.f32 	%f263, [%rd192];
	mul.wide.u32 	%rd193, %r503, 4;
	add.s64 	%rd194, %rd5, %rd193;
	st.global.f32 	[%rd194], %f263;
	mul.wide.s32 	%rd195, %r1, 4;
	add.s64 	%rd196, %rd192, %rd195;
	ld.global.f32 	%f264, [%rd196];
	st.global.f32 	[%rd194+4], %f264;
	add.s64 	%rd197, %rd196, %rd195;
	ld.global.f32 	%f265, [%rd197];
	st.global.f32 	[%rd194+8], %f265;
	add.s64 	%rd198, %rd197, %rd195;
	ld.global.f32 	%f266, [%rd198];
	st.global.f32 	[%rd194+12], %f266;
	add.s64 	%rd199, %rd198, %rd195;
	ld.global.f32 	%f267, [%rd199];
	st.global.f32 	[%rd194+16], %f267;
	add.s64 	%rd200, %rd199, %rd195;
	ld.global.f32 	%f268, [%rd200];
	st.global.f32 	[%rd194+20], %f268;
	add.s64 	%rd201, %rd200, %rd195;
	ld.global.f32 	%f269, [%rd201];
	st.global.f32 	[%rd194+24], %f269;
	add.s64 	%rd202, %rd201, %rd195;
	ld.global.f32 	%f270, [%rd202];
	st.global.f32 	[%rd194+28], %f270;
	add.s64 	%rd203, %rd202, %rd195;
	ld.global.f32 	%f271, [%rd203];
	st.global.f32 	[%rd194+32], %f271;
	add.s64 	%rd204, %rd203, %rd195;
	ld.global.f32 	%f272, [%rd204];
	st.global.f32 	[%rd194+36], %f272;
	add.s64 	%rd205, %rd204, %rd195;
	ld.global.f32 	%f273, [%rd205];
	st.global.f32 	[%rd194+40], %f273;
	add.s64 	%rd206, %rd205, %rd195;
	ld.global.f32 	%f274, [%rd206];
	st.global.f32 	[%rd194+44], %f274;
	add.s64 	%rd207, %rd206, %rd195;
	ld.global.f32 	%f275, [%rd207];
	st.global.f32 	[%rd194+48], %f275;
	add.s64 	%rd208, %rd207, %rd195;
	ld.global.f32 	%f276, [%rd208];
	st.global.f32 	[%rd194+52], %f276;
	add.s64 	%rd209, %rd208, %rd195;
	ld.global.f32 	%f277, [%rd209];
	st.global.f32 	[%rd194+56], %f277;
	add.s64 	%rd210, %rd209, %rd195;
	ld.global.f32 	%f278, [%rd210];
	st.global.f32 	[%rd194+60], %f278;
	add.s32 	%r503, %r503, 16;
	and.b32  	%r505, %r56, 2147483632;
	setp.ne.s32 	%p75, %r503, %r505;
	@%p75 bra 	$L__BB7_60;
$L__BB7_61:
	and.b32  	%r298, %r56, 15;
	setp.eq.s32 	%p76, %r298, 0;
	@%p76 bra 	$L__BB7_71;
	cvt.u32.u16 	%r299, %rs2;
	and.b32  	%r85, %r299, 15;
	add.s32 	%r300, %r85, -1;
	setp.lt.u32 	%p77, %r300, 7;
	@%p77 bra 	$L__BB7_64;
	mad.lo.s32 	%r301, %r505, %r1, %r502;
	mul.wide.s32 	%rd211, %r301, 4;
	add.s64 	%rd212, %rd4, %rd211;
	ld.global.f32 	%f279, [%rd212];
	mul.wide.u32 	%rd213, %r505, 4;
	add.s64 	%rd214, %rd5, %rd213;
	st.global.f32 	[%rd214], %f279;
	mul.wide.s32 	%rd215, %r1, 4;
	add.s64 	%rd216, %rd212, %rd215;
	ld.global.f32 	%f280, [%rd216];
	st.global.f32 	[%rd214+4], %f280;
	add.s64 	%rd217, %rd216, %rd215;
	ld.global.f32 	%f281, [%rd217];
	st.global.f32 	[%rd214+8], %f281;
	add.s64 	%rd218, %rd217, %rd215;
	ld.global.f32 	%f282, [%rd218];
	st.global.f32 	[%rd214+12], %f282;
	add.s64 	%rd219, %rd218, %rd215;
	ld.global.f32 	%f283, [%rd219];
	st.global.f32 	[%rd214+16], %f283;
	add.s64 	%rd220, %rd219, %rd215;
	ld.global.f32 	%f284, [%rd220];
	st.global.f32 	[%rd214+20], %f284;
	add.s64 	%rd221, %rd220, %rd215;
	ld.global.f32 	%f285, [%rd221];
	st.global.f32 	[%rd214+24], %f285;
	add.s64 	%rd222, %rd221, %rd215;
	ld.global.f32 	%f286, [%rd222];
	st.global.f32 	[%rd214+28], %f286;
	add.s32 	%r505, %r505, 8;
$L__BB7_64:
	and.b32  	%r302, %r85, 7;
	setp.eq.s32 	%p78, %r302, 0;
	@%p78 bra 	$L__BB7_71;
	cvt.u32.u16 	%r303, %rs1;
	and.b32  	%r304, %r303, 7;
	and.b32  	%r88, %r303, 3;
	add.s32 	%r305, %r304, -1;
	setp.lt.u32 	%p79, %r305, 3;
	@%p79 bra 	$L__BB7_67;
	mad.lo.s32 	%r306, %r505, %r1, %r502;
	mul.wide.s32 	%rd223, %r306, 4;
	add.s64 	%rd224, %rd4, %rd223;
	ld.global.f32 	%f287, [%rd224];
	mul.wide.u32 	%rd225, %r505, 4;
	add.s64 	%rd226, %rd5, %rd225;
	st.global.f32 	[%rd226], %f287;
	mul.wide.s32 	%rd227, %r1, 4;
	add.s64 	%rd228, %rd224, %rd227;
	ld.global.f32 	%f288, [%rd228];
	st.global.f32 	[%rd226+4], %f288;
	add.s64 	%rd229, %rd228, %rd227;
	ld.global.f32 	%f289, [%rd229];
	st.global.f32 	[%rd226+8], %f289;
	add.s64 	%rd230, %rd229, %rd227;
	ld.global.f32 	%f290, [%rd230];
	st.global.f32 	[%rd226+12], %f290;
	add.s32 	%r505, %r505, 4;
$L__BB7_67:
	setp.eq.s32 	%p80, %r88, 0;
	@%p80 bra 	$L__BB7_71;
	mad.lo.s32 	%r307, %r505, %r1, %r502;
	mul.wide.s32 	%rd231, %r307, 4;
	add.s64 	%rd15, %rd4, %rd231;
	ld.global.f32 	%f291, [%rd15];
	mul.wide.u32 	%rd232, %r505, 4;
	add.s64 	%rd16, %rd5, %rd232;
	st.global.f32 	[%rd16], %f291;
	setp.eq.s32 	%p81, %r88, 1;
	@%p81 bra 	$L__BB7_71;
	mul.wide.s32 	%rd17, %r1, 4;
	add.s64 	%rd18, %rd15, %rd17;
	ld.global.f32 	%f292, [%rd18];
	st.global.f32 	[%rd16+4], %f292;
	setp.eq.s32 	%p82, %r88, 2;
	@%p82 bra 	$L__BB7_71;
	add.s64 	%rd233, %rd18, %rd17;
	ld.global.f32 	%f293, [%rd233];
	st.global.f32 	[%rd16+8], %f293;
$L__BB7_71:
	ld.global.u32 	%r91, [%rd12];
	@%p73 bra 	$L__BB7_87;
	mov.b32 	%r507, 0;
	mov.b16 	%rs17, 0;
	mov.u16 	%rs18, %rs17;
$L__BB7_73:
	sub.s32 	%r95, %r56, %r507;
	cvt.u64.u32 	%rd234, %r507;
	mul.lo.s32 	%r309, %r507, %r91;
	cvt.s64.s32 	%rd235, %r309;
	add.s64 	%rd236, %rd235, %rd234;
	shl.b64 	%rd237, %rd236, 2;
	add.s64 	%rd611, %rd7, %rd237;
	mul.lo.s32 	%r310, %r91, %r56;
	cvt.s64.s32 	%rd238, %r310;
	add.s64 	%rd239, %rd234, %rd238;
	shl.b64 	%rd240, %rd239, 2;
	add.s64 	%rd20, %rd7, %rd240;
	mov.b32 	%r311, 0;
	st.global.u32 	[%rd20], %r311;
	sub.s32 	%r312, %r507, %r56;
	setp.gt.u32 	%p84, %r312, -16;
	mov.f32 	%f971, 0f00000000;
	mov.u32 	%r510, %r507;
	@%p84 bra 	$L__BB7_76;
	and.b32  	%r96, %r95, -16;
	mov.b32 	%r509, 0;
	mov.f32 	%f971, 0f00000000;
	mov.u32 	%r510, %r507;
$L__BB7_75:
	.pragma "nounroll";
	ld.global.f32 	%f296, [%rd611];
	mul.wide.u32 	%rd241, %r510, 4;
	add.s64 	%rd242, %rd5, %rd241;
	ld.global.f32 	%f297, [%rd242];
	fma.rn.f32 	%f298, %f296, %f297, %f971;
	st.global.f32 	[%rd20], %f298;
	mul.wide.s32 	%rd243, %r91, 4;
	add.s64 	%rd244, %rd611, %rd243;
	ld.global.f32 	%f299, [%rd244];
	ld.global.f32 	%f300, [%rd242+4];
	fma.rn.f32 	%f301, %f299, %f300, %f298;
	st.global.f32 	[%rd20], %f301;
	add.s64 	%rd245, %rd244, %rd243;
	ld.global.f32 	%f302, [%rd245];
	ld.global.f32 	%f303, [%rd242+8];
	fma.rn.f32 	%f304, %f302, %f303, %f301;
	st.global.f32 	[%rd20], %f304;
	add.s64 	%rd246, %rd245, %rd243;
	ld.global.f32 	%f305, [%rd246];
	ld.global.f32 	%f306, [%rd242+12];
	fma.rn.f32 	%f307, %f305, %f306, %f304;
	st.global.f32 	[%rd20], %f307;
	add.s64 	%rd247, %rd246, %rd243;
	ld.global.f32 	%f308, [%rd247];
	ld.global.f32 	%f309, [%rd242+16];
	fma.rn.f32 	%f310, %f308, %f309, %f307;
	st.global.f32 	[%rd20], %f310;
	add.s64 	%rd248, %rd247, %rd243;
	ld.global.f32 	%f311, [%rd248];
	ld.global.f32 	%f312, [%rd242+20];
	fma.rn.f32 	%f313, %f311, %f312, %f310;
	st.global.f32 	[%rd20], %f313;
	add.s64 	%rd249, %rd248, %rd243;
	ld.global.f32 	%f314, [%rd249];
	ld.global.f32 	%f315, [%rd242+24];
	fma.rn.f32 	%f316, %f314, %f315, %f313;
	st.global.f32 	[%rd20], %f316;
	add.s64 	%rd250, %rd249, %rd243;
	ld.global.f32 	%f317, [%rd250];
	ld.global.f32 	%f318, [%rd242+28];
	fma.rn.f32 	%f319, %f317, %f318, %f316;
	st.global.f32 	[%rd20], %f319;
	add.s64 	%rd251, %rd250, %rd243;
	ld.global.f32 	%f320, [%rd251];
	ld.global.f32 	%f321, [%rd242+32];
	fma.rn.f32 	%f322, %f320, %f321, %f319;
	st.global.f32 	[%rd20], %f322;
	add.s64 	%rd252, %rd251, %rd243;
	ld.global.f32 	%f323, [%rd252];
	ld.global.f32 	%f324, [%rd242+36];
	fma.rn.f32 	%f325, %f323, %f324, %f322;
	st.global.f32 	[%rd20], %f325;
	add.s64 	%rd253, %rd252, %rd243;
	ld.global.f32 	%f326, [%rd253];
	ld.global.f32 	%f327, [%rd242+40];
	fma.rn.f32 	%f328, %f326, %f327, %f325;
	st.global.f32 	[%rd20], %f328;
	add.s64 	%rd254, %rd253, %rd243;
	ld.global.f32 	%f329, [%rd254];
	ld.global.f32 	%f330, [%rd242+44];
	fma.rn.f32 	%f331, %f329, %f330, %f328;
	st.global.f32 	[%rd20], %f331;
	add.s64 	%rd255, %rd254, %rd243;
	ld.global.f32 	%f332, [%rd255];
	ld.global.f32 	%f333, [%rd242+48];
	fma.rn.f32 	%f334, %f332, %f333, %f331;
	st.global.f32 	[%rd20], %f334;
	add.s64 	%rd256, %rd255, %rd243;
	ld.global.f32 	%f335, [%rd256];
	ld.global.f32 	%f336, [%rd242+52];
	fma.rn.f32 	%f337, %f335, %f336, %f334;
	st.global.f32 	[%rd20], %f337;
	add.s64 	%rd257, %rd256, %rd243;
	ld.global.f32 	%f338, [%rd257];
	ld.global.f32 	%f339, [%rd242+56];
	fma.rn.f32 	%f340, %f338, %f339, %f337;
	st.global.f32 	[%rd20], %f340;
	add.s64 	%rd258, %rd257, %rd243;
	ld.global.f32 	%f341, [%rd258];
	ld.global.f32 	%f342, [%rd242+60];
	fma.rn.f32 	%f971, %f341, %f342, %f340;
	st.global.f32 	[%rd20], %f971;
	add.s32 	%r510, %r510, 16;
	add.s64 	%rd611, %rd258, %rd243;
	add.s32 	%r509, %r509, 16;
	setp.ne.s32 	%p85, %r509, %r96;
	@%p85 bra 	$L__BB7_75;
$L__BB7_76:
	sub.s32 	%r314, %r56, %r507;
	and.b32  	%r315, %r314, 15;
	setp.eq.s32 	%p86, %r315, 0;
	@%p86 bra 	$L__BB7_86;
	sub.s16 	%rs13, %rs2, %rs18;
	cvt.u32.u16 	%r316, %rs13;
	and.b32  	%r102, %r316, 15;
	add.s32 	%r317, %r102, -1;
	setp.lt.u32 	%p87, %r317, 7;
	@%p87 bra 	$L__BB7_79;
	ld.global.f32 	%f343, [%rd611];
	mul.wide.u32 	%rd259, %r510, 4;
	add.s64 	%rd260, %rd5, %rd259;
	ld.global.f32 	%f344, [%rd260];
	fma.rn.f32 	%f345, %f343, %f344, %f971;
	st.global.f32 	[%rd20], %f345;
	mul.wide.s32 	%rd261, %r91, 4;
	add.s64 	%rd262, %rd611, %rd261;
	ld.global.f32 	%f346, [%rd262];
	ld.global.f32 	%f347, [%rd260+4];
	fma.rn.f32 	%f348, %f346, %f347, %f345;
	st.global.f32 	[%rd20], %f348;
	add.s64 	%rd263, %rd262, %rd261;
	ld.global.f32 	%f349, [%rd263];
	ld.global.f32 	%f350, [%rd260+8];
	fma.rn.f32 	%f351, %f349, %f350, %f348;
	st.global.f32 	[%rd20], %f351;
	add.s64 	%rd264, %rd263, %rd261;
	ld.global.f32 	%f352, [%rd264];
	ld.global.f32 	%f353, [%rd260+12];
	fma.rn.f32 	%f354, %f352, %f353, %f351;
	st.global.f32 	[%rd20], %f354;
	add.s64 	%rd265, %rd264, %rd261;
	ld.global.f32 	%f355, [%rd265];
	ld.global.f32 	%f356, [%rd260+16];
	fma.rn.f32 	%f357, %f355, %f356, %f354;
	st.global.f32 	[%rd20], %f357;
	add.s64 	%rd266, %rd265, %rd261;
	ld.global.f32 	%f358, [%rd266];
	ld.global.f32 	%f359, [%rd260+20];
	fma.rn.f32 	%f360, %f358, %f359, %f357;
	st.global.f32 	[%rd20], %f360;
	add.s64 	%rd267, %rd266, %rd261;
	ld.global.f32 	%f361, [%rd267];
	ld.global.f32 	%f362, [%rd260+24];
	fma.rn.f32 	%f363, %f361, %f362, %f360;
	st.global.f32 	[%rd20], %f363;
	add.s64 	%rd268, %rd267, %rd261;
	ld.global.f32 	%f364, [%rd268];
	ld.global.f32 	%f365, [%rd260+28];
	fma.rn.f32 	%f971, %f364, %f365, %f363;
	st.global.f32 	[%rd20], %f971;
	add.s64 	%rd611, %rd268, %rd261;
	add.s32 	%r510, %r510, 8;
$L__BB7_79:
	and.b32  	%r318, %r102, 7;
	setp.eq.s32 	%p88, %r318, 0;
	@%p88 bra 	$L__BB7_86;
	sub.s16 	%rs14, %rs1, %rs17;
	cvt.u32.u16 	%r319, %rs14;
	and.b32  	%r320, %r319, 7;
	and.b32  	%r105, %r319, 3;
	add.s32 	%r321, %r320, -1;
	setp.lt.u32 	%p89, %r321, 3;
	@%p89 bra 	$L__BB7_82;
	ld.global.f32 	%f366, [%rd611];
	mul.wide.u32 	%rd269, %r510, 4;
	add.s64 	%rd270, %rd5, %rd269;
	ld.global.f32 	%f367, [%rd270];
	fma.rn.f32 	%f368, %f366, %f367, %f971;
	st.global.f32 	[%rd20], %f368;
	mul.wide.s32 	%rd271, %r91, 4;
	add.s64 	%rd272, %rd611, %rd271;
	ld.global.f32 	%f369, [%rd272];
	ld.global.f32 	%f370, [%rd270+4];
	fma.rn.f32 	%f371, %f369, %f370, %f368;
	st.global.f32 	[%rd20], %f371;
	add.s64 	%rd273, %rd272, %rd271;
	ld.global.f32 	%f372, [%rd273];
	ld.global.f32 	%f373, [%rd270+8];
	fma.rn.f32 	%f374, %f372, %f373, %f371;
	st.global.f32 	[%rd20], %f374;
	add.s64 	%rd274, %rd273, %rd271;
	ld.global.f32 	%f375, [%rd274];
	ld.global.f32 	%f376, [%rd270+12];
	fma.rn.f32 	%f971, %f375, %f376, %f374;
	st.global.f32 	[%rd20], %f971;
	add.s64 	%rd611, %rd274, %rd271;
	add.s32 	%r510, %r510, 4;
$L__BB7_82:
	setp.eq.s32 	%p90, %r105, 0;
	@%p90 bra 	$L__BB7_86;
	ld.global.f32 	%f377, [%rd611];
	mul.wide.u32 	%rd275, %r510, 4;
	add.s64 	%rd28, %rd5, %rd275;
	ld.global.f32 	%f378, [%rd28];
	fma.rn.f32 	%f28, %f377, %f378, %f971;
	st.global.f32 	[%rd20], %f28;
	setp.eq.s32 	%p91, %r105, 1;
	@%p91 bra 	$L__BB7_86;
	mul.wide.s32 	%rd276, %r91, 4;
	add.s64 	%rd29, %rd611, %rd276;
	ld.global.f32 	%f379, [%rd29];
	ld.global.f32 	%f380, [%rd28+4];
	fma.rn.f32 	%f29, %f379, %f380, %f28;
	st.global.f32 	[%rd20], %f29;
	setp.eq.s32 	%p92, %r105, 2;
	@%p92 bra 	$L__BB7_86;
	mul.wide.s32 	%rd277, %r91, 4;
	add.s64 	%rd278, %rd29, %rd277;
	ld.global.f32 	%f381, [%rd278];
	ld.global.f32 	%f382, [%rd28+8];
	fma.rn.f32 	%f383, %f381, %f382, %f29;
	st.global.f32 	[%rd20], %f383;
$L__BB7_86:
	add.s32 	%r507, %r507, 1;
	setp.eq.s32 	%p93, %r507, %r56;
	add.s16 	%rs18, %rs18, 1;
	add.s16 	%rs17, %rs17, 1;
	@%p93 bra 	$L__BB7_87;
	bra.uni 	$L__BB7_73;
$L__BB7_87:
	and.b32  	%r92, %r55, 15;
	setp.lt.u32 	%p94, %r56, 15;
	mov.b32 	%r514, 0;
	@%p94 bra 	$L__BB7_90;
	and.b32  	%r514, %r55, -16;
	mov.b32 	%r513, 0;
$L__BB7_89:
	.pragma "nounroll";
	ld.global.u32 	%r324, [%rd12];
	mad.lo.s32 	%r325, %r324, %r56, %r513;
	mul.wide.s32 	%rd279, %r325, 4;
	add.s64 	%rd280, %rd7, %rd279;
	ld.global.f32 	%f384, [%rd280];
	mul.f32 	%f385, %f17, %f384;
	st.global.f32 	[%rd280], %f385;
	ld.global.u32 	%r326, [%rd12];
	mul.lo.s32 	%r327, %r326, %r56;
	cvt.s64.s32 	%rd281, %r327;
	cvt.u64.u32 	%rd282, %r513;
	add.s64 	%rd283, %rd281, %rd282;
	shl.b64 	%rd284, %rd283, 2;
	add.s64 	%rd285, %rd7, %rd284;
	ld.global.f32 	%f386, [%rd285+4];
	mul.f32 	%f387, %f17, %f386;
	st.global.f32 	[%rd285+4], %f387;
	ld.global.u32 	%r328, [%rd12];
	mul.lo.s32 	%r329, %r328, %r56;
	cvt.s64.s32 	%rd286, %r329;
	add.s64 	%rd287, %rd286, %rd282;
	shl.b64 	%rd288, %rd287, 2;
	add.s64 	%rd289, %rd7, %rd288;
	ld.global.f32 	%f388, [%rd289+8];
	mul.f32 	%f389, %f17, %f388;
	st.global.f32 	[%rd289+8], %f389;
	ld.global.u32 	%r330, [%rd12];
	mul.lo.s32 	%r331, %r330, %r56;
	cvt.s64.s32 	%rd290, %r331;
	add.s64 	%rd291, %rd290, %rd282;
	shl.b64 	%rd292, %rd291, 2;
	add.s64 	%rd293, %rd7, %rd292;
	ld.global.f32 	%f390, [%rd293+12];
	mul.f32 	%f391, %f17, %f390;
	st.global.f32 	[%rd293+12], %f391;
	ld.global.u32 	%r332, [%rd12];
	mul.lo.s32 	%r333, %r332, %r56;
	cvt.s64.s32 	%rd294, %r333;
	add.s64 	%rd295, %rd294, %rd282;
	shl.b64 	%rd296, %rd295, 2;
	add.s64 	%rd297, %rd7, %rd296;
	ld.global.f32 	%f392, [%rd297+16];
	mul.f32 	%f393, %f17, %f392;
	st.global.f32 	[%rd297+16], %f393;
	ld.global.u32 	%r334, [%rd12];
	mul.lo.s32 	%r335, %r334, %r56;
	cvt.s64.s32 	%rd298, %r335;
	add.s64 	%rd299, %rd298, %rd282;
	shl.b64 	%rd300, %rd299, 2;
	add.s64 	%rd301, %rd7, %rd300;
	ld.global.f32 	%f394, [%rd301+20];
	mul.f32 	%f395, %f17, %f394;
	st.global.f32 	[%rd301+20], %f395;
	ld.global.u32 	%r336, [%rd12];
	mul.lo.s32 	%r337, %r336, %r56;
	cvt.s64.s32 	%rd302, %r337;
	add.s64 	%rd303, %rd302, %rd282;
	shl.b64 	%rd304, %rd303, 2;
	add.s64 	%rd305, %rd7, %rd304;
	ld.global.f32 	%f396, [%rd305+24];
	mul.f32 	%f397, %f17, %f396;
	st.global.f32 	[%rd305+24], %f397;
	ld.global.u32 	%r338, [%rd12];
	mul.lo.s32 	%r339, %r338, %r56;
	cvt.s64.s32 	%rd306, %r339;
	add.s64 	%rd307, %rd306, %rd282;
	shl.b64 	%rd308, %rd307, 2;
	add.s64 	%rd309, %rd7, %rd308;
	ld.global.f32 	%f398, [%rd309+28];
	mul.f32 	%f399, %f17, %f398;
	st.global.f32 	[%rd309+28], %f399;
	ld.global.u32 	%r340, [%rd12];
	mul.lo.s32 	%r341, %r340, %r56;
	cvt.s64.s32 	%rd310, %r341;
	add.s64 	%rd311, %rd310, %rd282;
	shl.b64 	%rd312, %rd311, 2;
	add.s64 	%rd313, %rd7, %rd312;
	ld.global.f32 	%f400, [%rd313+32];
	mul.f32 	%f401, %f17, %f400;
	st.global.f32 	[%rd313+32], %f401;
	ld.global.u32 	%r342, [%rd12];
	mul.lo.s32 	%r343, %r342, %r56;
	cvt.s64.s32 	%rd314, %r343;
	add.s64 	%rd315, %rd314, %rd282;
	shl.b64 	%rd316, %rd315, 2;
	add.s64 	%rd317, %rd7, %rd316;
	ld.global.f32 	%f402, [%rd317+36];
	mul.f32 	%f403, %f17, %f402;
	st.global.f32 	[%rd317+36], %f403;
	ld.global.u32 	%r344, [%rd12];
	mul.lo.s32 	%r345, %r344, %r56;
	cvt.s64.s32 	%rd318, %r345;
	add.s64 	%rd319, %rd318, %rd282;
	shl.b64 	%rd320, %rd319, 2;
	add.s64 	%rd321, %rd7, %rd320;
	ld.global.f32 	%f404, [%rd321+40];
	mul.f32 	%f405, %f17, %f404;
	st.global.f32 	[%rd321+40], %f405;
	ld.global.u32 	%r346, [%rd12];
	mul.lo.s32 	%r347, %r346, %r56;
	cvt.s64.s32 	%rd322, %r347;
	add.s64 	%rd323, %rd322, %rd282;
	shl.b64 	%rd324, %rd323, 2;
	add.s64 	%rd325, %rd7, %rd324;
	ld.global.f32 	%f406, [%rd325+44];
	mul.f32 	%f407, %f17, %f406;
	st.global.f32 	[%rd325+44], %f407;
	ld.global.u32 	%r348, [%rd12];
	mul.lo.s32 	%r349, %r348, %r56;
	cvt.s64.s32 	%rd326, %r349;
	add.s64 	%rd327, %rd326, %rd282;
	shl.b64 	%rd328, %rd327, 2;
	add.s64 	%rd329, %rd7, %rd328;
	ld.global.f32 	%f408, [%rd329+48];
	mul.f32 	%f409, %f17, %f408;
	st.global.f32 	[%rd329+48], %f409;
	ld.global.u32 	%r350, [%rd12];
	mul.lo.s32 	%r351, %r350, %r56;
	cvt.s64.s32 	%rd330, %r351;
	add.s64 	%rd331, %rd330, %rd282;
	shl.b64 	%rd332, %rd331, 2;
	add.s64 	%rd333, %rd7, %rd332;
	ld.global.f32 	%f410, [%rd333+52];
	mul.f32 	%f411, %f17, %f410;
	st.global.f32 	[%rd333+52], %f411;
	ld.global.u32 	%r352, [%rd12];
	mul.lo.s32 	%r353, %r352, %r56;
	cvt.s64.s32 	%rd334, %r353;
	add.s64 	%rd335, %rd334, %rd282;
	shl.b64 	%rd336, %rd335, 2;
	add.s64 	%rd337, %rd7, %rd336;
	ld.global.f32 	%f412, [%rd337+56];
	mul.f32 	%f413, %f17, %f412;
	st.global.f32 	[%rd337+56], %f413;
	ld.global.u32 	%r354, [%rd12];
	mul.lo.s32 	%r355, %r354, %r56;
	cvt.s64.s32 	%rd338, %r355;
	add.s64 	%rd339, %rd338, %rd282;
	shl.b64 	%rd340, %rd339, 2;
	add.s64 	%rd341, %rd7, %rd340;
	ld.global.f32 	%f414, [%rd341+60];
	mul.f32 	%f415, %f17, %f414;
	st.global.f32 	[%rd341+60], %f415;
	add.s32 	%r513, %r513, 16;
	setp.ne.s32 	%p95, %r513, %r514;
	@%p95 bra 	$L__BB7_89;
$L__BB7_90:
	setp.eq.s32 	%p96, %r92, 0;
	@%p96 bra 	$L__BB7_100;
	add.s32 	%r356, %r58, -1;
	setp.lt.u32 	%p97, %r356, 7;
	@%p97 bra 	$L__BB7_93;
	ld.global.u32 	%r357, [%rd12];
	mad.lo.s32 	%r358, %r357, %r56, %r514;
	mul.wide.s32 	%rd342, %r358, 4;
	add.s64 	%rd343, %rd7, %rd342;
	ld.global.f32 	%f416, [%rd343];
	mul.f32 	%f417, %f17, %f416;
	st.global.f32 	[%rd343], %f417;
	ld.global.u32 	%r359, [%rd12];
	mul.lo.s32 	%r360, %r359, %r56;
	cvt.s64.s32 	%rd344, %r360;
	cvt.s64.s32 	%rd345, %r514;
	add.s64 	%rd346, %rd344, %rd345;
	shl.b64 	%rd347, %rd346, 2;
	add.s64 	%rd348, %rd7, %rd347;
	ld.global.f32 	%f418, [%rd348+4];
	mul.f32 	%f419, %f17, %f418;
	st.global.f32 	[%rd348+4], %f419;
	ld.global.u32 	%r361, [%rd12];
	mul.lo.s32 	%r362, %r361, %r56;
	cvt.s64.s32 	%rd349, %r362;
	add.s64 	%rd350, %rd349, %rd345;
	shl.b64 	%rd351, %rd350, 2;
	add.s64 	%rd352, %rd7, %rd351;
	ld.global.f32 	%f420, [%rd352+8];
	mul.f32 	%f421, %f17, %f420;
	st.global.f32 	[%rd352+8], %f421;
	ld.global.u32 	%r363, [%rd12];
	mul.lo.s32 	%r364, %r363, %r56;
	cvt.s64.s32 	%rd353, %r364;
	add.s64 	%rd354, %rd353, %rd345;
	shl.b64 	%rd355, %rd354, 2;
	add.s64 	%rd356, %rd7, %rd355;
	ld.global.f32 	%f422, [%rd356+12];
	mul.f32 	%f423, %f17, %f422;
	st.global.f32 	[%rd356+12], %f423;
	ld.global.u32 	%r365, [%rd12];
	mul.lo.s32 	%r366, %r365, %r56;
	cvt.s64.s32 	%rd357, %r366;
	add.s64 	%rd358, %rd357, %rd345;
	shl.b64 	%rd359, %rd358, 2;
	add.s64 	%rd360, %rd7, %rd359;
	ld.global.f32 	%f424, [%rd360+16];
	mul.f32 	%f425, %f17, %f424;
	st.global.f32 	[%rd360+16], %f425;
	ld.global.u32 	%r367, [%rd12];
	mul.lo.s32 	%r368, %r367, %r56;
	cvt.s64.s32 	%rd361, %r368;
	add.s64 	%rd362, %rd361, %rd345;
	shl.b64 	%rd363, %rd362, 2;
	add.s64 	%rd364, %rd7, %rd363;
	ld.global.f32 	%f426, [%rd364+20];
	mul.f32 	%f427, %f17, %f426;
	st.global.f32 	[%rd364+20], %f427;
	ld.global.u32 	%r369, [%rd12];
	mul.lo.s32 	%r370, %r369, %r56;
	cvt.s64.s32 	%rd365, %r370;
	add.s64 	%rd366, %rd365, %rd345;
	shl.b64 	%rd367, %rd366, 2;
	add.s64 	%rd368, %rd7, %rd367;
	ld.global.f32 	%f428, [%rd368+24];
	mul.f32 	%f429, %f17, %f428;
	st.global.f32 	[%rd368+24], %f429;
	ld.global.u32 	%r371, [%rd12];
	mul.lo.s32 	%r372, %r371, %r56;
	cvt.s64.s32 	%rd369, %r372;
	add.s64 	%rd370, %rd369, %rd345;
	shl.b64 	%rd371, %rd370, 2;
	add.s64 	%rd372, %rd7, %rd371;
	ld.global.f32 	%f430, [%rd372+28];
	mul.f32 	%f431, %f17, %f430;
	st.global.f32 	[%rd372+28], %f431;
	add.s32 	%r514, %r514, 8;
$L__BB7_93:
	and.b32  	%r373, %r58, 7;
	setp.eq.s32 	%p98, %r373, 0;
	@%p98 bra 	$L__BB7_100;
	and.b32  	%r114, %r57, 3;
	add.s32 	%r374, %r57, -1;
	setp.lt.u32 	%p99, %r374, 3;
	@%p99 bra 	$L__BB7_96;
	ld.global.u32 	%r375, [%rd12];
	mad.lo.s32 	%r376, %r375, %r56, %r514;
	mul.wide.s32 	%rd373, %r376, 4;
	add.s64 	%rd374, %rd7, %rd373;
	ld.global.f32 	%f432, [%rd374];
	mul.f32 	%f433, %f17, %f432;
	st.global.f32 	[%rd374], %f433;
	ld.global.u32 	%r377, [%rd12];
	mul.lo.s32 	%r378, %r377, %r56;
	cvt.s64.s32 	%rd375, %r378;
	cvt.s64.s32 	%rd376, %r514;
	add.s64 	%rd377, %rd375, %rd376;
	shl.b64 	%rd378, %rd377, 2;
	add.s64 	%rd379, %rd7, %rd378;
	ld.global.f32 	%f434, [%rd379+4];
	mul.f32 	%f435, %f17, %f434;
	st.global.f32 	[%rd379+4], %f435;
	ld.global.u32 	%r379, [%rd12];
	mul.lo.s32 	%r380, %r379, %r56;
	cvt.s64.s32 	%rd380, %r380;
	add.s64 	%rd381, %rd380, %rd376;
	shl.b64 	%rd382, %rd381, 2;
	add.s64 	%rd383, %rd7, %rd382;
	ld.global.f32 	%f436, [%rd383+8];
	mul.f32 	%f437, %f17, %f436;
	st.global.f32 	[%rd383+8], %f437;
	ld.global.u32 	%r381, [%rd12];
	mul.lo.s32 	%r382, %r381, %r56;
	cvt.s64.s32 	%rd384, %r382;
	add.s64 	%rd385, %rd384, %rd376;
	shl.b64 	%rd386, %rd385, 2;
	add.s64 	%rd387, %rd7, %rd386;
	ld.global.f32 	%f438, [%rd387+12];
	mul.f32 	%f439, %f17, %f438;
	st.global.f32 	[%rd387+12], %f439;
	add.s32 	%r514, %r514, 4;
$L__BB7_96:
	setp.eq.s32 	%p100, %r114, 0;
	@%p100 bra 	$L__BB7_100;
	ld.global.u32 	%r383, [%rd12];
	mad.lo.s32 	%r384, %r383, %r56, %r514;
	mul.wide.s32 	%rd388, %r384, 4;
	add.s64 	%rd389, %rd7, %rd388;
	ld.global.f32 	%f440, [%rd389];
	mul.f32 	%f441, %f17, %f440;
	st.global.f32 	[%rd389], %f441;
	setp.eq.s32 	%p101, %r114, 1;
	@%p101 bra 	$L__BB7_100;
	ld.global.u32 	%r385, [%rd12];
	mul.lo.s32 	%r386, %r385, %r56;
	cvt.s64.s32 	%rd390, %r386;
	cvt.s64.s32 	%rd30, %r514;
	add.s64 	%rd391, %rd390, %rd30;
	shl.b64 	%rd392, %rd391, 2;
	add.s64 	%rd393, %rd7, %rd392;
	ld.global.f32 	%f442, [%rd393+4];
	mul.f32 	%f443, %f17, %f442;
	st.global.f32 	[%rd393+4], %f443;
	setp.eq.s32 	%p102, %r114, 2;
	@%p102 bra 	$L__BB7_100;
	ld.global.u32 	%r387, [%rd12];
	mul.lo.s32 	%r388, %r387, %r56;
	cvt.s64.s32 	%rd394, %r388;
	add.s64 	%rd395, %rd394, %rd30;
	shl.b64 	%rd396, %rd395, 2;
	add.s64 	%rd397, %rd7, %rd396;
	ld.global.f32 	%f444, [%rd397+8];
	mul.f32 	%f445, %f17, %f444;
	st.global.f32 	[%rd397+8], %f445;
$L__BB7_100:
	ld.global.u32 	%r389, [%rd12];
	add.s32 	%r390, %r389, -1;
	setp.eq.s32 	%p103, %r56, %r390;
	setp.le.f32 	%p104, %f967, %f1;
	or.pred  	%p105, %p103, %p104;
	@%p105 bra 	$L__BB7_213;
	setp.lt.s32 	%p106, %r1, 1;
	@%p106 bra 	$L__BB7_115;
	setp.lt.u32 	%p107, %r46, 15;
	mul.lo.s32 	%r117, %r502, %r1;
	mul.lo.s32 	%r118, %r56, %r1;
	mov.b32 	%r519, 0;
	@%p107 bra 	$L__BB7_105;
	mov.b32 	%r517, 0;
$L__BB7_104:
	.pragma "nounroll";
	add.s32 	%r393, %r517, %r117;
	mul.wide.s32 	%rd398, %r393, 4;
	add.s64 	%rd399, %rd2, %rd398;
	ld.global.f32 	%f446, [%rd399];
	add.s32 	%r394, %r517, %r118;
	mul.wide.u32 	%rd400, %r394, 4;
	add.s64 	%rd401, %rd3, %rd400;
	st.global.f32 	[%rd401], %f446;
	ld.global.f32 	%f447, [%rd399+4];
	st.global.f32 	[%rd401+4], %f447;
	ld.global.f32 	%f448, [%rd399+8];
	st.global.f32 	[%rd401+8], %f448;
	ld.global.f32 	%f449, [%rd399+12];
	st.global.f32 	[%rd401+12], %f449;
	ld.global.f32 	%f450, [%rd399+16];
	st.global.f32 	[%rd401+16], %f450;
	ld.global.f32 	%f451, [%rd399+20];
	st.global.f32 	[%rd401+20], %f451;
	ld.global.f32 	%f452, [%rd399+24];
	st.global.f32 	[%rd401+24], %f452;
	ld.global.f32 	%f453, [%rd399+28];
	st.global.f32 	[%rd401+28], %f453;
	ld.global.f32 	%f454, [%rd399+32];
	st.global.f32 	[%rd401+32], %f454;
	ld.global.f32 	%f455, [%rd399+36];
	st.global.f32 	[%rd401+36], %f455;
	ld.global.f32 	%f456, [%rd399+40];
	st.global.f32 	[%rd401+40], %f456;
	ld.global.f32 	%f457, [%rd399+44];
	st.global.f32 	[%rd401+44], %f457;
	ld.global.f32 	%f458, [%rd399+48];
	st.global.f32 	[%rd401+48], %f458;
	ld.global.f32 	%f459, [%rd399+52];
	st.global.f32 	[%rd401+52], %f459;
	ld.global.f32 	%f460, [%rd399+56];
	st.global.f32 	[%rd401+56], %f460;
	ld.global.f32 	%f461, [%rd399+60];
	st.global.f32 	[%rd401+60], %f461;
	add.s32 	%r517, %r517, 16;
	setp.ne.s32 	%p108, %r517, %r52;
	mov.u32 	%r519, %r52;
	@%p108 bra 	$L__BB7_104;
$L__BB7_105:
	setp.eq.s32 	%p109, %r47, 0;
	@%p109 bra 	$L__BB7_115;
	setp.lt.u32 	%p110, %r48, 7;
	@%p110 bra 	$L__BB7_108;
	add.s32 	%r395, %r519, %r117;
	mul.wide.s32 	%rd402, %r395, 4;
	add.s64 	%rd403, %rd2, %rd402;
	ld.global.f32 	%f462, [%rd403];
	add.s32 	%r396, %r519, %r118;
	mul.wide.u32 	%rd404, %r396, 4;
	add.s64 	%rd405, %rd3, %rd404;
	st.global.f32 	[%rd405], %f462;
	ld.global.f32 	%f463, [%rd403+4];
	cvt.u64.u32 	%rd406, %r118;
	cvt.u64.u32 	%rd407, %r519;
	add.s64 	%rd408, %rd407, %rd406;
	shl.b64 	%rd409, %rd408, 2;
	add.s64 	%rd410, %rd3, %rd409;
	st.global.f32 	[%rd410+4], %f463;
	ld.global.f32 	%f464, [%rd403+8];
	st.global.f32 	[%rd410+8], %f464;
	ld.global.f32 	%f465, [%rd403+12];
	st.global.f32 	[%rd410+12], %f465;
	ld.global.f32 	%f466, [%rd403+16];
	st.global.f32 	[%rd410+16], %f466;
	ld.global.f32 	%f467, [%rd403+20];
	st.global.f32 	[%rd410+20], %f467;
	ld.global.f32 	%f468, [%rd403+24];
	st.global.f32 	[%rd410+24], %f468;
	ld.global.f32 	%f469, [%rd403+28];
	st.global.f32 	[%rd410+28], %f469;
	add.s32 	%r519, %r519, 8;
$L__BB7_108:
	setp.eq.s32 	%p111, %r49, 0;
	@%p111 bra 	$L__BB7_115;
	setp.lt.u32 	%p112, %r50, 3;
	@%p112 bra 	$L__BB7_111;
	add.s32 	%r397, %r519, %r117;
	mul.wide.s32 	%rd411, %r397, 4;
	add.s64 	%rd412, %rd2, %rd411;
	ld.global.f32 	%f470, [%rd412];
	add.s32 	%r398, %r519, %r118;
	mul.wide.u32 	%rd413, %r398, 4;
	add.s64 	%rd414, %rd3, %rd413;
	st.global.f32 	[%rd414], %f470;
	ld.global.f32 	%f471, [%rd412+4];
	cvt.u64.u32 	%rd415, %r118;
	cvt.u64.u32 	%rd416, %r519;
	add.s64 	%rd417, %rd416, %rd415;
	shl.b64 	%rd418, %rd417, 2;
	add.s64 	%rd419, %rd3, %rd418;
	st.global.f32 	[%rd419+4], %f471;
	ld.global.f32 	%f472, [%rd412+8];
	st.global.f32 	[%rd419+8], %f472;
	ld.global.f32 	%f473, [%rd412+12];
	st.global.f32 	[%rd419+12], %f473;
	add.s32 	%r519, %r519, 4;
$L__BB7_111:
	setp.eq.s32 	%p113, %r51, 0;
	@%p113 bra 	$L__BB7_115;
	setp.eq.s32 	%p114, %r51, 1;
	add.s32 	%r399, %r519, %r117;
	mul.wide.s32 	%rd420, %r399, 4;
	add.s64 	%rd31, %rd2, %rd420;
	ld.global.f32 	%f474, [%rd31];
	add.s32 	%r400, %r519, %r118;
	mul.wide.u32 	%rd421, %r400, 4;
	add.s64 	%rd422, %rd3, %rd421;
	st.global.f32 	[%rd422], %f474;
	@%p114 bra 	$L__BB7_115;
	setp.eq.s32 	%p115, %r51, 2;
	ld.global.f32 	%f475, [%rd31+4];
	cvt.u64.u32 	%rd423, %r118;
	cvt.u64.u32 	%rd424, %r519;
	add.s64 	%rd425, %rd424, %rd423;
	shl.b64 	%rd426, %rd425, 2;
	add.s64 	%rd32, %rd3, %rd426;
	st.global.f32 	[%rd32+4], %f475;
	@%p115 bra 	$L__BB7_115;
	ld.global.f32 	%f476, [%rd31+8];
	st.global.f32 	[%rd32+8], %f476;
$L__BB7_115:
	ld.global.u32 	%r401, [%rd12];
	mul.lo.s32 	%r402, %r401, %r56;
	cvt.s64.s32 	%rd33, %r402;
	@%p106 bra 	$L__BB7_181;
	mul.lo.s32 	%r404, %r56, %r1;
	mul.wide.s32 	%rd427, %r404, 4;
	add.s64 	%rd34, %rd4, %rd427;
	and.b32  	%r127, %r55, -16;
	and.b32  	%r128, %r57, 3;
	mov.b32 	%r521, 0;
$L__BB7_117:
	mul.wide.u32 	%rd428, %r521, 4;
	add.s64 	%rd615, %rd3, %rd428;
	add.s64 	%rd36, %rd34, %rd428;
	mov.b32 	%r524, 0;
	st.global.u32 	[%rd36], %r524;
	mov.f32 	%f975, 0f00000000;
	@%p94 bra 	$L__BB7_120;
	mov.b32 	%r522, 0;
	mov.f32 	%f975, 0f00000000;
$L__BB7_119:
	.pragma "nounroll";
	ld.global.f32 	%f479, [%rd615];
	cvt.u64.u32 	%rd429, %r522;
	add.s64 	%rd430, %rd429, %rd33;
	shl.b64 	%rd431, %rd430, 2;
	add.s64 	%rd432, %rd7, %rd431;
	ld.global.f32 	%f480, [%rd432];
	fma.rn.f32 	%f481, %f479, %f480, %f975;
	st.global.f32 	[%rd36], %f481;
	mul.wide.u32 	%rd433, %r1, 4;
	add.s64 	%rd434, %rd615, %rd433;
	ld.global.f32 	%f482, [%rd434];
	ld.global.f32 	%f483, [%rd432+4];
	fma.rn.f32 	%f484, %f482, %f483, %f481;
	st.global.f32 	[%rd36], %f484;
	add.s64 	%rd435, %rd434, %rd433;
	ld.global.f32 	%f485, [%rd435];
	ld.global.f32 	%f486, [%rd432+8];
	fma.rn.f32 	%f487, %f485, %f486, %f484;
	st.global.f32 	[%rd36], %f487;
	add.s64 	%rd436, %rd435, %rd433;
	ld.global.f32 	%f488, [%rd436];
	ld.global.f32 	%f489, [%rd432+12];
	fma.rn.f32 	%f490, %f488, %f489, %f487;
	st.global.f32 	[%rd36], %f490;
	add.s64 	%rd437, %rd436, %rd433;
	ld.global.f32 	%f491, [%rd437];
	ld.global.f32 	%f492, [%rd432+16];
	fma.rn.f32 	%f493, %f491, %f492, %f490;
	st.global.f32 	[%rd36], %f493;
	add.s64 	%rd438, %rd437, %rd433;
	ld.global.f32 	%f494, [%rd438];
	ld.global.f32 	%f495, [%rd432+20];
	fma.rn.f32 	%f496, %f494, %f495, %f493;
	st.global.f32 	[%rd36], %f496;
	add.s64 	%rd439, %rd438, %rd433;
	ld.global.f32 	%f497, [%rd439];
	ld.global.f32 	%f498, [%rd432+24];
	fma.rn.f32 	%f499, %f497, %f498, %f496;
	st.global.f32 	[%rd36], %f499;
	add.s64 	%rd440, %rd439, %rd433;
	ld.global.f32 	%f500, [%rd440];
	ld.global.f32 	%f501, [%rd432+28];
	fma.rn.f32 	%f502, %f500, %f501, %f499;
	st.global.f32 	[%rd36], %f502;
	add.s64 	%rd441, %rd440, %rd433;
	ld.global.f32 	%f503, [%rd441];
	ld.global.f32 	%f504, [%rd432+32];
	fma.rn.f32 	%f505, %f503, %f504, %f502;
	st.global.f32 	[%rd36], %f505;
	add.s64 	%rd442, %rd441, %rd433;
	ld.global.f32 	%f506, [%rd442];
	ld.global.f32 	%f507, [%rd432+36];
	fma.rn.f32 	%f508, %f506, %f507, %f505;
	st.global.f32 	[%rd36], %f508;
	add.s64 	%rd443, %rd442, %rd433;
	ld.global.f32 	%f509, [%rd443];
	ld.global.f32 	%f510, [%rd432+40];
	fma.rn.f32 	%f511, %f509, %f510, %f508;
	st.global.f32 	[%rd36], %f511;
	add.s64 	%rd444, %rd443, %rd433;
	ld.global.f32 	%f512, [%rd444];
	ld.global.f32 	%f513, [%rd432+44];
	fma.rn.f32 	%f514, %f512, %f513, %f511;
	st.global.f32 	[%rd36], %f514;
	add.s64 	%rd445, %rd444, %rd433;
	ld.global.f32 	%f515, [%rd445];
	ld.global.f32 	%f516, [%rd432+48];
	fma.rn.f32 	%f517, %f515, %f516, %f514;
	st.global.f32 	[%rd36], %f517;
	add.s64 	%rd446, %rd445, %rd433;
	ld.global.f32 	%f518, [%rd446];
	ld.global.f32 	%f519, [%rd432+52];
	fma.rn.f32 	%f520, %f518, %f519, %f517;
	st.global.f32 	[%rd36], %f520;
	add.s64 	%rd447, %rd446, %rd433;
	ld.global.f32 	%f521, [%rd447];
	ld.global.f32 	%f522, [%rd432+56];
	fma.rn.f32 	%f523, %f521, %f522, %f520;
	st.global.f32 	[%rd36], %f523;
	add.s64 	%rd448, %rd447, %rd433;
	ld.global.f32 	%f524, [%rd448];
	ld.global.f32 	%f525, [%rd432+60];
	fma.rn.f32 	%f975, %f524, %f525, %f523;
	st.global.f32 	[%rd36], %f975;
	add.s32 	%r522, %r522, 16;
	add.s64 	%rd615, %rd448, %rd433;
	setp.ne.s32 	%p118, %r522, %r127;
	mov.u32 	%r524, %r127;
	@%p118 bra 	$L__BB7_119;
$L__BB7_120:
	@%p96 bra 	$L__BB7_130;
	add.s32 	%r407, %r58, -1;
	setp.lt.u32 	%p120, %r407, 7;
	@%p120 bra 	$L__BB7_123;
	ld.global.f32 	%f526, [%rd615];
	cvt.u64.u32 	%rd449, %r524;
	add.s64 	%rd450, %rd449, %rd33;
	shl.b64 	%rd451, %rd450, 2;
	add.s64 	%rd452, %rd7, %rd451;
	ld.global.f32 	%f527, [%rd452];
	fma.rn.f32 	%f528, %f526, %f527, %f975;
	st.global.f32 	[%rd36], %f528;
	mul.wide.u32 	%rd453, %r1, 4;
	add.s64 	%rd454, %rd615, %rd453;
	ld.global.f32 	%f529, [%rd454];
	ld.global.f32 	%f530, [%rd452+4];
	fma.rn.f32 	%f531, %f529, %f530, %f528;
	st.global.f32 	[%rd36], %f531;
	add.s64 	%rd455, %rd454, %rd453;
	ld.global.f32 	%f532, [%rd455];
	ld.global.f32 	%f533, [%rd452+8];
	fma.rn.f32 	%f534, %f532, %f533, %f531;
	st.global.f32 	[%rd36], %f534;
	add.s64 	%rd456, %rd455, %rd453;
	ld.global.f32 	%f535, [%rd456];
	ld.global.f32 	%f536, [%rd452+12];
	fma.rn.f32 	%f537, %f535, %f536, %f534;
	st.global.f32 	[%rd36], %f537;
	add.s64 	%rd457, %rd456, %rd453;
	ld.global.f32 	%f538, [%rd457];
	ld.global.f32 	%f539, [%rd452+16];
	fma.rn.f32 	%f540, %f538, %f539, %f537;
	st.global.f32 	[%rd36], %f540;
	add.s64 	%rd458, %rd457, %rd453;
	ld.global.f32 	%f541, [%rd458];
	ld.global.f32 	%f542, [%rd452+20];
	fma.rn.f32 	%f543, %f541, %f542, %f540;
	st.global.f32 	[%rd36], %f543;
	add.s64 	%rd459, %rd458, %rd453;
	ld.global.f32 	%f544, [%rd459];
	ld.global.f32 	%f545, [%rd452+24];
	fma.rn.f32 	%f546, %f544, %f545, %f543;
	st.global.f32 	[%rd36], %f546;
	add.s64 	%rd460, %rd459, %rd453;
	ld.global.f32 	%f547, [%rd460];
	ld.global.f32 	%f548, [%rd452+28];
	fma.rn.f32 	%f975, %f547, %f548, %f546;
	st.global.f32 	[%rd36], %f975;
	add.s64 	%rd615, %rd460, %rd453;
	add.s32 	%r524, %r524, 8;
$L__BB7_123:
	and.b32  	%r408, %r58, 7;
	setp.eq.s32 	%p121, %r408, 0;
	@%p121 bra 	$L__BB7_130;
	add.s32 	%r409, %r57, -1;
	setp.lt.u32 	%p122, %r409, 3;
	@%p122 bra 	$L__BB7_126;
	ld.global.f32 	%f549, [%rd615];
	cvt.u64.u32 	%rd461, %r524;
	add.s64 	%rd462, %rd461, %rd33;
	shl.b64 	%rd463, %rd462, 2;
	add.s64 	%rd464, %rd7, %rd463;
	ld.global.f32 	%f550, [%rd464];
	fma.rn.f32 	%f551, %f549, %f550, %f975;
	st.global.f32 	[%rd36], %f551;
	mul.wide.u32 	%rd465, %r1, 4;
	add.s64 	%rd466, %rd615, %rd465;
	ld.global.f32 	%f552, [%rd466];
	ld.global.f32 	%f553, [%rd464+4];
	fma.rn.f32 	%f554, %f552, %f553, %f551;
	st.global.f32 	[%rd36], %f554;
	add.s64 	%rd467, %rd466, %rd465;
	ld.global.f32 	%f555, [%rd467];
	ld.global.f32 	%f556, [%rd464+8];
	fma.rn.f32 	%f557, %f555, %f556, %f554;
	st.global.f32 	[%rd36], %f557;
	add.s64 	%rd468, %rd467, %rd465;
	ld.global.f32 	%f558, [%rd468];
	ld.global.f32 	%f559, [%rd464+12];
	fma.rn.f32 	%f975, %f558, %f559, %f557;
	st.global.f32 	[%rd36], %f975;
	add.s64 	%rd615, %rd468, %rd465;
	add.s32 	%r524, %r524, 4;
$L__BB7_126:
	setp.eq.s32 	%p123, %r128, 0;
	@%p123 bra 	$L__BB7_130;
	setp.eq.s32 	%p124, %r128, 1;
	ld.global.f32 	%f560, [%rd615];
	cvt.u64.u32 	%rd469, %r524;
	add.s64 	%rd470, %rd469, %rd33;
	shl.b64 	%rd471, %rd470, 2;
	add.s64 	%rd44, %rd7, %rd471;
	ld.global.f32 	%f561, [%rd44];
	fma.rn.f32 	%f37, %f560, %f561, %f975;
	st.global.f32 	[%rd36], %f37;
	@%p124 bra 	$L__BB7_130;
	mul.wide.u32 	%rd472, %r1, 4;
	add.s64 	%rd45, %rd615, %rd472;
	setp.eq.s32 	%p125, %r128, 2;
	ld.global.f32 	%f562, [%rd45];
	ld.global.f32 	%f563, [%rd44+4];
	fma.rn.f32 	%f38, %f562, %f563, %f37;
	st.global.f32 	[%rd36], %f38;
	@%p125 bra 	$L__BB7_130;
	mul.wide.u32 	%rd473, %r1, 4;
	add.s64 	%rd474, %rd45, %rd473;
	ld.global.f32 	%f564, [%rd474];
	ld.global.f32 	%f565, [%rd44+8];
	fma.rn.f32 	%f566, %f564, %f565, %f38;
	st.global.f32 	[%rd36], %f566;
$L__BB7_130:
	add.s32 	%r521, %r521, 1;
	setp.eq.s32 	%p126, %r521, %r1;
	@%p126 bra 	$L__BB7_131;
	bra.uni 	$L__BB7_117;
$L__BB7_131:
	setp.lt.u32 	%p127, %r46, 15;
	mov.b32 	%r527, 0;
	@%p127 bra 	$L__BB7_134;
	mov.b32 	%r529, 0;
$L__BB7_133:
	.pragma "nounroll";
	ld.global.f32 	%f567, [%rd14];
	mul.wide.u32 	%rd475, %r529, 4;
	add.s64 	%rd476, %rd34, %rd475;
	ld.global.f32 	%f568, [%rd476];
	mul.f32 	%f569, %f567, %f568;
	add.s64 	%rd477, %rd10, %rd475;
	ld.global.f32 	%f570, [%rd477];
	sub.f32 	%f571, %f570, %f569;
	st.global.f32 	[%rd477], %f571;
	ld.global.f32 	%f572, [%rd14];
	ld.global.f32 	%f573, [%rd476+4];
	mul.f32 	%f574, %f572, %f573;
	ld.global.f32 	%f575, [%rd477+4];
	sub.f32 	%f576, %f575, %f574;
	st.global.f32 	[%rd477+4], %f576;
	ld.global.f32 	%f577, [%rd14];
	ld.global.f32 	%f578, [%rd476+8];
	mul.f32 	%f579, %f577, %f578;
	ld.global.f32 	%f580, [%rd477+8];
	sub.f32 	%f581, %f580, %f579;
	st.global.f32 	[%rd477+8], %f581;
	ld.global.f32 	%f582, [%rd14];
	ld.global.f32 	%f583, [%rd476+12];
	mul.f32 	%f584, %f582, %f583;
	ld.global.f32 	%f585, [%rd477+12];
	sub.f32 	%f586, %f585, %f584;
	st.global.f32 	[%rd477+12], %f586;
	ld.global.f32 	%f587, [%rd14];
	ld.global.f32 	%f588, [%rd476+16];
	mul.f32 	%f589, %f587, %f588;
	ld.global.f32 	%f590, [%rd477+16];
	sub.f32 	%f591, %f590, %f589;
	st.global.f32 	[%rd477+16], %f591;
	ld.global.f32 	%f592, [%rd14];
	ld.global.f32 	%f593, [%rd476+20];
	mul.f32 	%f594, %f592, %f593;
	ld.global.f32 	%f595, [%rd477+20];
	sub.f32 	%f596, %f595, %f594;
	st.global.f32 	[%rd477+20], %f596;
	ld.global.f32 	%f597, [%rd14];
	ld.global.f32 	%f598, [%rd476+24];
	mul.f32 	%f599, %f597, %f598;
	ld.global.f32 	%f600, [%rd477+24];
	sub.f32 	%f601, %f600, %f599;
	st.global.f32 	[%rd477+24], %f601;
	ld.global.f32 	%f602, [%rd14];
	ld.global.f32 	%f603, [%rd476+28];
	mul.f32 	%f604, %f602, %f603;
	ld.global.f32 	%f605, [%rd477+28];
	sub.f32 	%f606, %f605, %f604;
	st.global.f32 	[%rd477+28], %f606;
	ld.global.f32 	%f607, [%rd14];
	ld.global.f32 	%f608, [%rd476+32];
	mul.f32 	%f609, %f607, %f608;
	ld.global.f32 	%f610, [%rd477+32];
	sub.f32 	%f611, %f610, %f609;
	st.global.f32 	[%rd477+32], %f611;
	ld.global.f32 	%f612, [%rd14];
	ld.global.f32 	%f613, [%rd476+36];
	mul.f32 	%f614, %f612, %f613;
	ld.global.f32 	%f615, [%rd477+36];
	sub.f32 	%f616, %f615, %f614;
	st.global.f32 	[%rd477+36], %f616;
	ld.global.f32 	%f617, [%rd14];
	ld.global.f32 	%f618, [%rd476+40];
	mul.f32 	%f619, %f617, %f618;
	ld.global.f32 	%f620, [%rd477+40];
	sub.f32 	%f621, %f620, %f619;
	st.global.f32 	[%rd477+40], %f621;
	ld.global.f32 	%f622, [%rd14];
	ld.global.f32 	%f623, [%rd476+44];
	mul.f32 	%f624, %f622, %f623;
	ld.global.f32 	%f625, [%rd477+44];
	sub.f32 	%f626, %f625, %f624;
	st.global.f32 	[%rd477+44], %f626;
	ld.global.f32 	%f627, [%rd14];
	ld.global.f32 	%f628, [%rd476+48];
	mul.f32 	%f629, %f627, %f628;
	ld.global.f32 	%f630, [%rd477+48];
	sub.f32 	%f631, %f630, %f629;
	st.global.f32 	[%rd477+48], %f631;
	ld.global.f32 	%f632, [%rd14];
	ld.global.f32 	%f633, [%rd476+52];
	mul.f32 	%f634, %f632, %f633;
	ld.global.f32 	%f635, [%rd477+52];
	sub.f32 	%f636, %f635, %f634;
	st.global.f32 	[%rd477+52], %f636;
	ld.global.f32 	%f637, [%rd14];
	ld.global.f32 	%f638, [%rd476+56];
	mul.f32 	%f639, %f637, %f638;
	ld.global.f32 	%f640, [%rd477+56];
	sub.f32 	%f641, %f640, %f639;
	st.global.f32 	[%rd477+56], %f641;
	ld.global.f32 	%f642, [%rd14];
	ld.global.f32 	%f643, [%rd476+60];
	mul.f32 	%f644, %f642, %f643;
	ld.global.f32 	%f645, [%rd477+60];
	sub.f32 	%f646, %f645, %f644;
	st.global.f32 	[%rd477+60], %f646;
	add.s32 	%r529, %r529, 16;
	setp.eq.s32 	%p128, %r529, %r52;
	mov.u32 	%r527, %r52;
	@%p128 bra 	$L__BB7_134;
	bra.uni 	$L__BB7_133;
$L__BB7_134:
	setp.eq.s32 	%p129, %r47, 0;
	@%p129 bra 	$L__BB7_144;
	setp.lt.u32 	%p130, %r48, 7;
	@%p130 bra 	$L__BB7_137;
	ld.global.f32 	%f647, [%rd14];
	mul.wide.u32 	%rd478, %r527, 4;
	add.s64 	%rd479, %rd34, %rd478;
	ld.global.f32 	%f648, [%rd479];
	mul.f32 	%f649, %f647, %f648;
	add.s64 	%rd480, %rd10, %rd478;
	ld.global.f32 	%f650, [%rd480];
	sub.f32 	%f651, %f650, %f649;
	st.global.f32 	[%rd480], %f651;
	ld.global.f32 	%f652, [%rd14];
	ld.global.f32 	%f653, [%rd479+4];
	mul.f32 	%f654, %f652, %f653;
	ld.global.f32 	%f655, [%rd480+4];
	sub.f32 	%f656, %f655, %f654;
	st.global.f32 	[%rd480+4], %f656;
	ld.global.f32 	%f657, [%rd14];
	ld.global.f32 	%f658, [%rd479+8];
	mul.f32 	%f659, %f657, %f658;
	ld.global.f32 	%f660, [%rd480+8];
	sub.f32 	%f661, %f660, %f659;
	st.global.f32 	[%rd480+8], %f661;
	ld.global.f32 	%f662, [%rd14];
	ld.global.f32 	%f663, [%rd479+12];
	mul.f32 	%f664, %f662, %f663;
	ld.global.f32 	%f665, [%rd480+12];
	sub.f32 	%f666, %f665, %f664;
	st.global.f32 	[%rd480+12], %f666;
	ld.global.f32 	%f667, [%rd14];
	ld.global.f32 	%f668, [%rd479+16];
	mul.f32 	%f669, %f667, %f668;
	ld.global.f32 	%f670, [%rd480+16];
	sub.f32 	%f671, %f670, %f669;
	st.global.f32 	[%rd480+16], %f671;
	ld.global.f32 	%f672, [%rd14];
	ld.global.f32 	%f673, [%rd479+20];
	mul.f32 	%f674, %f672, %f673;
	ld.global.f32 	%f675, [%rd480+20];
	sub.f32 	%f676, %f675, %f674;
	st.global.f32 	[%rd480+20], %f676;
	ld.global.f32 	%f677, [%rd14];
	ld.global.f32 	%f678, [%rd479+24];
	mul.f32 	%f679, %f677, %f678;
	ld.global.f32 	%f680, [%rd480+24];
	sub.f32 	%f681, %f680, %f679;
	st.global.f32 	[%rd480+24], %f681;
	ld.global.f32 	%f682, [%rd14];
	ld.global.f32 	%f683, [%rd479+28];
	mul.f32 	%f684, %f682, %f683;
	ld.global.f32 	%f685, [%rd480+28];
	sub.f32 	%f686, %f685, %f684;
	st.global.f32 	[%rd480+28], %f686;
	add.s32 	%r527, %r527, 8;
$L__BB7_137:
	setp.eq.s32 	%p131, %r49, 0;
	@%p131 bra 	$L__BB7_144;
	setp.lt.u32 	%p132, %r50, 3;
	@%p132 bra 	$L__BB7_140;
	ld.global.f32 	%f687, [%rd14];
	mul.wide.u32 	%rd481, %r527, 4;
	add.s64 	%rd482, %rd34, %rd481;
	ld.global.f32 	%f688, [%rd482];
	mul.f32 	%f689, %f687, %f688;
	add.s64 	%rd483, %rd10, %rd481;
	ld.global.f32 	%f690, [%rd483];
	sub.f32 	%f691, %f690, %f689;
	st.global.f32 	[%rd483], %f691;
	ld.global.f32 	%f692, [%rd14];
	ld.global.f32 	%f693, [%rd482+4];
	mul.f32 	%f694, %f692, %f693;
	ld.global.f32 	%f695, [%rd483+4];
	sub.f32 	%f696, %f695, %f694;
	st.global.f32 	[%rd483+4], %f696;
	ld.global.f32 	%f697, [%rd14];
	ld.global.f32 	%f698, [%rd482+8];
	mul.f32 	%f699, %f697, %f698;
	ld.global.f32 	%f700, [%rd483+8];
	sub.f32 	%f701, %f700, %f699;
	st.global.f32 	[%rd483+8], %f701;
	ld.global.f32 	%f702, [%rd14];
	ld.global.f32 	%f703, [%rd482+12];
	mul.f32 	%f704, %f702, %f703;
	ld.global.f32 	%f705, [%rd483+12];
	sub.f32 	%f706, %f705, %f704;
	st.global.f32 	[%rd483+12], %f706;
	add.s32 	%r527, %r527, 4;
$L__BB7_140:
	setp.eq.s32 	%p133, %r51, 0;
	@%p133 bra 	$L__BB7_144;
	setp.eq.s32 	%p134, %r51, 1;
	ld.global.f32 	%f707, [%rd14];
	mul.wide.u32 	%rd484, %r527, 4;
	add.s64 	%rd46, %rd34, %rd484;
	ld.global.f32 	%f708, [%rd46];
	mul.f32 	%f709, %f707, %f708;
	add.s64 	%rd47, %rd10, %rd484;
	ld.global.f32 	%f710, [%rd47];
	sub.f32 	%f711, %f710, %f709;
	st.global.f32 	[%rd47], %f711;
	@%p134 bra 	$L__BB7_144;
	setp.eq.s32 	%p135, %r51, 2;
	ld.global.f32 	%f712, [%rd14];
	ld.global.f32 	%f713, [%rd46+4];
	mul.f32 	%f714, %f712, %f713;
	ld.global.f32 	%f715, [%rd47+4];
	sub.f32 	%f716, %f715, %f714;
	st.global.f32 	[%rd47+4], %f716;
	@%p135 bra 	$L__BB7_144;
	ld.global.f32 	%f717, [%rd14];
	ld.global.f32 	%f718, [%rd46+8];
	mul.f32 	%f719, %f717, %f718;
	ld.global.f32 	%f720, [%rd47+8];
	sub.f32 	%f721, %f720, %f719;
	st.global.f32 	[%rd47+8], %f721;
$L__BB7_144:
	mov.b32 	%r531, 0;
	@%p127 bra 	$L__BB7_147;
	mov.b32 	%r533, 0;
$L__BB7_146:
	.pragma "nounroll";
	mul.wide.u32 	%rd485, %r533, 4;
	add.s64 	%rd486, %rd34, %rd485;
	ld.global.f32 	%f722, [%rd486];
	mul.f32 	%f723, %f722, %f722;
	add.s64 	%rd487, %rd5, %rd485;
	st.global.f32 	[%rd487], %f723;
	ld.global.f32 	%f724, [%rd486+4];
	mul.f32 	%f725, %f724, %f724;
	st.global.f32 	[%rd487+4], %f725;
	ld.global.f32 	%f726, [%rd486+8];
	mul.f32 	%f727, %f726, %f726;
	st.global.f32 	[%rd487+8], %f727;
	ld.global.f32 	%f728, [%rd486+12];
	mul.f32 	%f729, %f728, %f728;
	st.global.f32 	[%rd487+12], %f729;
	ld.global.f32 	%f730, [%rd486+16];
	mul.f32 	%f731, %f730, %f730;
	st.global.f32 	[%rd487+16], %f731;
	ld.global.f32 	%f732, [%rd486+20];
	mul.f32 	%f733, %f732, %f732;
	st.global.f32 	[%rd487+20], %f733;
	ld.global.f32 	%f734, [%rd486+24];
	mul.f32 	%f735, %f734, %f734;
	st.global.f32 	[%rd487+24], %f735;
	ld.global.f32 	%f736, [%rd486+28];
	mul.f32 	%f737, %f736, %f736;
	st.global.f32 	[%rd487+28], %f737;
	ld.global.f32 	%f738, [%rd486+32];
	mul.f32 	%f739, %f738, %f738;
	st.global.f32 	[%rd487+32], %f739;
	ld.global.f32 	%f740, [%rd486+36];
	mul.f32 	%f741, %f740, %f740;
	st.global.f32 	[%rd487+36], %f741;
	ld.global.f32 	%f742, [%rd486+40];
	mul.f32 	%f743, %f742, %f742;
	st.global.f32 	[%rd487+40], %f743;
	ld.global.f32 	%f744, [%rd486+44];
	mul.f32 	%f745, %f744, %f744;
	st.global.f32 	[%rd487+44], %f745;
	ld.global.f32 	%f746, [%rd486+48];
	mul.f32 	%f747, %f746, %f746;
	st.global.f32 	[%rd487+48], %f747;
	ld.global.f32 	%f748, [%rd486+52];
	mul.f32 	%f749, %f748, %f748;
	st.global.f32 	[%rd487+52], %f749;
	ld.global.f32 	%f750, [%rd486+56];
	mul.f32 	%f751, %f750, %f750;
	st.global.f32 	[%rd487+56], %f751;
	ld.global.f32 	%f752, [%rd486+60];
	mul.f32 	%f753, %f752, %f752;
	st.global.f32 	[%rd487+60], %f753;
	add.s32 	%r533, %r533, 16;
	setp.eq.s32 	%p137, %r533, %r52;
	mov.u32 	%r531, %r52;
	@%p137 bra 	$L__BB7_147;
	bra.uni 	$L__BB7_146;
$L__BB7_147:
	@%p129 bra 	$L__BB7_157;
	setp.lt.u32 	%p139, %r48, 7;
	@%p139 bra 	$L__BB7_150;
	mul.wide.u32 	%rd488, %r531, 4;
	add.s64 	%rd489, %rd34, %rd488;
	ld.global.f32 	%f754, [%rd489];
	mul.f32 	%f755, %f754, %f754;
	add.s64 	%rd490, %rd5, %rd488;
	st.global.f32 	[%rd490], %f755;
	ld.global.f32 	%f756, [%rd489+4];
	mul.f32 	%f757, %f756, %f756;
	st.global.f32 	[%rd490+4], %f757;
	ld.global.f32 	%f758, [%rd489+8];
	mul.f32 	%f759, %f758, %f758;
	st.global.f32 	[%rd490+8], %f759;
	ld.global.f32 	%f760, [%rd489+12];
	mul.f32 	%f761, %f760, %f760;
	st.global.f32 	[%rd490+12], %f761;
	ld.global.f32 	%f762, [%rd489+16];
	mul.f32 	%f763, %f762, %f762;
	st.global.f32 	[%rd490+16], %f763;
	ld.global.f32 	%f764, [%rd489+20];
	mul.f32 	%f765, %f764, %f764;
	st.global.f32 	[%rd490+20], %f765;
	ld.global.f32 	%f766, [%rd489+24];
	mul.f32 	%f767, %f766, %f766;
	st.global.f32 	[%rd490+24], %f767;
	ld.global.f32 	%f768, [%rd489+28];
	mul.f32 	%f769, %f768, %f768;
	st.global.f32 	[%rd490+28], %f769;
	add.s32 	%r531, %r531, 8;
$L__BB7_150:
	setp.eq.s32 	%p140, %r49, 0;
	@%p140 bra 	$L__BB7_157;
	setp.lt.u32 	%p141, %r50, 3;
	@%p141 bra 	$L__BB7_153;
	mul.wide.u32 	%rd491, %r531, 4;
	add.s64 	%rd492, %rd34, %rd491;
	ld.global.f32 	%f770, [%rd492];
	mul.f32 	%f771, %f770, %f770;
	add.s64 	%rd493, %rd5, %rd491;
	st.global.f32 	[%rd493], %f771;
	ld.global.f32 	%f772, [%rd492+4];
	mul.f32 	%f773, %f772, %f772;
	st.global.f32 	[%rd493+4], %f773;
	ld.global.f32 	%f774, [%rd492+8];
	mul.f32 	%f775, %f774, %f774;
	st.global.f32 	[%rd493+8], %f775;
	ld.global.f32 	%f776, [%rd492+12];
	mul.f32 	%f777, %f776, %f776;
	st.global.f32 	[%rd493+12], %f777;
	add.s32 	%r531, %r531, 4;
$L__BB7_153:
	setp.eq.s32 	%p142, %r51, 0;
	@%p142 bra 	$L__BB7_157;
	setp.eq.s32 	%p143, %r51, 1;
	mul.wide.u32 	%rd494, %r531, 4;
	add.s64 	%rd48, %rd34, %rd494;
	ld.global.f32 	%f778, [%rd48];
	mul.f32 	%f779, %f778, %f778;
	add.s64 	%rd49, %rd5, %rd494;
	st.global.f32 	[%rd49], %f779;
	@%p143 bra 	$L__BB7_157;
	setp.eq.s32 	%p144, %r51, 2;
	ld.global.f32 	%f780, [%rd48+4];
	mul.f32 	%f781, %f780, %f780;
	st.global.f32 	[%rd49+4], %f781;
	@%p144 bra 	$L__BB7_157;
	ld.global.f32 	%f782, [%rd48+8];
	mul.f32 	%f783, %f782, %f782;
	st.global.f32 	[%rd49+8], %f783;
$L__BB7_157:
	setp.lt.u32 	%p145, %r46, 15;
	mov.b32 	%r535, 0;
	@%p145 bra 	$L__BB7_160;
	mov.b32 	%r537, 0;
$L__BB7_159:
	.pragma "nounroll";
	mul.wide.u32 	%rd495, %r537, 4;
	add.s64 	%rd496, %rd5, %rd495;
	ld.global.f32 	%f784, [%rd496];
	add.s64 	%rd497, %rd11, %rd495;
	ld.global.f32 	%f785, [%rd497];
	sub.f32 	%f786, %f785, %f784;
	st.global.f32 	[%rd497], %f786;
	ld.global.f32 	%f787, [%rd496+4];
	ld.global.f32 	%f788, [%rd497+4];
	sub.f32 	%f789, %f788, %f787;
	st.global.f32 	[%rd497+4], %f789;
	ld.global.f32 	%f790, [%rd496+8];
	ld.global.f32 	%f791, [%rd497+8];
	sub.f32 	%f792, %f791, %f790;
	st.global.f32 	[%rd497+8], %f792;
	ld.global.f32 	%f793, [%rd496+12];
	ld.global.f32 	%f794, [%rd497+12];
	sub.f32 	%f795, %f794, %f793;
	st.global.f32 	[%rd497+12], %f795;
	ld.global.f32 	%f796, [%rd496+16];
	ld.global.f32 	%f797, [%rd497+16];
	sub.f32 	%f798, %f797, %f796;
	st.global.f32 	[%rd497+16], %f798;
	ld.global.f32 	%f799, [%rd496+20];
	ld.global.f32 	%f800, [%rd497+20];
	sub.f32 	%f801, %f800, %f799;
	st.global.f32 	[%rd497+20], %f801;
	ld.global.f32 	%f802, [%rd496+24];
	ld.global.f32 	%f803, [%rd497+24];
	sub.f32 	%f804, %f803, %f802;
	st.global.f32 	[%rd497+24], %f804;
	ld.global.f32 	%f805, [%rd496+28];
	ld.global.f32 	%f806, [%rd497+28];
	sub.f32 	%f807, %f806, %f805;
	st.global.f32 	[%rd497+28], %f807;
	ld.global.f32 	%f808, [%rd496+32];
	ld.global.f32 	%f809, [%rd497+32];
	sub.f32 	%f810, %f809, %f808;
	st.global.f32 	[%rd497+32], %f810;
	ld.global.f32 	%f811, [%rd496+36];
	ld.global.f32 	%f812, [%rd497+36];
	sub.f32 	%f813, %f812, %f811;
	st.global.f32 	[%rd497+36], %f813;
	ld.global.f32 	%f814, [%rd496+40];
	ld.global.f32 	%f815, [%rd497+40];
	sub.f32 	%f816, %f815, %f814;
	st.global.f32 	[%rd497+40], %f816;
	ld.global.f32 	%f817, [%rd496+44];
	ld.global.f32 	%f818, [%rd497+44];
	sub.f32 	%f819, %f818, %f817;
	st.global.f32 	[%rd497+44], %f819;
	ld.global.f32 	%f820, [%rd496+48];
	ld.global.f32 	%f821, [%rd497+48];
	sub.f32 	%f822, %f821, %f820;
	st.global.f32 	[%rd497+48], %f822;
	ld.global.f32 	%f823, [%rd496+52];
	ld.global.f32 	%f824, [%rd497+52];
	sub.f32 	%f825, %f824, %f823;
	st.global.f32 	[%rd497+52], %f825;
	ld.global.f32 	%f826, [%rd496+56];
	ld.global.f32 	%f827, [%rd497+56];
	sub.f32 	%f828, %f827, %f826;
	st.global.f32 	[%rd497+56], %f828;
	ld.global.f32 	%f829, [%rd496+60];
	ld.global.f32 	%f830, [%rd497+60];
	sub.f32 	%f831, %f830, %f829;
	st.global.f32 	[%rd497+60], %f831;
	add.s32 	%r537, %r537, 16;
	setp.eq.s32 	%p146, %r537, %r52;
	mov.u32 	%r535, %r52;
	@%p146 bra 	$L__BB7_160;
	bra.uni 	$L__BB7_159;
$L__BB7_160:
	setp.eq.s32 	%p147, %r47, 0;
	@%p147 bra 	$L__BB7_170;
	setp.lt.u32 	%p148, %r48, 7;
	@%p148 bra 	$L__BB7_163;
	mul.wide.u32 	%rd498, %r535, 4;
	add.s64 	%rd499, %rd5, %rd498;
	ld.global.f32 	%f832, [%rd499];
	add.s64 	%rd500, %rd11, %rd498;
	ld.global.f32 	%f833, [%rd500];
	sub.f32 	%f834, %f833, %f832;
	st.global.f32 	[%rd500], %f834;
	ld.global.f32 	%f835, [%rd499+4];
	ld.global.f32 	%f836, [%rd500+4];
	sub.f32 	%f837, %f836, %f835;
	st.global.f32 	[%rd500+4], %f837;
	ld.global.f32 	%f838, [%rd499+8];
	ld.global.f32 	%f839, [%rd500+8];
	sub.f32 	%f840, %f839, %f838;
	st.global.f32 	[%rd500+8], %f840;
	ld.global.f32 	%f841, [%rd499+12];
	ld.global.f32 	%f842, [%rd500+12];
	sub.f32 	%f843, %f842, %f841;
	st.global.f32 	[%rd500+12], %f843;
	ld.global.f32 	%f844, [%rd499+16];
	ld.global.f32 	%f845, [%rd500+16];
	sub.f32 	%f846, %f845, %f844;
	st.global.f32 	[%rd500+16], %f846;
	ld.global.f32 	%f847, [%rd499+20];
	ld.global.f32 	%f848, [%rd500+20];
	sub.f32 	%f849, %f848, %f847;
	st.global.f32 	[%rd500+20], %f849;
	ld.global.f32 	%f850, [%rd499+24];
	ld.global.f32 	%f851, [%rd500+24];
	sub.f32 	%f852, %f851, %f850;
	st.global.f32 	[%rd500+24], %f852;
	ld.global.f32 	%f853, [%rd499+28];
	ld.global.f32 	%f854, [%rd500+28];
	sub.f32 	%f855, %f854, %f853;
	st.global.f32 	[%rd500+28], %f855;
	add.s32 	%r535, %r535, 8;
$L__BB7_163:
	setp.eq.s32 	%p149, %r49, 0;
	@%p149 bra 	$L__BB7_170;
	setp.lt.u32 	%p150, %r50, 3;
	@%p150 bra 	$L__BB7_166;
	mul.wide.u32 	%rd501, %r535, 4;
	add.s64 	%rd502, %rd5, %rd501;
	ld.global.f32 	%f856, [%rd502];
	add.s64 	%rd503, %rd11, %rd501;
	ld.global.f32 	%f857, [%rd503];
	sub.f32 	%f858, %f857, %f856;
	st.global.f32 	[%rd503], %f858;
	ld.global.f32 	%f859, [%rd502+4];
	ld.global.f32 	%f860, [%rd503+4];
	sub.f32 	%f861, %f860, %f859;
	st.global.f32 	[%rd503+4], %f861;
	ld.global.f32 	%f862, [%rd502+8];
	ld.global.f32 	%f863, [%rd503+8];
	sub.f32 	%f864, %f863, %f862;
	st.global.f32 	[%rd503+8], %f864;
	ld.global.f32 	%f865, [%rd502+12];
	ld.global.f32 	%f866, [%rd503+12];
	sub.f32 	%f867, %f866, %f865;
	st.global.f32 	[%rd503+12], %f867;
	add.s32 	%r535, %r535, 4;
$L__BB7_166:
	setp.eq.s32 	%p151, %r51, 0;
	@%p151 bra 	$L__BB7_170;
	setp.eq.s32 	%p152, %r51, 1;
	mul.wide.u32 	%rd504, %r535, 4;
	add.s64 	%rd50, %rd5, %rd504;
	ld.global.f32 	%f868, [%rd50];
	add.s64 	%rd51, %rd11, %rd504;
	ld.global.f32 	%f869, [%rd51];
	sub.f32 	%f870, %f869, %f868;
	st.global.f32 	[%rd51], %f870;
	@%p152 bra 	$L__BB7_170;
	setp.eq.s32 	%p153, %r51, 2;
	ld.global.f32 	%f871, [%rd50+4];
	ld.global.f32 	%f872, [%rd51+4];
	sub.f32 	%f873, %f872, %f871;
	st.global.f32 	[%rd51+4], %f873;
	@%p153 bra 	$L__BB7_170;
	ld.global.f32 	%f874, [%rd50+8];
	ld.global.f32 	%f875, [%rd51+8];
	sub.f32 	%f876, %f875, %f874;
	st.global.f32 	[%rd51+8], %f876;
$L__BB7_170:
	setp.lt.u32 	%p154, %r46, 7;
	mov.b32 	%r539, 0;
	@%p154 bra 	$L__BB7_173;
	mov.b32 	%r541, 0;
$L__BB7_172:
	.pragma "nounroll";
	mul.wide.u32 	%rd505, %r541, 4;
	add.s64 	%rd506, %rd10, %rd505;
	ld.global.f32 	%f877, [%rd506];
	mul.f32 	%f878, %f877, %f877;
	add.s64 	%rd507, %rd11, %rd505;
	ld.global.f32 	%f879, [%rd507];
	div.rn.f32 	%f880, %f878, %f879;
	add.s64 	%rd508, %rd6, %rd505;
	st.global.f32 	[%rd508], %f880;
	ld.global.f32 	%f881, [%rd506+4];
	mul.f32 	%f882, %f881, %f881;
	ld.global.f32 	%f883, [%rd507+4];
	div.rn.f32 	%f884, %f882, %f883;
	st.global.f32 	[%rd508+4], %f884;
	ld.global.f32 	%f885, [%rd506+8];
	mul.f32 	%f886, %f885, %f885;
	ld.global.f32 	%f887, [%rd507+8];
	div.rn.f32 	%f888, %f886, %f887;
	st.global.f32 	[%rd508+8], %f888;
	ld.global.f32 	%f889, [%rd506+12];
	mul.f32 	%f890, %f889, %f889;
	ld.global.f32 	%f891, [%rd507+12];
	div.rn.f32 	%f892, %f890, %f891;
	st.global.f32 	[%rd508+12], %f892;
	ld.global.f32 	%f893, [%rd506+16];
	mul.f32 	%f894, %f893, %f893;
	ld.global.f32 	%f895, [%rd507+16];
	div.rn.f32 	%f896, %f894, %f895;
	st.global.f32 	[%rd508+16], %f896;
	ld.global.f32 	%f897, [%rd506+20];
	mul.f32 	%f898, %f897, %f897;
	ld.global.f32 	%f899, [%rd507+20];
	div.rn.f32 	%f900, %f898, %f899;
	st.global.f32 	[%rd508+20], %f900;
	ld.global.f32 	%f901, [%rd506+24];
	mul.f32 	%f902, %f901, %f901;
	ld.global.f32 	%f903, [%rd507+24];
	div.rn.f32 	%f904, %f902, %f903;
	st.global.f32 	[%rd508+24], %f904;
	ld.global.f32 	%f905, [%rd506+28];
	mul.f32 	%f906, %f905, %f905;
	ld.global.f32 	%f907, [%rd507+28];
	div.rn.f32 	%f908, %f906, %f907;
	st.global.f32 	[%rd508+28], %f908;
	add.s32 	%r541, %r541, 8;
	and.b32  	%r539, %r1, 2147483640;
	setp.eq.s32 	%p155, %r541, %r539;
	@%p155 bra 	$L__BB7_173;
	bra.uni 	$L__BB7_172;
$L__BB7_173:
	setp.eq.s32 	%p156, %r49, 0;
	@%p156 bra 	$L__BB7_181;
	setp.lt.u32 	%p157, %r50, 3;
	@%p157 bra 	$L__BB7_176;
	mul.wide.u32 	%rd509, %r539, 4;
	add.s64 	%rd510, %rd10, %rd509;
	ld.global.f32 	%f909, [%rd510];
	mul.f32 	%f910, %f909, %f909;
	add.s64 	%rd511, %rd11, %rd509;
	ld.global.f32 	%f911, [%rd511];
	div.rn.f32 	%f912, %f910, %f911;
	add.s64 	%rd512, %rd6, %rd509;
	st.global.f32 	[%rd512], %f912;
	ld.global.f32 	%f913, [%rd510+4];
	mul.f32 	%f914, %f913, %f913;
	ld.global.f32 	%f915, [%rd511+4];
	div.rn.f32 	%f916, %f914, %f915;
	st.global.f32 	[%rd512+4], %f916;
	ld.global.f32 	%f917, [%rd510+8];
	mul.f32 	%f918, %f917, %f917;
	ld.global.f32 	%f919, [%rd511+8];
	div.rn.f32 	%f920, %f918, %f919;
	st.global.f32 	[%rd512+8], %f920;
	ld.global.f32 	%f921, [%rd510+12];
	mul.f32 	%f922, %f921, %f921;
	ld.global.f32 	%f923, [%rd511+12];
	div.rn.f32 	%f924, %f922, %f923;
	st.global.f32 	[%rd512+12], %f924;
	add.s32 	%r539, %r539, 4;
$L__BB7_176:
	setp.eq.s32 	%p158, %r51, 0;
	@%p158 bra 	$L__BB7_181;
	setp.eq.s32 	%p159, %r51, 1;
	@%p159 bra 	$L__BB7_179;
	mul.wide.u32 	%rd513, %r539, 4;
	add.s64 	%rd514, %rd10, %rd513;
	ld.global.f32 	%f925, [%rd514];
	mul.f32 	%f926, %f925, %f925;
	add.s64 	%rd515, %rd11, %rd513;
	ld.global.f32 	%f927, [%rd515];
	div.rn.f32 	%f928, %f926, %f927;
	add.s64 	%rd516, %rd6, %rd513;
	st.global.f32 	[%rd516], %f928;
	ld.global.f32 	%f929, [%rd514+4];
	mul.f32 	%f930, %f929, %f929;
	ld.global.f32 	%f931, [%rd515+4];
	div.rn.f32 	%f932, %f930, %f931;
	st.global.f32 	[%rd516+4], %f932;
	add.s32 	%r539, %r539, 2;
$L__BB7_179:
	and.b32  	%r418, %r1, 1;
	setp.eq.b32 	%p160, %r418, 1;
	not.pred 	%p161, %p160;
	@%p161 bra 	$L__BB7_181;
	mul.wide.u32 	%rd517, %r539, 4;
	add.s64 	%rd518, %rd10, %rd517;
	ld.global.f32 	%f933, [%rd518];
	mul.f32 	%f934, %f933, %f933;
	add.s64 	%rd519, %rd11, %rd517;
	ld.global.f32 	%f935, [%rd519];
	div.rn.f32 	%f936, %f934, %f935;
	add.s64 	%rd520, %rd6, %rd517;
	st.global.f32 	[%rd520], %f936;
$L__BB7_181:
	setp.lt.u32 	%p162, %r56, 15;
	mov.b32 	%r543, 0;
	@%p162 bra 	$L__BB7_184;
	and.b32  	%r543, %r55, -16;
	mov.b32 	%r542, 0;
$L__BB7_183:
	.pragma "nounroll";
	mul.wide.u32 	%rd521, %r542, 4;
	add.s64 	%rd522, %rd8, %rd521;
	ld.global.u32 	%r421, [%rd522];
	mul.wide.s32 	%rd523, %r421, 4;
	add.s64 	%rd524, %rd6, %rd523;
	mov.b32 	%r422, 0;
	st.global.u32 	[%rd524], %r422;
	ld.global.u32 	%r423, [%rd522+4];
	mul.wide.s32 	%rd525, %r423, 4;
	add.s64 	%rd526, %rd6, %rd525;
	st.global.u32 	[%rd526], %r422;
	ld.global.u32 	%r424, [%rd522+8];
	mul.wide.s32 	%rd527, %r424, 4;
	add.s64 	%rd528, %rd6, %rd527;
	st.global.u32 	[%rd528], %r422;
	ld.global.u32 	%r425, [%rd522+12];
	mul.wide.s32 	%rd529, %r425, 4;
	add.s64 	%rd530, %rd6, %rd529;
	st.global.u32 	[%rd530], %r422;
	ld.global.u32 	%r426, [%rd522+16];
	mul.wide.s32 	%rd531, %r426, 4;
	add.s64 	%rd532, %rd6, %rd531;
	st.global.u32 	[%rd532], %r422;
	ld.global.u32 	%r427, [%rd522+20];
	mul.wide.s32 	%rd533, %r427, 4;
	add.s64 	%rd534, %rd6, %rd533;
	st.global.u32 	[%rd534], %r422;
	ld.global.u32 	%r428, [%rd522+24];
	mul.wide.s32 	%rd535, %r428, 4;
	add.s64 	%rd536, %rd6, %rd535;
	st.global.u32 	[%rd536], %r422;
	ld.global.u32 	%r429, [%rd522+28];
	mul.wide.s32 	%rd537, %r429, 4;
	add.s64 	%rd538, %rd6, %rd537;
	st.global.u32 	[%rd538], %r422;
	ld.global.u32 	%r430, [%rd522+32];
	mul.wide.s32 	%rd539, %r430, 4;
	add.s64 	%rd540, %rd6, %rd539;
	st.global.u32 	[%rd540], %r422;
	ld.global.u32 	%r431, [%rd522+36];
	mul.wide.s32 	%rd541, %r431, 4;
	add.s64 	%rd542, %rd6, %rd541;
	st.global.u32 	[%rd542], %r422;
	ld.global.u32 	%r432, [%rd522+40];
	mul.wide.s32 	%rd543, %r432, 4;
	add.s64 	%rd544, %rd6, %rd543;
	st.global.u32 	[%rd544], %r422;
	ld.global.u32 	%r433, [%rd522+44];
	mul.wide.s32 	%rd545, %r433, 4;
	add.s64 	%rd546, %rd6, %rd545;
	st.global.u32 	[%rd546], %r422;
	ld.global.u32 	%r434, [%rd522+48];
	mul.wide.s32 	%rd547, %r434, 4;
	add.s64 	%rd548, %rd6, %rd547;
	st.global.u32 	[%rd548], %r422;
	ld.global.u32 	%r435, [%rd522+52];
	mul.wide.s32 	%rd549, %r435, 4;
	add.s64 	%rd550, %rd6, %rd549;
	st.global.u32 	[%rd550], %r422;
	ld.global.u32 	%r436, [%rd522+56];
	mul.wide.s32 	%rd551, %r436, 4;
	add.s64 	%rd552, %rd6, %rd551;
	st.global.u32 	[%rd552], %r422;
	ld.global.u32 	%r437, [%rd522+60];
	mul.wide.s32 	%rd553, %r437, 4;
	add.s64 	%rd554, %rd6, %rd553;
	st.global.u32 	[%rd554], %r422;
	add.s32 	%r542, %r542, 16;
	setp.ne.s32 	%p163, %r542, %r543;
	@%p163 bra 	$L__BB7_183;
$L__BB7_184:
	setp.eq.s32 	%p164, %r92, 0;
	@%p164 bra 	$L__BB7_194;
	add.s32 	%r438, %r58, -1;
	setp.lt.u32 	%p165, %r438, 7;
	@%p165 bra 	$L__BB7_187;
	mul.wide.u32 	%rd555, %r543, 4;
	add.s64 	%rd556, %rd8, %rd555;
	ld.global.u32 	%r439, [%rd556];
	mul.wide.s32 	%rd557, %r439, 4;
	add.s64 	%rd558, %rd6, %rd557;
	mov.b32 	%r440, 0;
	st.global.u32 	[%rd558], %r440;
	ld.global.u32 	%r441, [%rd556+4];
	mul.wide.s32 	%rd559, %r441, 4;
	add.s64 	%rd560, %rd6, %rd559;
	st.global.u32 	[%rd560], %r440;
	ld.global.u32 	%r442, [%rd556+8];
	mul.wide.s32 	%rd561, %r442, 4;
	add.s64 	%rd562, %rd6, %rd561;
	st.global.u32 	[%rd562], %r440;
	ld.global.u32 	%r443, [%rd556+12];
	mul.wide.s32 	%rd563, %r443, 4;
	add.s64 	%rd564, %rd6, %rd563;
	st.global.u32 	[%rd564], %r440;
	ld.global.u32 	%r444, [%rd556+16];
	mul.wide.s32 	%rd565, %r444, 4;
	add.s64 	%rd566, %rd6, %rd565;
	st.global.u32 	[%rd566], %r440;
	ld.global.u32 	%r445, [%rd556+20];
	mul.wide.s32 	%rd567, %r445, 4;
	add.s64 	%rd568, %rd6, %rd567;
	st.global.u32 	[%rd568], %r440;
	ld.global.u32 	%r446, [%rd556+24];
	mul.wide.s32 	%rd569, %r446, 4;
	add.s64 	%rd570, %rd6, %rd569;
	st.global.u32 	[%rd570], %r440;
	ld.global.u32 	%r447, [%rd556+28];
	mul.wide.s32 	%rd571, %r447, 4;
	add.s64 	%rd572, %rd6, %rd571;
	st.global.u32 	[%rd572], %r440;
	add.s32 	%r543, %r543, 8;
$L__BB7_187:
	and.b32  	%r448, %r58, 7;
	setp.eq.s32 	%p166, %r448, 0;
	@%p166 bra 	$L__BB7_194;
	and.b32  	%r173, %r57, 3;
	add.s32 	%r449, %r57, -1;
	setp.lt.u32 	%p167, %r449, 3;
	@%p167 bra 	$L__BB7_190;
	mul.wide.u32 	%rd573, %r543, 4;
	add.s64 	%rd574, %rd8, %rd573;
	ld.global.u32 	%r450, [%rd574];
	mul.wide.s32 	%rd575, %r450, 4;
	add.s64 	%rd576, %rd6, %rd575;
	mov.b32 	%r451, 0;
	st.global.u32 	[%rd576], %r451;
	ld.global.u32 	%r452, [%rd574+4];
	mul.wide.s32 	%rd577, %r452, 4;
	add.s64 	%rd578, %rd6, %rd577;
	st.global.u32 	[%rd578], %r451;
	ld.global.u32 	%r453, [%rd574+8];
	mul.wide.s32 	%rd579, %r453, 4;
	add.s64 	%rd580, %rd6, %rd579;
	st.global.u32 	[%rd580], %r451;
	ld.global.u32 	%r454, [%rd574+12];
	mul.wide.s32 	%rd581, %r454, 4;
	add.s64 	%rd582, %rd6, %rd581;
	st.global.u32 	[%rd582], %r451;
	add.s32 	%r543, %r543, 4;
$L__BB7_190:
	setp.eq.s32 	%p168, %r173, 0;
	@%p168 bra 	$L__BB7_194;
	mul.wide.u32 	%rd583, %r543, 4;
	add.s64 	%rd52, %rd8, %rd583;
	ld.global.u32 	%r455, [%rd52];
	mul.wide.s32 	%rd584, %r455, 4;
	add.s64 	%rd585, %rd6, %rd584;
	mov.b32 	%r456, 0;
	st.global.u32 	[%rd585], %r456;
	setp.eq.s32 	%p169, %r173, 1;
	@%p169 bra 	$L__BB7_194;
	ld.global.u32 	%r457, [%rd52+4];
	mul.wide.s32 	%rd586, %r457, 4;
	add.s64 	%rd587, %rd6, %rd586;
	mov.b32 	%r458, 0;
	st.global.u32 	[%rd587], %r458;
	setp.eq.s32 	%p170, %r173, 2;
	@%p170 bra 	$L__BB7_194;
	ld.global.u32 	%r459, [%rd52+8];
	mul.wide.s32 	%rd588, %r459, 4;
	add.s64 	%rd589, %rd6, %rd588;
	mov.b32 	%r460, 0;
	st.global.u32 	[%rd589], %r460;
$L__BB7_194:
	add.s32 	%r546, %r56, 1;
	ld.global.u32 	%r461, [%rd12];
	setp.lt.s32 	%p171, %r546, %r461;
	setp.gt.f32 	%p172, %f967, %f1;
	and.pred  	%p173, %p171, %p172;
	add.s32 	%r55, %r56, 2;
	@%p173 bra 	$L__BB7_40;
$L__BB7_195:
	setp.lt.s32 	%p174, %r546, 1;
	@%p174 bra 	$L__BB7_202;
	and.b32  	%r179, %r546, 3;
	setp.lt.u32 	%p175, %r546, 4;
	mov.b32 	%r549, 0;
	@%p175 bra 	$L__BB7_199;
	and.b32  	%r549, %r546, 2147483644;
	mov.b32 	%r547, 0;
$L__BB7_198:
	mul.wide.u32 	%rd592, %r547, 4;
	add.s64 	%rd593, %rd9, %rd592;
	ld.global.f32 	%f937, [%rd593];
	add.s64 	%rd594, %rd5, %rd592;
	st.global.f32 	[%rd594], %f937;
	ld.global.f32 	%f938, [%rd593+4];
	st.global.f32 	[%rd594+4], %f938;
	ld.global.f32 	%f939, [%rd593+8];
	st.global.f32 	[%rd594+8], %f939;
	ld.global.f32 	%f940, [%rd593+12];
	st.global.f32 	[%rd594+12], %f940;
	add.s32 	%r547, %r547, 4;
	setp.ne.s32 	%p176, %r547, %r549;
	@%p176 bra 	$L__BB7_198;
$L__BB7_199:
	setp.eq.s32 	%p177, %r179, 0;
	@%p177 bra 	$L__BB7_202;
	mov.b32 	%r550, 0;
$L__BB7_201:
	.pragma "nounroll";
	mul.wide.u32 	%rd595, %r549, 4;
	add.s64 	%rd596, %rd9, %rd595;
	ld.global.f32 	%f941, [%rd596];
	add.s64 	%rd597, %rd5, %rd595;
	st.global.f32 	[%rd597], %f941;
	add.s32 	%r549, %r549, 1;
	add.s32 	%r550, %r550, 1;
	setp.ne.s32 	%p178, %r550, %r179;
	@%p178 bra 	$L__BB7_201;
$L__BB7_202:
	setp.lt.s32 	%p179, %r546, 1;
	ld.global.u32 	%r188, [%rd12];
	@%p179 bra 	$L__BB7_212;
	neg.s32 	%r189, %r546;
	add.s64 	%rd53, %rd5, 8;
	mul.wide.s32 	%rd54, %r188, 4;
	mov.b32 	%r551, 0;
$L__BB7_204:
	sub.s32 	%r467, %r546, %r551;
	cvt.u64.u32 	%rd55, %r551;
	mul.lo.s32 	%r468, %r551, %r188;
	cvt.s64.s32 	%rd598, %r468;
	add.s64 	%rd599, %rd598, %rd55;
	shl.b64 	%rd600, %rd599, 2;
	add.s64 	%rd618, %rd7, %rd600;
	mul.wide.u32 	%rd601, %r551, 4;
	add.s64 	%rd57, %rd9, %rd601;
	mov.b32 	%r469, 0;
	st.global.u32 	[%rd57], %r469;
	and.b32  	%r191, %r467, 3;
	setp.eq.s32 	%p180, %r191, 0;
	mov.f32 	%f978, 0f00000000;
	mov.u32 	%r552, %r551;
	@%p180 bra 	$L__BB7_208;
	ld.global.f32 	%f943, [%rd618];
	shl.b64 	%rd602, %rd55, 2;
	add.s64 	%rd58, %rd5, %rd602;
	ld.global.f32 	%f944, [%rd58];
	fma.rn.f32 	%f978, %f943, %f944, 0f00000000;
	st.global.f32 	[%rd57], %f978;
	add.s32 	%r552, %r551, 1;
	add.s64 	%rd618, %rd618, %rd54;
	setp.eq.s32 	%p181, %r191, 1;
	@%p181 bra 	$L__BB7_208;
	ld.global.f32 	%f945, [%rd618];
	ld.global.f32 	%f946, [%rd58+4];
	fma.rn.f32 	%f978, %f945, %f946, %f978;
	st.global.f32 	[%rd57], %f978;
	add.s32 	%r552, %r551, 2;
	add.s64 	%rd618, %rd618, %rd54;
	setp.eq.s32 	%p182, %r191, 2;
	@%p182 bra 	$L__BB7_208;
	ld.global.f32 	%f947, [%rd618];
	ld.global.f32 	%f948, [%rd58+8];
	fma.rn.f32 	%f978, %f947, %f948, %f978;
	st.global.f32 	[%rd57], %f978;
	add.s32 	%r552, %r551, 3;
	add.s64 	%rd618, %rd618, %rd54;
$L__BB7_208:
	sub.s32 	%r470, %r551, %r546;
	setp.gt.u32 	%p183, %r470, -4;
	@%p183 bra 	$L__BB7_211;
	add.s32 	%r553, %r189, %r552;
	mul.wide.u32 	%rd606, %r552, 4;
	add.s64 	%rd620, %rd53, %rd606;
$L__BB7_210:
	ld.global.f32 	%f949, [%rd618];
	ld.global.f32 	%f950, [%rd620+-8];
	fma.rn.f32 	%f951, %f949, %f950, %f978;
	st.global.f32 	[%rd57], %f951;
	add.s64 	%rd607, %rd618, %rd54;
	ld.global.f32 	%f952, [%rd607];
	ld.global.f32 	%f953, [%rd620+-4];
	fma.rn.f32 	%f954, %f952, %f953, %f951;
	st.global.f32 	[%rd57], %f954;
	add.s64 	%rd608, %rd607, %rd54;
	ld.global.f32 	%f955, [%rd608];
	ld.global.f32 	%f956, [%rd620];
	fma.rn.f32 	%f957, %f955, %f956, %f954;
	st.global.f32 	[%rd57], %f957;
	add.s64 	%rd609, %rd608, %rd54;
	ld.global.f32 	%f958, [%rd609];
	ld.global.f32 	%f959, [%rd620+4];
	fma.rn.f32 	%f978, %f958, %f959, %f957;
	st.global.f32 	[%rd57], %f978;
	add.s32 	%r553, %r553, 4;
	add.s64 	%rd620, %rd620, 16;
	setp.ne.s32 	%p184, %r553, 0;
	add.s64 	%rd618, %rd609, %rd54;
	@%p184 bra 	$L__BB7_210;
$L__BB7_211:
	add.s32 	%r551, %r551, 1;
	setp.ne.s32 	%p185, %r551, %r546;
	@%p185 bra 	$L__BB7_204;
$L__BB7_212:
	ret;
$L__BB7_213:
	add.s32 	%r546, %r56, 1;
	bra.uni 	$L__BB7_195;

}


// ===== COMPILED SASS (sm_100) =====

	.target	sm_100

	.elftype	@"ET_EXEC"


//--------------------- .note.nv.tkinfo           --------------------------
	.section	.note.nv.tkinfo,"",@"SHT_NOTE"
	.sectionflags	@"SHF_NOTE_NV_TKINFO"
	.tkinfo
        /*0018*/ 	.word	0x00000002
        /*0030*/ 	.string	""
        /*0030*/ 	.string	"ptxas"
        /*0030*/ 	.string	"Cuda compilation tools, release 13.0, V13.0.88"
        /*0030*/ 	.string	"Build cuda_13.0.r13.0/compiler.36424714_0"
        /*0030*/ 	.string	"-arch sm_100 -m 64 "



//--------------------- .note.nv.cuinfo           --------------------------
	.section	.note.nv.cuinfo,"",@"SHT_NOTE"
	.sectionflags	@"SHF_NOTE_NV_CUINFO"
        /*0018*/ 	.short	0x0002
        /*001a*/ 	.short	0x0064
        /*001c*/ 	.short	0x0082
	.zero		2


//--------------------- .nv.info                  --------------------------
	.section	.nv.info,"",@"SHT_CUDA_INFO"
	.align	4


	//----- nvinfo : EIATTR_REGCOUNT
	.align		4
        /*0000*/ 	.byte	0x04, 0x2f
        /*0002*/ 	.short	(.L_4 - .L_3)
	.align		4
.L_3:
        /*0004*/ 	.word	index@(_Z10fill_valuePfif)
        /*0008*/ 	.word	0x0000000a


	//----- nvinfo : EIATTR_FRAME_SIZE
	.align		4
.L_4:
        /*000c*/ 	.byte	0x04, 0x11
        /*000e*/ 	.short	(.L_6 - .L_5)
	.align		4
.L_5:
        /*0010*/ 	.word	index@(_Z10fill_valuePfif)
        /*0014*/ 	.word	0x00000000


	//----- nvinfo : EIATTR_REGCOUNT
	.align		4
.L_6:
        /*0018*/ 	.byte	0x04, 0x2f
        /*001a*/ 	.short	(.L_8 - .L_7)
	.align		4
.L_7:
        /*001c*/ 	.word	index@(_Z13square_vectorPfS_i)
        /*0020*/ 	.word	0x0000000e


	//----- nvinfo : EIATTR_FRAME_SIZE
	.align		4
.L_8:
        /*0024*/ 	.byte	0x04, 0x11
        /*0026*/ 	.short	(.L_10 - .L_9)
	.align		4
.L_9:
        /*0028*/ 	.word	index@(_Z13square_vectorPfS_i)
        /*002c*/ 	.word	0x00000000


	//----- nvinfo : EIATTR_REGCOUNT
	.align		4
.L_10:
        /*0030*/ 	.byte	0x04, 0x2f
        /*0032*/ 	.short	(.L_12 - .L_11)
	.align		4
.L_11:
        /*0034*/ 	.word	index@(_Z14divide_vectorsPfS_S_i)
        /*0038*/ 	.word	0x00000018


	//----- nvinfo : EIATTR_FRAME_SIZE
	.align		4
.L_12:
        /*003c*/ 	.byte	0x04, 0x11
        /*003e*/ 	.short	(.L_14 - .L_13)
	.align		4
.L_13:
        /*0040*/ 	.word	index@($__internal_4_$__cuda_sm3x_div_rn_noftz_f32_slowpath)
        /*0044*/ 	.word	0x00000000


	//----- nvinfo : EIATTR_FRAME_SIZE
	.align		4
.L_14:
        /*0048*/ 	.byte	0x04, 0x11
        /*004a*/ 	.short	(.L_16 - .L_15)
	.align		4
.L_15:
        /*004c*/ 	.word	index@(_Z14divide_vectorsPfS_S_i)
        /*0050*/ 	.word	0x00000000


	//----- nvinfo : EIATTR_REGCOUNT
	.align		4
.L_16:
        /*0054*/ 	.byte	0x04, 0x2f
        /*0056*/ 	.short	(.L_18 - .L_17)
	.align		4
.L_17:
        /*0058*/ 	.word	index@(_Z12fill_indexedPfPifi)
        /*005c*/ 	.word	0x0000000e


	//----- nvinfo : EIATTR_FRAME_SIZE
	.align		4
.L_18:
        /*0060*/ 	.byte	0x04, 0x11
        /*0062*/ 	.short	(.L_20 - .L_19)
	.align		4
.L_19:
        /*0064*/ 	.word	index@(_Z12fill_indexedPfPifi)
        /*0068*/ 	.word	0x00000000


	//----- nvinfo : EIATTR_REGCOUNT
	.align		4
.L_20:
        /*006c*/ 	.byte	0x04, 0x2f
        /*006e*/ 	.short	(.L_22 - .L_21)
	.align		4
.L_21:
        /*0070*/ 	.word	index@(_Z9print_vecPfi)
        /*0074*/ 	.word	0x00000018


	//----- nvinfo : EIATTR_FRAME_SIZE
	.align		4
.L_22:
        /*0078*/ 	.byte	0x04, 0x11
        /*007a*/ 	.short	(.L_24 - .L_23)
	.align		4
.L_23:
        /*007c*/ 	.word	index@(_Z9print_vecPfi)
        /*0080*/ 	.word	0x00000010


	//----- nvinfo : EIATTR_REGCOUNT
	.align		4
.L_24:
        /*0084*/ 	.byte	0x04, 0x2f
        /*0086*/ 	.short	(.L_26 - .L_25)
	.align		4
.L_25:
        /*0088*/ 	.word	index@(_Z13print_vec_intPii)
        /*008c*/ 	.word	0x00000018


	//----- nvinfo : EIATTR_FRAME_SIZE
	.align		4
.L_26:
        /*0090*/ 	.byte	0x04, 0x11
        /*0092*/ 	.short	(.L_28 - .L_27)
	.align		4
.L_27:
        /*0094*/ 	.word	index@(_Z13print_vec_intPii)
        /*0098*/ 	.word	0x00000008


	//----- nvinfo : EIATTR_REGCOUNT
	.align		4
.L_28:
        /*009c*/ 	.byte	0x04, 0x2f
        /*009e*/ 	.short	(.L_30 - .L_29)
	.align		4
.L_29:
        /*00a0*/ 	.word	index@(_Z13match_pursuitPiS_PfS0_S0_S0_S0_S0_S0_S0_S0_S0_S0_S_S0_S_S_S0_S_S_)
        /*00a4*/ 	.word	0x00000048


	//----- nvinfo : EIATTR_FRAME_SIZE
	.align		4
.L_30:
        /*00a8*/ 	.byte	0x04, 0x11
        /*00aa*/ 	.short	(.L_32 - .L_31)
	.align		4
.L_31:
        /*00ac*/ 	.word	index@($__internal_3_$__cuda_sm3x_div_rn_noftz_f32_slowpath)
        /*00b0*/ 	.word	0x00000000


	//----- nvinfo : EIATTR_FRAME_SIZE
	.align		4
.L_32:
        /*00b4*/ 	.byte	0x04, 0x11
        /*00b6*/ 	.short	(.L_34 - .L_33)
	.align		4
.L_33:
        /*00b8*/ 	.word	index@($__internal_2_$__cuda_sm20_sqrt_rn_f32_slowpath)
        /*00bc*/ 	.word	0x00000000


	//----- nvinfo : EIATTR_FRAME_SIZE
	.align		4
.L_34:
        /*00c0*/ 	.byte	0x04, 0x11
        /*00c2*/ 	.short	(.L_36 - .L_35)
	.align		4
.L_35:
        /*00c4*/ 	.word	index@(_Z13match_pursuitPiS_PfS0_S0_S0_S0_S0_S0_S0_S0_S0_S0_S_S0_S_S_S0_S_S_)
        /*00c8*/ 	.word	0x00000000


	//----- nvinfo : EIATTR_REGCOUNT
	.align		4
.L_36:
        /*00cc*/ 	.byte	0x04, 0x2f
        /*00ce*/ 	.short	(.L_38 - .L_37)
	.align		4
.L_37:
        /*00d0*/ 	.word	index@(_Z22match_pursuit_streamediPiS_PfS0_S0_S0_S0_S0_S0_S0_S0_S0_S0_S_S0_S_)
        /*00d4*/ 	.word	0x00000028


	//----- nvinfo : EIATTR_FRAME_SIZE
	.align		4
.L_38:
        /*00d8*/ 	.byte	0x04, 0x11
        /*00da*/ 	.short	(.L_40 - .L_39)
	.align		4
.L_39:
        /*00dc*/ 	.word	index@($__internal_1_$__cuda_sm3x_div_rn_noftz_f32_slowpath)
        /*00e0*/ 	.word	0x00000000


	//----- nvinfo : EIATTR_FRAME_SIZE
	.align		4
.L_40:
        /*00e4*/ 	.byte	0x04, 0x11
        /*00e6*/ 	.short	(.L_42 - .L_41)
	.align		4
.L_41:
        /*00e8*/ 	.word	index@($__internal_0_$__cuda_sm20_sqrt_rn_f32_slowpath)
        /*00ec*/ 	.word	0x00000000


	//----- nvinfo : EIATTR_FRAME_SIZE
	.align		4
.L_42:
        /*00f0*/ 	.byte	0x04, 0x11
        /*00f2*/ 	.short	(.L_44 - .L_43)
	.align		4
.L_43:
        /*00f4*/ 	.word	index@(_Z22match_pursuit_streamediPiS_PfS0_S0_S0_S0_S0_S0_S0_S0_S0_S0_S_S0_S_)
        /*00f8*/ 	.word	0x00000000


	//----- nvinfo : EIATTR_MIN_STACK_SIZE
	.align		4
.L_44:
        /*00fc*/ 	.byte	0x04, 0x12
        /*00fe*/ 	.short	(.L_46 - .L_45)
	.align		4
.L_45:
        /*0100*/ 	.word	index@(_Z22match_pursuit_streamediPiS_PfS0_S0_S0_S0_S0_S0_S0_S0_S0_S0_S_S0_S_)
        /*0104*/ 	.word	0x00000000


	//----- nvinfo : EIATTR_MIN_STACK_SIZE
	.align		4
.L_46:
        /*0108*/ 	.byte	0x04, 0x12
        /*010a*/ 	.short	(.L_48 - .L_47)
	.align		4
.L_47:
        /*010c*/ 	.word	index@(_Z13match_pursuitPiS_PfS0_S0_S0_S0_S0_S0_S0_S0_S0_S0_S_S0_S_S_S0_S_S_)
        /*0110*/ 	.word	0x00000000


	//----- nvinfo : EIATTR_MIN_STACK_SIZE
	.align		4
.L_48:
        /*0114*/ 	.byte	0x04, 0x12
        /*0116*/ 	.short	(.L_50 - .L_49)
	.align		4
.L_49:
        /*0118*/ 	.word	index@(_Z13print_vec_intPii)
        /*011c*/ 	.word	0x00000008


	//----- nvinfo : EIATTR_MIN_STACK_SIZE
	.align		4
.L_50:
        /*0120*/ 	.byte	0x04, 0x12
        /*0122*/ 	.short	(.L_52 - .L_51)
	.align		4
.L_51:
        /*0124*/ 	.word	index@(_Z9print_vecPfi)
        /*0128*/ 	.word	0x00000010


	//----- nvinfo : EIATTR_MIN_STACK_SIZE
	.align		4
.L_52:
        /*012c*/ 	.byte	0x04, 0x12
        /*012e*/ 	.short	(.L_54 - .L_53)
	.align		4
.L_53:
        /*0130*/ 	.word	index@(_Z12fill_indexedPfPifi)
        /*0134*/ 	.word	0x00000000


	//----- nvinfo : EIATTR_MIN_STACK_SIZE
	.align		4
.L_54:
        /*0138*/ 	.byte	0x04, 0x12
        /*013a*/ 	.short	(.L_56 - .L_55)
	.align		4
.L_55:
        /*013c*/ 	.word	index@(_Z14divide_vectorsPfS_S_i)
        /*0140*/ 	.word	0x00000000


	//----- nvinfo : EIATTR_MIN_STACK_SIZE
	.align		4
.L_56:
        /*0144*/ 	.byte	0x04, 0x12
        /*0146*/ 	.short	(.L_58 - .L_57)
	.align		4
.L_57:
        /*0148*/ 	.word	index@(_Z13square_vectorPfS_i)
        /*014c*/ 	.word	0x00000000


	//----- nvinfo : EIATTR_MIN_STACK_SIZE
	.align		4
.L_58:
        /*0150*/ 	.byte	0x04, 0x12
        /*0152*/ 	.short	(.L_60 - .L_59)
	.align		4
.L_59:
        /*0154*/ 	.word	index@(_Z10fill_valuePfif)
        /*0158*/ 	.word	0x00000000
.L_60:


//--------------------- .nv.compat                --------------------------
	.section	.nv.compat,"",@"SHT_CUDA_COMPAT_INFO"
	.align	4
        /*0000*/ 	.byte	0x02, 0x09, 0x00, 0x00, 0x02, 0x02, 0x01, 0x00, 0x02, 0x05, 0x05, 0x00, 0x03, 0x07, 0x01, 0x01
        /*0010*/ 	.byte	0x02, 0x03, 0x00, 0x00, 0x02, 0x06, 0x01, 0x00, 0x04, 0x0b, 0x08, 0x00, 0x01, 0x00, 0x00, 0x00
        /*0020*/ 	.byte	0x00, 0x00, 0x00, 0x00


//--------------------- .nv.info._Z22match_pursuit_streamediPiS_PfS0_S0_S0_S0_S0_S0_S0_S0_S0_S0_S_S0_S_ --------------------------
	.section	.nv.info._Z22match_pursuit_streamediPiS_PfS0_S0_S0_S0_S0_S0_S0_S0_S0_S0_S_S0_S_,"",@"SHT_CUDA_INFO"
	.sectionflags	@""
	.align	4


	//----- nvinfo : EIATTR_CUDA_API_VERSION
	.align		4
        /*0000*/ 	.byte	0x04, 0x37
        /*0002*/ 	.short	(.L_62 - .L_61)
.L_61:
        /*0004*/ 	.word	0x00000082


	//----- nvinfo : EIATTR_KPARAM_INFO
	.align		4
.L_62:
        /*0008*/ 	.byte	0x04, 0x17
        /*000a*/ 	.short	(.L_64 - .L_63)
.L_63:
        /*000c*/ 	.word	0x00000000
        /*0010*/ 	.short	0x0010
        /*0012*/ 	.short	0x0080
        /*0014*/ 	.byte	0x00, 0xf5, 0x21, 0x00


	//----- nvinfo : EIATTR_KPARAM_INFO
	.align		4
.L_64:
        /*0018*/ 	.byte	0x04, 0x17
        /*001a*/ 	.short	(.L_66 - .L_65)
.L_65:
        /*001c*/ 	.word	0x00000000
        /*0020*/ 	.short	0x000f
        /*0022*/ 	.short	0x0078
        /*0024*/ 	.byte	0x00, 0xf5, 0x21, 0x00


	//----- nvinfo : EIATTR_KPARAM_INFO
	.align		4
.L_66:
        /*0028*/ 	.byte	0x04, 0x17
        /*002a*/ 	.short	(.L_68 - .L_67)
.L_67:
        /*002c*/ 	.word	0x00000000
        /*0030*/ 	.short	0x000e
        /*0032*/ 	.short	0x0070
        /*0034*/ 	.byte	0x00, 0xf5, 0x21, 0x00


	//----- nvinfo : EIATTR_KPARAM_INFO
	.align		4
.L_68:
        /*0038*/ 	.byte	0x04, 0x17
        /*003a*/ 	.short	(.L_70 - .L_69)
.L_69:
        /*003c*/ 	.word	0x00000000
        /*0040*/ 	.short	0x000d
        /*0042*/ 	.short	0x0068
        /*0044*/ 	.byte	0x00, 0xf5, 0x21, 0x00


	//----- nvinfo : EIATTR_KPARAM_INFO
	.align		4
.L_70:
        /*0048*/ 	.byte	0x04, 0x17
        /*004a*/ 	.short	(.L_72 - .L_71)
.L_71:
        /*004c*/ 	.word	0x00000000
        /*0050*/ 	.short	0x000c
        /*0052*/ 	.short	0x0060
        /*0054*/ 	.byte	0x00, 0xf5, 0x21, 0x00


	//----- nvinfo : EIATTR_KPARAM_INFO
	.align		4
.L_72:
        /*0058*/ 	.byte	0x04, 0x17
        /*005a*/ 	.short	(.L_74 - .L_73)
.L_73:
        /*005c*/ 	.word	0x00000000
        /*0060*/ 	.short	0x000b
        /*0062*/ 	.short	0x0058
        /*0064*/ 	.byte	0x00, 0xf5, 0x21, 0x00


	//----- nvinfo : EIATTR_KPARAM_INFO
	.align		4
.L_74:
        /*0068*/ 	.byte	0x04, 0x17
        /*006a*/ 	.short	(.L_76 - .L_75)
.L_75:
        /*006c*/ 	.word	0x00000000
        /*0070*/ 	.short	0x000a
        /*0072*/ 	.short	0x0050
        /*0074*/ 	.byte	0x00, 0xf5, 0x21, 0x00


	//----- nvinfo : EIATTR_KPARAM_INFO
	.align		4
.L_76:
        /*0078*/ 	.byte	0x04, 0x17
        /*007a*/ 	.short	(.L_78 - .L_77)
.L_77:
        /*007c*/ 	.word	0x00000000
        /*0080*/ 	.short	0x0009
        /*0082*/ 	.short	0x0048
        /*0084*/ 	.byte	0x00, 0xf5, 0x21, 0x00


	//----- nvinfo : EIATTR_KPARAM_INFO
	.align		4
.L_78:
        /*0088*/ 	.byte	0x04, 0x17
        /*008a*/ 	.short	(.L_80 - .L_79)
.L_79:
        /*008c*/ 	.word	0x00000000
        /*0090*/ 	.short	0x0008
        /*0092*/ 	.short	0x0040
        /*0094*/ 	.byte	0x00, 0xf5, 0x21, 0x00


	//----- nvinfo : EIATTR_KPARAM_INFO
	.align		4
.L_80:
        /*0098*/ 	.byte	0x04, 0x17
        /*009a*/ 	.short	(.L_82 - .L_81)
.L_81:
        /*009c*/ 	.word	0x00000000
        /*00a0*/ 	.short	0x0007
        /*00a2*/ 	.short	0x0038
        /*00a4*/ 	.byte	0x00, 0xf5, 0x21, 0x00


	//----- nvinfo : EIATTR_KPARAM_INFO
	.align		4
.L_82:
        /*00a8*/ 	.byte	0x04, 0x17
        /*00aa*/ 	.short	(.L_84 - .L_83)
.L_83:
        /*00ac*/ 	.word	0x00000000
        /*00b0*/ 	.short	0x0006
        /*00b2*/ 	.short	0x0030
        /*00b4*/ 	.byte	0x00, 0xf5, 0x21, 0x00


	//----- nvinfo : EIATTR_KPARAM_INFO
	.align		4
.L_84:
        /*00b8*/ 	.byte	0x04, 0x17
        /*00ba*/ 	.short	(.L_86 - .L_85)
.L_85:
        /*00bc*/ 	.word	0x00000000
        /*00c0*/ 	.short	0x0005
        /*00c2*/ 	.short	0x0028
        /*00c4*/ 	.byte	0x00, 0xf5, 0x21, 0x00


	//----- nvinfo : EIATTR_KPARAM_INFO
	.align		4
.L_86:
        /*00c8*/ 	.byte	0x04, 0x17
        /*00ca*/ 	.short	(.L_88 - .L_87)
.L_87:
        /*00cc*/ 	.word	0x00000000
        /*00d0*/ 	.short	0x0004
        /*00d2*/ 	.short	0x0020
        /*00d4*/ 	.byte	0x00, 0xf5, 0x21, 0x00


	//----- nvinfo : EIATTR_KPARAM_INFO
	.align		4
.L_88:
        /*00d8*/ 	.byte	0x04, 0x17
        /*00da*/ 	.short	(.L_90 - .L_89)
.L_89:
        /*00dc*/ 	.word	0x00000000
        /*00e0*/ 	.short	0x0003
        /*00e2*/ 	.short	0x0018
        /*00e4*/ 	.byte	0x00, 0xf5, 0x21, 0x00


	//----- nvinfo : EIATTR_KPARAM_INFO
	.align		4
.L_90:
        /*00e8*/ 	.byte	0x04, 0x17
        /*00ea*/ 	.short	(.L_92 - .L_91)
.L_91:
        /*00ec*/ 	.word	0x00000000
        /*00f0*/ 	.short	0x0002
        /*00f2*/ 	.short	0x0010
        /*00f4*/ 	.byte	0x00, 0xf5, 0x21, 0x00


	//----- nvinfo : EIATTR_KPARAM_INFO
	.align		4
.L_92:
        /*00f8*/ 	.byte	0x04, 0x17
        /*00fa*/ 	.short	(.L_94 - .L_93)
.L_93:
        /*00fc*/ 	.word	0x00000000
        /*0100*/ 	.short	0x0001
        /*0102*/ 	.short	0x0008
        /*0104*/ 	.byte	0x00, 0xf5, 0x21, 0x00


	//----- nvinfo : EIATTR_KPARAM_INFO
	.align		4
.L_94:
        /*0108*/ 	.byte	0x04, 0x17
        /*010a*/ 	.short	(.L_96 - .L_95)
.L_95:
        /*010c*/ 	.word	0x00000000
        /*0110*/ 	.short	0x0000
        /*0112*/ 	.short	0x0000
        /*0114*/ 	.byte	0x00, 0xf0, 0x11, 0x00


	//----- nvinfo : EIATTR_SPARSE_MMA_MASK
	.align		4
.L_96:
        /*0118*/ 	.byte	0x03, 0x50
        /*011a*/ 	.short	0x0000


	//----- nvinfo : EIATTR_MAXREG_COUNT
	.align		4
        /*011c*/ 	.byte	0x03, 0x1b
        /*011e*/ 	.short	0x00ff


	//----- nvinfo : EIATTR_MERCURY_ISA_VERSION
	.align		4
        /*0120*/ 	.byte	0x03, 0x5f
        /*0122*/ 	.short	0x0101


	//----- nvinfo : EIATTR_VRC_CTA_INIT_COUNT
	.align		4
        /*0124*/ 	.byte	0x02, 0x4a
	.zero		1
	.zero		1


	//----- nvinfo : EIATTR_EXIT_INSTR_OFFSETS
	.align		4
        /*0128*/ 	.byte	0x04, 0x1c
        /*012a*/ 	.short	(.L_98 - .L_97)


	//   ....[0]....
.L_97:
        /*012c*/ 	.word	0x0000a110


	//   ....[1]....
        /*0130*/ 	.word	0x0000a620


	//----- nvinfo : EIATTR_CRS_STACK_SIZE
	.align		4
.L_98:
        /*0134*/ 	.byte	0x04, 0x1e
        /*0136*/ 	.short	(.L_100 - .L_99)
.L_99:
        /*0138*/ 	.word	0x00000000


	//----- nvinfo : EIATTR_CBANK_PARAM_SIZE
	.align		4
.L_100:
        /*013c*/ 	.byte	0x03, 0x19
        /*013e*/ 	.short	0x0088


	//----- nvinfo : EIATTR_PARAM_CBANK
	.align		4
        /*0140*/ 	.byte	0x04, 0x0a
        /*0142*/ 	.short	(.L_102 - .L_101)
	.align		4
.L_101:
        /*0144*/ 	.word	index@(.nv.constant0._Z22match_pursuit_streamediPiS_PfS0_S0_S0_S0_S0_S0_S0_S0_S0_S0_S_S0_S_)
        /*0148*/ 	.short	0x0380
        /*014a*/ 	.short	0x0088


	//----- nvinfo : EIATTR_SW_WAR
	.align		4
.L_102:
        /*014c*/ 	.byte	0x04, 0x36
        /*014e*/ 	.short	(.L_104 - .L_103)
.L_103:
        /*0150*/ 	.word	0x00000008
.L_104:


//--------------------- .nv.info._Z13match_pursuitPiS_PfS0_S0_S0_S0_S0_S0_S0_S0_S0_S0_S_S0_S_S_S0_S_S_ --------------------------
	.section	.nv.info._Z13match_pursuitPiS_PfS0_S0_S0_S0_S0_S0_S0_S0_S0_S0_S_S0_S_S_S0_S_S_,"",@"SHT_CUDA_INFO"
	.sectionflags	@""
	.align	4


	//----- nvinfo : EIATTR_CUDA_API_VERSION
	.align		4
        /*0000*/ 	.byte	0x04, 0x37
        /*0002*/ 	.short	(.L_106 - .L_105)
.L_105:
        /*0004*/ 	.word	0x00000082


	//----- nvinfo : EIATTR_KPARAM_INFO
	.align		4
.L_106:
        /*0008*/ 	.byte	0x04, 0x17
        /*000a*/ 	.short	(.L_108 - .L_107)
.L_107:
        /*000c*/ 	.word	0x00000000
        /*0010*/ 	.short	0x0013
        /*0012*/ 	.short	0x0098
        /*0014*/ 	.byte	0x00, 0xf5, 0x21, 0x00


	//----- nvinfo : EIATTR_KPARAM_INFO
	.align		4
.L_108:
        /*0018*/ 	.byte	0x04, 0x17
        /*001a*/ 	.short	(.L_110 - .L_109)
.L_109:
        /*001c*/ 	.word	0x00000000
        /*0020*/ 	.short	0x0012
        /*0022*/ 	.short	0x0090
        /*0024*/ 	.byte	0x00, 0xf5, 0x21, 0x00


	//----- nvinfo : EIATTR_KPARAM_INFO
	.align		4
.L_110:
        /*0028*/ 	.byte	0x04, 0x17
        /*002a*/ 	.short	(.L_112 - .L_111)
.L_111:
        /*002c*/ 	.word	0x00000000
        /*0030*/ 	.short	0x0011
        /*0032*/ 	.short	0x0088
        /*0034*/ 	.byte	0x00, 0xf5, 0x21, 0x00


	//----- nvinfo : EIATTR_KPARAM_INFO
	.align		4
.L_112:
        /*0038*/ 	.byte	0x04, 0x17
        /*003a*/ 	.short	(.L_114 - .L_113)
.L_113:
        /*003c*/ 	.word	0x00000000
        /*0040*/ 	.short	0x0010
        /*0042*/ 	.short	0x0080
        /*0044*/ 	.byte	0x00, 0xf5, 0x21, 0x00


	//----- nvinfo : EIATTR_KPARAM_INFO
	.align		4
.L_114:
        /*0048*/ 	.byte	0x04, 0x17
        /*004a*/ 	.short	(.L_116 - .L_115)
.L_115:
        /*004c*/ 	.word	0x00000000
        /*0050*/ 	.short	0x000f
        /*0052*/ 	.short	0x0078
        /*0054*/ 	.byte	0x00, 0xf5, 0x21, 0x00


	//----- nvinfo : EIATTR_KPARAM_INFO
	.align		4
.L_116:
        /*0058*/ 	.byte	0x04, 0x17
        /*005a*/ 	.short	(.L_118 - .L_117)
.L_117:
        /*005c*/ 	.word	0x00000000
        /*0060*/ 	.short	0x000e
        /*0062*/ 	.short	0x0070
        /*0064*/ 	.byte	0x00, 0xf5, 0x21, 0x00


	//----- nvinfo : EIATTR_KPARAM_INFO
	.align		4
.L_118:
        /*0068*/ 	.byte	0x04, 0x17
        /*006a*/ 	.short	(.L_120 - .L_119)
.L_119:
        /*006c*/ 	.word	0x00000000
        /*0070*/ 	.short	0x000d
        /*0072*/ 	.short	0x0068
        /*0074*/ 	.byte	0x00, 0xf5, 0x21, 0x00


	//----- nvinfo : EIATTR_KPARAM_INFO
	.align		4
.L_120:
        /*0078*/ 	.byte	0x04, 0x17
        /*007a*/ 	.short	(.L_122 - .L_121)
.L_121:
        /*007c*/ 	.word	0x00000000
        /*0080*/ 	.short	0x000c
        /*0082*/ 	.short	0x0060
        /*0084*/ 	.byte	0x00, 0xf5, 0x21, 0x00


	//----- nvinfo : EIATTR_KPARAM_INFO
	.align		4
.L_122:
        /*0088*/ 	.byte	0x04, 0x17
        /*008a*/ 	.short	(.L_124 - .L_123)
.L_123:
        /*008c*/ 	.word	0x00000000
        /*0090*/ 	.short	0x000b
        /*0092*/ 	.short	0x0058
        /*0094*/ 	.byte	0x00, 0xf5, 0x21, 0x00


	//----- nvinfo : EIATTR_KPARAM_INFO
	.align		4
.L_124:
        /*0098*/ 	.byte	0x04, 0x17
        /*009a*/ 	.short	(.L_126 - .L_125)
.L_125:
        /*009c*/ 	.word	0x00000000
        /*00a0*/ 	.short	0x000a
        /*00a2*/ 	.short	0x0050
        /*00a4*/ 	.byte	0x00, 0xf5, 0x21, 0x00


	//----- nvinfo : EIATTR_KPARAM_INFO
	.align		4
.L_126:
        /*00a8*/ 	.byte	0x04, 0x17
        /*00aa*/ 	.short	(.L_128 - .L_127)
.L_127:
        /*00ac*/ 	.word	0x00000000
        /*00b0*/ 	.short	0x0009
        /*00b2*/ 	.short	0x0048
        /*00b4*/ 	.byte	0x00, 0xf5, 0x21, 0x00


	//----- nvinfo : EIATTR_KPARAM_INFO
	.align		4
.L_128:
        /*00b8*/ 	.byte	0x04, 0x17
        /*00ba*/ 	.short	(.L_130 - .L_129)
.L_129:
        /*00bc*/ 	.word	0x00000000
        /*00c0*/ 	.short	0x0008
        /*00c2*/ 	.short	0x0040
        /*00c4*/ 	.byte	0x00, 0xf5, 0x21, 0x00


	//----- nvinfo : EIATTR_KPARAM_INFO
	.align		4
.L_130:
        /*00c8*/ 	.byte	0x04, 0x17
        /*00ca*/ 	.short	(.L_132 - .L_131)
.L_131:
        /*00cc*/ 	.word	0x00000000
        /*00d0*/ 	.short	0x0007
        /*00d2*/ 	.short	0x0038
        /*00d4*/ 	.byte	0x00, 0xf5, 0x21, 0x00


	//----- nvinfo : EIATTR_KPARAM_INFO
	.align		4
.L_132:
        /*00d8*/ 	.byte	0x04, 0x17
        /*00da*/ 	.short	(.L_134 - .L_133)
.L_133:
        /*00dc*/ 	.word	0x00000000
        /*00e0*/ 	.short	0x0006
        /*00e2*/ 	.short	0x0030
        /*00e4*/ 	.byte	0x00, 0xf5, 0x21, 0x00


	//----- nvinfo : EIATTR_KPARAM_INFO
	.align		4
.L_134:
        /*00e8*/ 	.byte	0x04, 0x17
        /*00ea*/ 	.short	(.L_136 - .L_135)
.L_135:
        /*00ec*/ 	.word	0x00000000
        /*00f0*/ 	.short	0x0005
        /*00f2*/ 	.short	0x0028
        /*00f4*/ 	.byte	0x00, 0xf5, 0x21, 0x00


	//----- nvinfo : EIATTR_KPARAM_INFO
	.align		4
.L_136:
        /*00f8*/ 	.byte	0x04, 0x17
        /*00fa*/ 	.short	(.L_138 - .L_137)
.L_137:
        /*00fc*/ 	.word	0x00000000
        /*0100*/ 	.short	0x0004
        /*0102*/ 	.short	0x0020
        /*0104*/ 	.byte	0x00, 0xf5, 0x21, 0x00


	//----- nvinfo : EIATTR_KPARAM_INFO
	.align		4
.L_138:
        /*0108*/ 	.byte	0x04, 0x17
        /*010a*/ 	.short	(.L_140 - .L_139)
.L_139:
        /*010c*/ 	.word	0x00000000
        /*0110*/ 	.short	0x0003
        /*0112*/ 	.short	0x0018
        /*0114*/ 	.byte	0x00, 0xf5, 0x21, 0x00


	//----- nvinfo : EIATTR_KPARAM_INFO
	.align		4
.L_140:
        /*0118*/ 	.byte	0x04, 0x17
        /*011a*/ 	.short	(.L_142 - .L_141)
.L_141:
        /*011c*/ 	.word	0x00000000
        /*0120*/ 	.short	0x0002
        /*0122*/ 	.short	0x0010
        /*0124*/ 	.byte	0x00, 0xf5, 0x21, 0x00


	//----- nvinfo : EIATTR_KPARAM_INFO
	.align		4
.L_142:
        /*0128*/ 	.byte	0x04, 0x17
        /*012a*/ 	.short	(.L_144 - .L_143)
.L_143:
        /*012c*/ 	.word	0x00000000
        /*0130*/ 	.short	0x0001
        /*0132*/ 	.short	0x0008
        /*0134*/ 	.byte	0x00, 0xf5, 0x21, 0x00


	//----- nvinfo : EIATTR_KPARAM_INFO
	.align		4
.L_144:
        /*0138*/ 	.byte	0x04, 0x17
        /*013a*/ 	.short	(.L_146 - .L_145)
.L_145:
        /*013c*/ 	.word	0x00000000
        /*0140*/ 	.short	0x0000
        /*0142*/ 	.short	0x0000
        /*0144*/ 	.byte	0x00, 0xf5, 0x21, 0x00


	//----- nvinfo : EIATTR_SPARSE_MMA_MASK
	.align		4
.L_146:
        /*0148*/ 	.byte	0x03, 0x50
        /*014a*/ 	.short	0x0000


	//----- nvinfo : EIATTR_MAXREG_COUNT
	.align		4
        /*014c*/ 	.byte	0x03, 0x1b
        /*014e*/ 	.short	0x00ff


	//----- nvinfo : EIATTR_MERCURY_ISA_VERSION
	.align		4
        /*0150*/ 	.byte	0x03, 0x5f
        /*0152*/ 	.short	0x0101


	//----- nvinfo : EIATTR_VRC_CTA_INIT_COUNT
	.align		4
        /*0154*/ 	.byte	0x02, 0x4a
	.zero		1
	.zero		1


	//----- nvinfo : EIATTR_EXIT_INSTR_OFFSETS
	.align		4
        /*0158*/ 	.byte	0x04, 0x1c
        /*015a*/ 	.short	(.L_148 - .L_147)


	//   ....[0]....
.L_147:
        /*015c*/ 	.word	0x00000090


	//   ....[1]....
        /*0160*/ 	.word	0x0000b370


	//----- nvinfo : EIATTR_CRS_STACK_SIZE
	.align		4
.L_148:
        /*0164*/ 	.byte	0x04, 0x1e
        /*0166*/ 	.short	(.L_150 - .L_149)
.L_149:
        /*0168*/ 	.word	0x00000000


	//----- nvinfo : EIATTR_CBANK_PARAM_SIZE
	.align		4
.L_150:
        /*016c*/ 	.byte	0x03, 0x19
        /*016e*/ 	.short	0x00a0


	//----- nvinfo : EIATTR_PARAM_CBANK
	.align		4
        /*0170*/ 	.byte	0x04, 0x0a
        /*0172*/ 	.short	(.L_152 - .L_151)
	.align		4
.L_151:
        /*0174*/ 	.word	index@(.nv.constant0._Z13match_pursuitPiS_PfS0_S0_S0_S0_S0_S0_S0_S0_S0_S0_S_S0_S_S_S0_S_S_)
        /*0178*/ 	.short	0x0380
        /*017a*/ 	.short	0x00a0


	//----- nvinfo : EIATTR_SW_WAR
	.align		4
.L_152:
        /*017c*/ 	.byte	0x04, 0x36
        /*017e*/ 	.short	(.L_154 - .L_153)
.L_153:
        /*0180*/ 	.word	0x00000008
.L_154:


//--------------------- .nv.info._Z13print_vec_intPii --------------------------
	.section	.nv.info._Z13print_vec_intPii,"",@"SHT_CUDA_INFO"
	.sectionflags	@""
	.align	4


	//----- nvinfo : EIATTR_CUDA_API_VERSION
	.align		4
        /*0000*/ 	.byte	0x04, 0x37
        /*0002*/ 	.short	(.L_156 - .L_155)
.L_155:
        /*0004*/ 	.word	0x00000082


	//----- nvinfo : EIATTR_KPARAM_INFO
	.align		4
.L_156:
        /*0008*/ 	.byte	0x04, 0x17
        /*000a*/ 	.short	(.L_158 - .L_157)
.L_157:
        /*000c*/ 	.word	0x00000000
        /*0010*/ 	.short	0x0001
        /*0012*/ 	.short	0x0008
        /*0014*/ 	.byte	0x00, 0xf0, 0x11, 0x00


	//----- nvinfo : EIATTR_KPARAM_INFO
	.align		4
.L_158:
        /*0018*/ 	.byte	0x04, 0x17
        /*001a*/ 	.short	(.L_160 - .L_159)
.L_159:
        /*001c*/ 	.word	0x00000000
        /*0020*/ 	.short	0x0000
        /*0022*/ 	.short	0x0000
        /*0024*/ 	.byte	0x00, 0xf5, 0x21, 0x00


	//----- nvinfo : EIATTR_SPARSE_MMA_MASK
	.align		4
.L_160:
        /*0028*/ 	.byte	0x03, 0x50
        /*002a*/ 	.short	0x0000


	//----- nvinfo : EIATTR_MAXREG_COUNT
	.align		4
        /*002c*/ 	.byte	0x03, 0x1b
        /*002e*/ 	.short	0x00ff


	//----- nvinfo : EIATTR_EXTERNS
	.align		4
        /*0030*/ 	.byte	0x04, 0x0f
        /*0032*/ 	.short	(.L_162 - .L_161)


	//   ....[0]....
	.align		4
.L_161:
        /*0034*/ 	.word	index@(vprintf)


	//----- nvinfo : EIATTR_MERCURY_ISA_VERSION
	.align		4
.L_162:
        /*0038*/ 	.byte	0x03, 0x5f
        /*003a*/ 	.short	0x0101


	//----- nvinfo : EIATTR_VRC_CTA_INIT_COUNT
	.align		4
        /*003c*/ 	.byte	0x02, 0x4a
	.zero		1
	.zero		1


	//----- nvinfo : EIATTR_SYSCALL_OFFSETS
	.align		4
        /*0040*/ 	.byte	0x04, 0x46
        /*0042*/ 	.short	(.L_164 - .L_163)


	//   ....[0]....
.L_163:
        /*0044*/ 	.word	0x00000200


	//----- nvinfo : EIATTR_EXIT_INSTR_OFFSETS
	.align		4
.L_164:
        /*0048*/ 	.byte	0x04, 0x1c
        /*004a*/ 	.short	(.L_166 - .L_165)


	//   ....[0]....
.L_165:
        /*004c*/ 	.word	0x000000c0


	//   ....[1]....
        /*0050*/ 	.word	0x00000230


	//----- nvinfo : EIATTR_CRS_STACK_SIZE
	.align		4
.L_166:
        /*0054*/ 	.byte	0x04, 0x1e
        /*0056*/ 	.short	(.L_168 - .L_167)
.L_167:
        /*0058*/ 	.word	0x00000000


	//----- nvinfo : EIATTR_CBANK_PARAM_SIZE
	.align		4
.L_168:
        /*005c*/ 	.byte	0x03, 0x19
        /*005e*/ 	.short	0x000c


	//----- nvinfo : EIATTR_PARAM_CBANK
	.align		4
        /*0060*/ 	.byte	0x04, 0x0a
        /*0062*/ 	.short	(.L_170 - .L_169)
	.align		4
.L_169:
        /*0064*/ 	.word	index@(.nv.constant0._Z13print_vec_intPii)
        /*0068*/ 	.short	0x0380
        /*006a*/ 	.short	0x000c


	//----- nvinfo : EIATTR_SW_WAR
	.align		4
.L_170:
        /*006c*/ 	.byte	0x04, 0x36
        /*006e*/ 	.short	(.L_172 - .L_171)
.L_171:
        /*0070*/ 	.word	0x00000008
.L_172:


//--------------------- .nv.info._Z9print_vecPfi  --------------------------
	.section	.nv.info._Z9print_vecPfi,"",@"SHT_CUDA_INFO"
	.sectionflags	@""
	.align	4


	//----- nvinfo : EIATTR_CUDA_API_VERSION
	.align		4
        /*0000*/ 	.byte	0x04, 0x37
        /*0002*/ 	.short	(.L_174 - .L_173)
.L_173:
        /*0004*/ 	.word	0x00000082


	//----- nvinfo : EIATTR_KPARAM_INFO
	.align		4
.L_174:
        /*0008*/ 	.byte	0x04, 0x17
        /*000a*/ 	.short	(.L_176 - .L_175)
.L_175:
        /*000c*/ 	.word	0x00000000
        /*0010*/ 	.short	0x0001
        /*0012*/ 	.short	0x0008
        /*0014*/ 	.byte	0x00, 0xf0, 0x11, 0x00


	//----- nvinfo : EIATTR_KPARAM_INFO
	.align		4
.L_176:
        /*0018*/ 	.byte	0x04, 0x17
        /*001a*/ 	.short	(.L_178 - .L_177)
.L_177:
        /*001c*/ 	.word	0x00000000
        /*0020*/ 	.short	0x0000
        /*0022*/ 	.short	0x0000
        /*0024*/ 	.byte	0x00, 0xf5, 0x21, 0x00


	//----- nvinfo : EIATTR_SPARSE_MMA_MASK
	.align		4
.L_178:
        /*0028*/ 	.byte	0x03, 0x50
        /*002a*/ 	.short	0x0000


	//----- nvinfo : EIATTR_MAXREG_COUNT
	.align		4
        /*002c*/ 	.byte	0x03, 0x1b
        /*002e*/ 	.short	0x00ff


	//----- nvinfo : EIATTR_EXTERNS
	.align		4
        /*0030*/ 	.byte	0x04, 0x0f
        /*0032*/ 	.short	(.L_180 - .L_179)


	//   ....[0]....
	.align		4
.L_179:
        /*0034*/ 	.word	index@(vprintf)


	//----- nvinfo : EIATTR_MERCURY_ISA_VERSION
	.align		4
.L_180:
        /*0038*/ 	.byte	0x03, 0x5f
        /*003a*/ 	.short	0x0101


	//----- nvinfo : EIATTR_VRC_CTA_INIT_COUNT
	.align		4
        /*003c*/ 	.byte	0x02, 0x4a
	.zero		1
	.zero		1


	//----- nvinfo : EIATTR_SYSCALL_OFFSETS
	.align		4
        /*0040*/ 	.byte	0x04, 0x46
        /*0042*/ 	.short	(.L_182 - .L_181)


	//   ....[0]....
.L_181:
        /*0044*/ 	.word	0x00000220


	//----- nvinfo : EIATTR_EXIT_INSTR_OFFSETS
	.align		4
.L_182:
        /*0048*/ 	.byte	0x04, 0x1c
        /*004a*/ 	.short	(.L_184 - .L_183)


	//   ....[0]....
.L_183:
        /*004c*/ 	.word	0x000000c0


	//   ....[1]....
        /*0050*/ 	.word	0x00000250


	//----- nvinfo : EIATTR_CRS_STACK_SIZE
	.align		4
.L_184:
        /*0054*/ 	.byte	0x04, 0x1e
        /*0056*/ 	.short	(.L_186 - .L_185)
.L_185:
        /*0058*/ 	.word	0x00000000


	//----- nvinfo : EIATTR_CBANK_PARAM_SIZE
	.align		4
.L_186:
        /*005c*/ 	.byte	0x03, 0x19
        /*005e*/ 	.short	0x000c


	//----- nvinfo : EIATTR_PARAM_CBANK
	.align		4
        /*0060*/ 	.byte	0x04, 0x0a
        /*0062*/ 	.short	(.L_188 - .L_187)
	.align		4
.L_187:
        /*0064*/ 	.word	index@(.nv.constant0._Z9print_vecPfi)
        /*0068*/ 	.short	0x0380
        /*006a*/ 	.short	0x000c


	//----- nvinfo : EIATTR_SW_WAR
	.align		4
.L_188:
        /*006c*/ 	.byte	0x04, 0x36
        /*006e*/ 	.short	(.L_190 - .L_189)
.L_189:
        /*0070*/ 	.word	0x00000008
.L_190:


//--------------------- .nv.info._Z12fill_indexedPfPifi --------------------------
	.section	.nv.info._Z12fill_indexedPfPifi,"",@"SHT_CUDA_INFO"
	.sectionflags	@""
	.align	4


	//----- nvinfo : EIATTR_CUDA_API_VERSION
	.align		4
        /*0000*/ 	.byte	0x04, 0x37
        /*0002*/ 	.short	(.L_192 - .L_191)
.L_191:
        /*0004*/ 	.word	0x00000082


	//----- nvinfo : EIATTR_KPARAM_INFO
	.align		4
.L_192:
        /*0008*/ 	.byte	0x04, 0x17
        /*000a*/ 	.short	(.L_194 - .L_193)
.L_193:
        /*000c*/ 	.word	0x00000000
        /*0010*/ 	.short	0x0003
        /*0012*/ 	.short	0x0014
        /*0014*/ 	.byte	0x00, 0xf0, 0x11, 0x00


	//----- nvinfo : EIATTR_KPARAM_INFO
	.align		4
.L_194:
        /*0018*/ 	.byte	0x04, 0x17
        /*001a*/ 	.short	(.L_196 - .L_195)
.L_195:
        /*001c*/ 	.word	0x00000000
        /*0020*/ 	.short	0x0002
        /*0022*/ 	.short	0x0010
        /*0024*/ 	.byte	0x00, 0xf0, 0x11, 0x00


	//----- nvinfo : EIATTR_KPARAM_INFO
	.align		4
.L_196:
        /*0028*/ 	.byte	0x04, 0x17
        /*002a*/ 	.short	(.L_198 - .L_197)
.L_197:
        /*002c*/ 	.word	0x00000000
        /*0030*/ 	.short	0x0001
        /*0032*/ 	.short	0x0008
        /*0034*/ 	.byte	0x00, 0xf5, 0x21, 0x00


	//----- nvinfo : EIATTR_KPARAM_INFO
	.align		4
.L_198:
        /*0038*/ 	.byte	0x04, 0x17
        /*003a*/ 	.short	(.L_200 - .L_199)
.L_199:
        /*003c*/ 	.word	0x00000000
        /*0040*/ 	.short	0x0000
        /*0042*/ 	.short	0x0000
        /*0044*/ 	.byte	0x00, 0xf5, 0x21, 0x00


	//----- nvinfo : EIATTR_SPARSE_MMA_MASK
	.align		4
.L_200:
        /*0048*/ 	.byte	0x03, 0x50
        /*004a*/ 	.short	0x0000


	//----- nvinfo : EIATTR_MAXREG_COUNT
	.align		4
        /*004c*/ 	.byte	0x03, 0x1b
        /*004e*/ 	.short	0x00ff


	//----- nvinfo : EIATTR_MERCURY_ISA_VERSION
	.align		4
        /*0050*/ 	.byte	0x03, 0x5f
        /*0052*/ 	.short	0x0101


	//----- nvinfo : EIATTR_VRC_CTA_INIT_COUNT
	.align		4
        /*0054*/ 	.byte	0x02, 0x4a
	.zero		1
	.zero		1


	//----- nvinfo : EIATTR_EXIT_INSTR_OFFSETS
	.align		4
        /*0058*/ 	.byte	0x04, 0x1c
        /*005a*/ 	.short	(.L_202 - .L_201)


	//   ....[0]....
.L_201:
        /*005c*/ 	.word	0x00000070


	//   ....[1]....
        /*0060*/ 	.word	0x00000150


	//----- nvinfo : EIATTR_CRS_STACK_SIZE
	.align		4
.L_202:
        /*0064*/ 	.byte	0x04, 0x1e
        /*0066*/ 	.short	(.L_204 - .L_203)
.L_203:
        /*0068*/ 	.word	0x00000000


	//----- nvinfo : EIATTR_CBANK_PARAM_SIZE
	.align		4
.L_204:
        /*006c*/ 	.byte	0x03, 0x19
        /*006e*/ 	.short	0x0018


	//----- nvinfo : EIATTR_PARAM_CBANK
	.align		4
        /*0070*/ 	.byte	0x04, 0x0a
        /*0072*/ 	.short	(.L_206 - .L_205)
	.align		4
.L_205:
        /*0074*/ 	.word	index@(.nv.constant0._Z12fill_indexedPfPifi)
        /*0078*/ 	.short	0x0380
        /*007a*/ 	.short	0x0018


	//----- nvinfo : EIATTR_SW_WAR
	.align		4
.L_206:
        /*007c*/ 	.byte	0x04, 0x36
        /*007e*/ 	.short	(.L_208 - .L_207)
.L_207:
        /*0080*/ 	.word	0x00000008
.L_208:


//--------------------- .nv.info._Z14divide_vectorsPfS_S_i --------------------------
	.section	.nv.info._Z14divide_vectorsPfS_S_i,"",@"SHT_CUDA_INFO"
	.sectionflags	@""
	.align	4


	//----- nvinfo : EIATTR_CUDA_API_VERSION
	.align		4
        /*0000*/ 	.byte	0x04, 0x37
        /*0002*/ 	.short	(.L_210 - .L_209)
.L_209:
        /*0004*/ 	.word	0x00000082


	//----- nvinfo : EIATTR_KPARAM_INFO
	.align		4
.L_210:
        /*0008*/ 	.byte	0x04, 0x17
        /*000a*/ 	.short	(.L_212 - .L_211)
.L_211:
        /*000c*/ 	.word	0x00000000
        /*0010*/ 	.short	0x0003
        /*0012*/ 	.short	0x0018
        /*0014*/ 	.byte	0x00, 0xf0, 0x11, 0x00


	//----- nvinfo : EIATTR_KPARAM_INFO
	.align		4
.L_212:
        /*0018*/ 	.byte	0x04, 0x17
        /*001a*/ 	.short	(.L_214 - .L_213)
.L_213:
        /*001c*/ 	.word	0x00000000
        /*0020*/ 	.short	0x0002
        /*0022*/ 	.short	0x0010
        /*0024*/ 	.byte	0x00, 0xf5, 0x21, 0x00


	//----- nvinfo : EIATTR_KPARAM_INFO
	.align		4
.L_214:
        /*0028*/ 	.byte	0x04, 0x17
        /*002a*/ 	.short	(.L_216 - .L_215)
.L_215:
        /*002c*/ 	.word	0x00000000
        /*0030*/ 	.short	0x0001
        /*0032*/ 	.short	0x0008
        /*0034*/ 	.byte	0x00, 0xf5, 0x21, 0x00


	//----- nvinfo : EIATTR_KPARAM_INFO
	.align		4
.L_216:
        /*0038*/ 	.byte	0x04, 0x17
        /*003a*/ 	.short	(.L_218 - .L_217)
.L_217:
        /*003c*/ 	.word	0x00000000
        /*0040*/ 	.short	0x0000
        /*0042*/ 	.short	0x0000
        /*0044*/ 	.byte	0x00, 0xf5, 0x21, 0x00


	//----- nvinfo : EIATTR_SPARSE_MMA_MASK
	.align		4
.L_218:
        /*0048*/ 	.byte	0x03, 0x50
        /*004a*/ 	.short	0x0000


	//----- nvinfo : EIATTR_MAXREG_COUNT
	.align		4
        /*004c*/ 	.byte	0x03, 0x1b
        /*004e*/ 	.short	0x00ff


	//----- nvinfo : EIATTR_MERCURY_ISA_VERSION
	.align		4
        /*0050*/ 	.byte	0x03, 0x5f
        /*0052*/ 	.short	0x0101


	//----- nvinfo : EIATTR_VRC_CTA_INIT_COUNT
	.align		4
        /*0054*/ 	.byte	0x02, 0x4a
	.zero		1
	.zero		1


	//----- nvinfo : EIATTR_EXIT_INSTR_OFFSETS
	.align		4
        /*0058*/ 	.byte	0x04, 0x1c
        /*005a*/ 	.short	(.L_220 - .L_219)


	//   ....[0]....
.L_219:
        /*005c*/ 	.word	0x00000070


	//   ....[1]....
        /*0060*/ 	.word	0x00000260


	//----- nvinfo : EIATTR_CRS_STACK_SIZE
	.align		4
.L_220:
        /*0064*/ 	.byte	0x04, 0x1e
        /*0066*/ 	.short	(.L_222 - .L_221)
.L_221:
        /*0068*/ 	.word	0x00000000


	//----- nvinfo : EIATTR_CBANK_PARAM_SIZE
	.align		4
.L_222:
        /*006c*/ 	.byte	0x03, 0x19
        /*006e*/ 	.short	0x001c


	//----- nvinfo : EIATTR_PARAM_CBANK
	.align		4
        /*0070*/ 	.byte	0x04, 0x0a
        /*0072*/ 	.short	(.L_224 - .L_223)
	.align		4
.L_223:
        /*0074*/ 	.word	index@(.nv.constant0._Z14divide_vectorsPfS_S_i)
        /*0078*/ 	.short	0x0380
        /*007a*/ 	.short	0x001c


	//----- nvinfo : EIATTR_SW_WAR
	.align		4
.L_224:
        /*007c*/ 	.byte	0x04, 0x36
        /*007e*/ 	.short	(.L_226 - .L_225)
.L_225:
        /*0080*/ 	.word	0x00000008
.L_226:


//--------------------- .nv.info._Z13square_vectorPfS_i --------------------------
	.section	.nv.info._Z13square_vectorPfS_i,"",@"SHT_CUDA_INFO"
	.sectionflags	@""
	.align	4


	//----- nvinfo : EIATTR_CUDA_API_VERSION
	.align		4
        /*0000*/ 	.byte	0x04, 0x37
        /*0002*/ 	.short	(.L_228 - .L_227)
.L_227:
        /*0004*/ 	.word	0x00000082


	//----- nvinfo : EIATTR_KPARAM_INFO
	.align		4
.L_228:
        /*0008*/ 	.byte	0x04, 0x17
        /*000a*/ 	.short	(.L_230 - .L_229)
.L_229:
        /*000c*/ 	.word	0x00000000
        /*0010*/ 	.short	0x0002
        /*0012*/ 	.short	0x0010
        /*0014*/ 	.byte	0x00, 0xf0, 0x11, 0x00


	//----- nvinfo : EIATTR_KPARAM_INFO
	.align		4
.L_230:
        /*0018*/ 	.byte	0x04, 0x17
        /*001a*/ 	.short	(.L_232 - .L_231)
.L_231:
        /*001c*/ 	.word	0x00000000
        /*0020*/ 	.short	0x0001
        /*0022*/ 	.short	0x0008
        /*0024*/ 	.byte	0x00, 0xf5, 0x21, 0x00


	//----- nvinfo : EIATTR_KPARAM_INFO
	.align		4
.L_232:
        /*0028*/ 	.byte	0x04, 0x17
        /*002a*/ 	.short	(.L_234 - .L_233)
.L_233:
        /*002c*/ 	.word	0x00000000
        /*0030*/ 	.short	0x0000
        /*0032*/ 	.short	0x0000
        /*0034*/ 	.byte	0x00, 0xf5, 0x21, 0x00


	//----- nvinfo : EIATTR_SPARSE_MMA_MASK
	.align		4
.L_234:
        /*0038*/ 	.byte	0x03, 0x50
        /*003a*/ 	.short	0x0000


	//----- nvinfo : EIATTR_MAXREG_COUNT
	.align		4
        /*003c*/ 	.byte	0x03, 0x1b
        /*003e*/ 	.short	0x00ff


	//----- nvinfo : EIATTR_MERCURY_ISA_VERSION
	.align		4
        /*0040*/ 	.byte	0x03, 0x5f
        /*0042*/ 	.short	0x0101


	//----- nvinfo : EIATTR_VRC_CTA_INIT_COUNT
	.align		4
        /*0044*/ 	.byte	0x02, 0x4a
	.zero		1
	.zero		1


	//----- nvinfo : EIATTR_EXIT_INSTR_OFFSETS
	.align		4
        /*0048*/ 	.byte	0x04, 0x1c
        /*004a*/ 	.short	(.L_236 - .L_235)


	//   ....[0]....
.L_235:
        /*004c*/ 	.word	0x00000070


	//   ....[1]....
        /*0050*/ 	.word	0x00000150


	//----- nvinfo : EIATTR_CRS_STACK_SIZE
	.align		4
.L_236:
        /*0054*/ 	.byte	0x04, 0x1e
        /*0056*/ 	.short	(.L_238 - .L_237)
.L_237:
        /*0058*/ 	.word	0x00000000


	//----- nvinfo : EIATTR_CBANK_PARAM_SIZE
	.align		4
.L_238:
        /*005c*/ 	.byte	0x03, 0x19
        /*005e*/ 	.short	0x0014


	//----- nvinfo : EIATTR_PARAM_CBANK
	.align		4
        /*0060*/ 	.byte	0x04, 0x0a
        /*0062*/ 	.short	(.L_240 - .L_239)
	.align		4
.L_239:
        /*0064*/ 	.word	index@(.nv.constant0._Z13square_vectorPfS_i)
        /*0068*/ 	.short	0x0380
        /*006a*/ 	.short	0x0014


	//----- nvinfo : EIATTR_SW_WAR
	.align		4
.L_240:
        /*006c*/ 	.byte	0x04, 0x36
        /*006e*/ 	.short	(.L_242 - .L_241)
.L_241:
        /*0070*/ 	.word	0x00000008
.L_242:


//--------------------- .nv.info._Z10fill_valuePfif --------------------------
	.section	.nv.info._Z10fill_valuePfif,"",@"SHT_CUDA_INFO"
	.sectionflags	@""
	.align	4


	//----- nvinfo : EIATTR_CUDA_API_VERSION
	.align		4
        /*0000*/ 	.byte	0x04, 0x37
        /*0002*/ 	.short	(.L_244 - .L_243)
.L_243:
        /*0004*/ 	.word	0x00000082


	//----- nvinfo : EIATTR_KPARAM_INFO
	.align		4
.L_244:
        /*0008*/ 	.byte	0x04, 0x17
        /*000a*/ 	.short	(.L_246 - .L_245)
.L_245:
        /*000c*/ 	.word	0x00000000
        /*0010*/ 	.short	0x0002
        /*0012*/ 	.short	0x000c
        /*0014*/ 	.byte	0x00, 0xf0, 0x11, 0x00


	//----- nvinfo : EIATTR_KPARAM_INFO
	.align		4
.L_246:
        /*0018*/ 	.byte	0x04, 0x17
        /*001a*/ 	.short	(.L_248 - .L_247)
.L_247:
        /*001c*/ 	.word	0x00000000
        /*0020*/ 	.short	0x0001
        /*0022*/ 	.short	0x0008
        /*0024*/ 	.byte	0x00, 0xf0, 0x11, 0x00


	//----- nvinfo : EIATTR_KPARAM_INFO
	.align		4
.L_248:
        /*0028*/ 	.byte	0x04, 0x17
        /*002a*/ 	.short	(.L_250 - .L_249)
.L_249:
        /*002c*/ 	.word	0x00000000
        /*0030*/ 	.short	0x0000
        /*0032*/ 	.short	0x0000
        /*0034*/ 	.byte	0x00, 0xf5, 0x21, 0x00


	//----- nvinfo : EIATTR_SPARSE_MMA_MASK
	.align		4
.L_250:
        /*0038*/ 	.byte	0x03, 0x50
        /*003a*/ 	.short	0x0000


	//----- nvinfo : EIATTR_MAXREG_COUNT
	.align		4
        /*003c*/ 	.byte	0x03, 0x1b
        /*003e*/ 	.short	0x00ff


	//----- nvinfo : EIATTR_MERCURY_ISA_VERSION
	.align		4
        /*0040*/ 	.byte	0x03, 0x5f
        /*0042*/ 	.short	0x0101


	//----- nvinfo : EIATTR_VRC_CTA_INIT_COUNT
	.align		4
        /*0044*/ 	.byte	0x02, 0x4a
	.zero		1
	.zero		1


	//----- nvinfo : EIATTR_EXIT_INSTR_OFFSETS
	.align		4
        /*0048*/ 	.byte	0x04, 0x1c
        /*004a*/ 	.short	(.L_252 - .L_251)


	//   ....[0]....
.L_251:
        /*004c*/ 	.word	0x00000070


	//   ....[1]....
        /*0050*/ 	.word	0x00000120


	//----- nvinfo : EIATTR_CRS_STACK_SIZE
	.align		4
.L_252:
        /*0054*/ 	.byte	0x04, 0x1e
        /*0056*/ 	.short	(.L_254 - .L_253)
.L_253:
        /*0058*/ 	.word	0x00000000


	//----- nvinfo : EIATTR_CBANK_PARAM_SIZE
	.align		4
.L_254:
        /*005c*/ 	.byte	0x03, 0x19
        /*005e*/ 	.short	0x0010


	//----- nvinfo : EIATTR_PARAM_CBANK
	.align		4
        /*0060*/ 	.byte	0x04, 0x0a
        /*0062*/ 	.short	(.L_256 - .L_255)
	.align		4
.L_255:
        /*0064*/ 	.word	index@(.nv.constant0._Z10fill_valuePfif)
        /*0068*/ 	.short	0x0380
        /*006a*/ 	.short	0x0010


	//----- nvinfo : EIATTR_SW_WAR
	.align		4
.L_256:
        /*006c*/ 	.byte	0x04, 0x36
        /*006e*/ 	.short	(.L_258 - .L_257)
.L_257:
        /*0070*/ 	.word	0x00000008
.L_258:


//--------------------- .nv.callgraph             --------------------------
	.section	.nv.callgraph,"",@"SHT_CUDA_CALLGRAPH"
	.align	4
	.sectionentsize	8
	.align		4
        /*0000*/ 	.word	0x00000000
	.align		4
        /*0004*/ 	.word	0xffffffff
	.align		4
        /*0008*/ 	.word	index@(_Z13print_vec_intPii)
	.align		4
        /*000c*/ 	.word	index@(vprintf)
	.align		4
        /*0010*/ 	.word	index@(_Z9print_vecPfi)
	.align		4
        /*0014*/ 	.word	index@(vprintf)
	.align		4
        /*0018*/ 	.word	0x00000000
	.align		4
        /*001c*/ 	.word	0xfffffffe
	.align		4
        /*0020*/ 	.word	0x00000000
	.align		4
        /*0024*/ 	.word	0xfffffffd
	.align		4
        /*0028*/ 	.word	0x00000000
	.align		4
        /*002c*/ 	.word	0xfffffffc


//--------------------- .nv.constant4             --------------------------
	.section	.nv.constant4,"a",@progbits
	.align	8
	.align		8
.nv.constant4:
        /*0000*/ 	.dword	handle
	.align		8
        /*0008*/ 	.dword	$str
	.align		8
        /*0010*/ 	.dword	$str$1
	.align		8
        /*0018*/ 	.dword	vprintf


//--------------------- .text._Z22match_pursuit_streamediPiS_PfS0_S0_S0_S0_S0_S0_S0_S0_S0_S0_S_S0_S_ --------------------------
	.section	.text._Z22match_pursuit_streamediPiS_PfS0_S0_S0_S0_S0_S0_S0_S0_S0_S0_S_S0_S_,"ax",@progbits
	.align	128
        .global         _Z22match_pursuit_streamediPiS_PfS0_S0_S0_S0_S0_S0_S0_S0_S0_S0_S_S0_S_
        .type           _Z22match_pursuit_streamediPiS_PfS0_S0_S0_S0_S0_S0_S0_S0_S0_S0_S_S0_S_,@function
        .size           _Z22match_pursuit_streamediPiS_PfS0_S0_S0_S0_S0_S0_S0_S0_S0_S0_S_S0_S_,(.L_x_324 - _Z22match_pursuit_streamediPiS_PfS0_S0_S0_S0_S0_S0_S0_S0_S0_S0_S_S0_S_)
        .other          _Z22match_pursuit_streamediPiS_PfS0_S0_S0_S0_S0_S0_S0_S0_S0_S0_S_S0_S_,@"STO_CUDA_ENTRY STV_DEFAULT"
_Z22match_pursuit_streamediPiS_PfS0_S0_S0_S0_S0_S0_S0_S0_S0_S0_S_S0_S_:
.text._Z22match_pursuit_streamediPiS_PfS0_S0_S0_S0_S0_S0_S0_S0_S0_S0_S_S0_S_:
[----:B------:R-:W-:Y:S08]  /*0000*/  LDC R1, c[0x0][0x37c] ;  /* 0x0000df00ff017b82 */ /* 0x000ff00000000800 */
[----:B------:R-:W0:Y:S01]  /*0010*/  LDC.64 R2, c[0x0][0x388] ;  /* 0x0000e200ff027b82 */ /* 0x000e220000000a00 */
[----:B------:R-:W0:Y:S07]  /*0020*/  LDCU.64 UR12, c[0x0][0x358] ;  /* 0x00006b00ff0c77ac */ /* 0x000e2e0008000a00 */
[----:B------:R-:W1:Y:S08]  /*0030*/  LDC.64 R8, c[0x0][0x390] ;  /* 0x0000e400ff087b82 */ /* 0x000e700000000a00 */
[----:B------:R-:W2:Y:S01]  /*0040*/  LDC.64 R10, c[0x0][0x3f8] ;  /* 0x0000fe00ff0a7b82 */ /* 0x000ea20000000a00 */
[----:B0-----:R-:W3:Y:S04]  /*0050*/  LDG.E R2, desc[UR12][R2.64] ;  /* 0x0000000c02027981 */ /* 0x001ee8000c1e1900 */
[----:B-1----:R0:W5:Y:S04]  /*0060*/  LDG.E R4, desc[UR12][R8.64] ;  /* 0x0000000c08047981 */ /* 0x002168000c1e1900 */
[----:B--2---:R0:W5:Y:S01]  /*0070*/  LDG.E R5, desc[UR12][R10.64] ;  /* 0x0000000c0a057981 */ /* 0x004162000c1e1900 */
[----:B------:R-:W-:Y:S01]  /*0080*/  HFMA2 R6, -RZ, RZ, 0, 0 ;  /* 0x00000000ff067431 */ /* 0x000fe200000001ff */
[----:B---3--:R-:W-:-:S13]  /*0090*/  ISETP.GE.AND P0, PT, R2, 0x1, PT ;  /* 0x000000010200780c */ /* 0x008fda0003f06270 */
[----:B0-----:R-:W-:Y:S05]  /*00a0*/  @!P0 BRA `(.L_x_0) ;  /* 0x0000000400808947 */ /* 0x001fea0003800000 */
[C---:B------:R-:W-:Y:S02]  /*00b0*/  ISETP.GE.U32.AND P0, PT, R2.reuse, 0x10, PT ;  /* 0x000000100200780c */ /* 0x040fe40003f06070 */
[----:B------:R-:W-:Y:S02]  /*00c0*/  LOP3.LUT R12, R2, 0xf, RZ, 0xc0, !PT ;  /* 0x0000000f020c7812 */ /* 0x000fe400078ec0ff */
[----:B------:R-:W-:Y:S02]  /*00d0*/  MOV R6, RZ ;  /* 0x000000ff00067202 */ /* 0x000fe40000000f00 */
[----:B------:R-:W-:Y:S02]  /*00e0*/  ISETP.NE.AND P1, PT, R12, RZ, PT ;  /* 0x000000ff0c00720c */ /* 0x000fe40003f25270 */
[----:B------:R-:W-:-:S05]  /*00f0*/  MOV R0, RZ ;  /* 0x000000ff00007202 */ /* 0x000fca0000000f00 */
[----:B------:R-:W-:Y:S06]  /*0100*/  @!P0 BRA `(.L_x_1) ;  /* 0x0000000000a08947 */ /* 0x000fec0003800000 */
[----:B------:R-:W-:Y:S01]  /*0110*/  HFMA2 R3, -RZ, RZ, 0, 0 ;  /* 0x00000000ff037431 */ /* 0x000fe200000001ff */
[----:B------:R-:W-:Y:S02]  /*0120*/  LOP3.LUT R0, R2, 0x7ffffff0, RZ, 0xc0, !PT ;  /* 0x7ffffff002007812 */ /* 0x000fe400078ec0ff */
[----:B------:R-:W-:-:S07]  /*0130*/  MOV R6, RZ ;  /* 0x000000ff00067202 */ /* 0x000fce0000000f00 */
.L_x_2:
[----:B------:R-:W0:Y:S02]  /*0140*/  LDC.64 R8, c[0x0][0x3a0] ;  /* 0x0000e800ff087b82 */ /* 0x000e240000000a00 */
[----:B0-----:R-:W-:-:S05]  /*0150*/  IMAD.WIDE.U32 R8, R3, 0x4, R8 ;  /* 0x0000000403087825 */ /* 0x001fca00078e0008 */
[----:B------:R-:W2:Y:S04]  /*0160*/  LDG.E R13, desc[UR12][R8.64] ;  /* 0x0000000c080d7981 */ /* 0x000ea8000c1e1900 */
[----:B------:R-:W3:Y:S04]  /*0170*/  LDG.E R15, desc[UR12][R8.64+0x4] ;  /* 0x0000040c080f7981 */ /* 0x000ee8000c1e1900 */
[----:B------:R-:W4:Y:S04]  /*0180*/  LDG.E R17, desc[UR12][R8.64+0x8] ;  /* 0x0000080c08117981 */ /* 0x000f28000c1e1900 */
        /* <DEDUP_REMOVED lines=12> */
[----:B------:R-:W4:Y:S01]  /*0250*/  LDG.E R11, desc[UR12][R8.64+0x3c] ;  /* 0x00003c0c080b7981 */ /* 0x000f22000c1e1900 */
[----:B------:R-:W-:-:S04]  /*0260*/  IADD3 R3, PT, PT, R3, 0x10, RZ ;  /* 0x0000001003037810 */ /* 0x000fc80007ffe0ff */
[----:B------:R-:W-:Y:S01]  /*0270*/  ISETP.NE.AND P0, PT, R3, R0, PT ;  /* 0x000000000300720c */ /* 0x000fe20003f05270 */
[----:B--2---:R-:W-:-:S04]  /*0280*/  FFMA R6, R13, R13, R6 ;  /* 0x0000000d0d067223 */ /* 0x004fc80000000006 */
[----:B---3--:R-:W-:-:S04]  /*0290*/  FFMA R6, R15, R15, R6 ;  /* 0x0000000f0f067223 */ /* 0x008fc80000000006 */
[----:B----4-:R-:W-:-:S04]  /*02a0*/  FFMA R6, R17, R17, R6 ;  /* 0x0000001111067223 */ /* 0x010fc80000000006 */
[----:B------:R-:W-:-:S04]  /*02b0*/  FFMA R6, R19, R19, R6 ;  /* 0x0000001313067223 */ /* 0x000fc80000000006 */
        /* <DEDUP_REMOVED lines=11> */
[----:B------:R-:W-:Y:S01]  /*0370*/  FFMA R6, R11, R11, R10 ;  /* 0x0000000b0b067223 */ /* 0x000fe2000000000a */
[----:B------:R-:W-:Y:S06]  /*0380*/  @P0 BRA `(.L_x_2) ;  /* 0xfffffffc006c0947 */ /* 0x000fec000383ffff */
.L_x_1:
[----:B------:R-:W-:Y:S05]  /*0390*/  @!P1 BRA `(.L_x_0) ;  /* 0x0000000000c49947 */ /* 0x000fea0003800000 */
[----:B------:R-:W-:Y:S02]  /*03a0*/  ISETP.GE.U32.AND P0, PT, R12, 0x8, PT ;  /* 0x000000080c00780c */ /* 0x000fe40003f06070 */
[----:B------:R-:W-:-:S04]  /*03b0*/  LOP3.LUT R11, R2, 0x7, RZ, 0xc0, !PT ;  /* 0x00000007020b7812 */ /* 0x000fc800078ec0ff */
[----:B------:R-:W-:-:S07]  /*03c0*/  ISETP.NE.AND P1, PT, R11, RZ, PT ;  /* 0x000000ff0b00720c */ /* 0x000fce0003f25270 */
[----:B------:R-:W-:Y:S06]  /*03d0*/  @!P0 BRA `(.L_x_3) ;  /* 0x00000000004c8947 */ /* 0x000fec0003800000 */
        /* <DEDUP_REMOVED lines=9> */
[----:B------:R-:W4:Y:S01]  /*0470*/  LDG.E R22, desc[UR12][R8.64+0x1c] ;  /* 0x00001c0c08167981 */ /* 0x000f22000c1e1900 */
[----:B------:R-:W-:Y:S01]  /*0480*/  IADD3 R0, PT, PT, R0, 0x8, RZ ;  /* 0x0000000800007810 */ /* 0x000fe20007ffe0ff */
[----:B--2---:R-:W-:-:S04]  /*0490*/  FFMA R3, R3, R3, R6 ;  /* 0x0000000303037223 */ /* 0x004fc80000000006 */
[----:B---3--:R-:W-:-:S04]  /*04a0*/  FFMA R3, R10, R10, R3 ;  /* 0x0000000a0a037223 */ /* 0x008fc80000000003 */
[----:B----4-:R-:W-:-:S04]  /*04b0*/  FFMA R3, R12, R12, R3 ;  /* 0x0000000c0c037223 */ /* 0x010fc80000000003 */
[----:B------:R-:W-:-:S04]  /*04c0*/  FFMA R3, R14, R14, R3 ;  /* 0x0000000e0e037223 */ /* 0x000fc80000000003 */
[----:B------:R-:W-:-:S04]  /*04d0*/  FFMA R3, R16, R16, R3 ;  /* 0x0000001010037223 */ /* 0x000fc80000000003 */
[----:B------:R-:W-:-:S04]  /*04e0*/  FFMA R3, R18, R18, R3 ;  /* 0x0000001212037223 */ /* 0x000fc80000000003 */
[----:B------:R-:W-:-:S04]  /*04f0*/  FFMA R3, R20, R20, R3 ;  /* 0x0000001414037223 */ /* 0x000fc80000000003 */
[----:B------:R-:W-:-:S07]  /*0500*/  FFMA R6, R22, R22, R3 ;  /* 0x0000001616067223 */ /* 0x000fce0000000003 */
.L_x_3:
        /* <DEDUP_REMOVED lines=10> */
[----:B------:R-:W4:Y:S01]  /*05b0*/  LDG.E R15, desc[UR12][R2.64+0xc] ;  /* 0x00000c0c020f7981 */ /* 0x000f22000c1e1900 */
[----:B------:R-:W-:Y:S01]  /*05c0*/  IADD3 R0, PT, PT, R0, 0x4, RZ ;  /* 0x0000000400007810 */ /* 0x000fe20007ffe0ff */
[----:B--2---:R-:W-:-:S04]  /*05d0*/  FFMA R6, R9, R9, R6 ;  /* 0x0000000909067223 */ /* 0x004fc80000000006 */
[----:B---3--:R-:W-:-:S04]  /*05e0*/  FFMA R6, R11, R11, R6 ;  /* 0x0000000b0b067223 */ /* 0x008fc80000000006 */
[----:B----4-:R-:W-:-:S04]  /*05f0*/  FFMA R6, R13, R13, R6 ;  /* 0x0000000d0d067223 */ /* 0x010fc80000000006 */
[----:B------:R-:W-:-:S07]  /*0600*/  FFMA R6, R15, R15, R6 ;  /* 0x0000000f0f067223 */ /* 0x000fce0000000006 */
.L_x_4:
[----:B------:R-:W-:Y:S05]  /*0610*/  @!P1 BRA `(.L_x_0) ;  /* 0x0000000000249947 */ /* 0x000fea0003800000 */
[----:B------:R-:W0:Y:S01]  /*0620*/  LDC.64 R8, c[0x0][0x3a0] ;  /* 0x0000e800ff087b82 */ /* 0x000e220000000a00 */
[----:B------:R-:W-:-:S05]  /*0630*/  UMOV UR4, URZ ;  /* 0x000000ff00047c82 */ /* 0x000fca0008000000 */
.L_x_5:
[----:B0-----:R-:W-:-:S06]  /*0640*/  IMAD.WIDE.U32 R2, R0, 0x4, R8 ;  /* 0x0000000400027825 */ /* 0x001fcc00078e0008 */
[----:B------:R-:W2:Y:S01]  /*0650*/  LDG.E R3, desc[UR12][R2.64] ;  /* 0x0000000c02037981 */ /* 0x000ea2000c1e1900 */
[----:B------:R-:W-:Y:S01]  /*0660*/  UIADD3 UR4, UPT, UPT, UR4, 0x1, URZ ;  /* 0x0000000104047890 */ /* 0x000fe2000fffe0ff */
[----:B------:R-:W-:-:S05]  /*0670*/  IADD3 R0, PT, PT, R0, 0x1, RZ ;  /* 0x0000000100007810 */ /* 0x000fca0007ffe0ff */
[----:B------:R-:W-:Y:S01]  /*0680*/  ISETP.NE.AND P0, PT, R7, UR4, PT ;  /* 0x0000000407007c0c */ /* 0x000fe2000bf05270 */
[----:B--2---:R-:W-:-:S12]  /*0690*/  FFMA R6, R3, R3, R6 ;  /* 0x0000000303067223 */ /* 0x004fd80000000006 */
[----:B------:R-:W-:Y:S05]  /*06a0*/  @P0 BRA `(.L_x_5) ;  /* 0xfffffffc00e40947 */ /* 0x000fea000383ffff */
.L_x_0:
[----:B-----5:R-:W-:-:S13]  /*06b0*/  ISETP.GE.AND P0, PT, R4, 0x1, PT ;  /* 0x000000010400780c */ /* 0x020fda0003f06270 */
[----:B------:R-:W-:Y:S05]  /*06c0*/  @!P0 BRA `(.L_x_6) ;  /* 0x0000000800a48947 */ /* 0x000fea0003800000 */
[C---:B------:R-:W-:Y:S02]  /*06d0*/  IADD3 R0, PT, PT, R4.reuse, -0x1, RZ ;  /* 0xffffffff04007810 */ /* 0x040fe40007ffe0ff */
[----:B------:R-:W-:Y:S02]  /*06e0*/  LOP3.LUT R7, R4, 0xf, RZ, 0xc0, !PT ;  /* 0x0000000f04077812 */ /* 0x000fe400078ec0ff */
[----:B------:R-:W-:Y:S01]  /*06f0*/  ISETP.GE.U32.AND P1, PT, R0, 0xf, PT ;  /* 0x0000000f0000780c */ /* 0x000fe20003f26070 */
[----:B------:R-:W-:Y:S01]  /*0700*/  HFMA2 R0, -RZ, RZ, 0, 0 ;  /* 0x00000000ff007431 */ /* 0x000fe200000001ff */
[----:B------:R-:W-:-:S11]  /*0710*/  ISETP.NE.AND P0, PT, R7, RZ, PT ;  /* 0x000000ff0700720c */ /* 0x000fd60003f05270 */
[----:B------:R-:W-:Y:S05]  /*0720*/  @!P1 BRA `(.L_x_7) ;  /* 0x0000000000a49947 */ /* 0x000fea0003800000 */
[----:B------:R-:W-:Y:S02]  /*0730*/  LOP3.LUT R0, R4, 0x7ffffff0, RZ, 0xc0, !PT ;  /* 0x7ffffff004007812 */ /* 0x000fe400078ec0ff */
[----:B------:R-:W-:-:S07]  /*0740*/  MOV R11, RZ ;  /* 0x000000ff000b7202 */ /* 0x000fce0000000f00 */
.L_x_8:
[----:B------:R-:W0:Y:S08]  /*0750*/  LDC.64 R2, c[0x0][0x3c8] ;  /* 0x0000f200ff027b82 */ /* 0x000e300000000a00 */
[----:B----4-:R-:W1:Y:S01]  /*0760*/  LDC.64 R8, c[0x0][0x3b0] ;  /* 0x0000ec00ff087b82 */ /* 0x010e620000000a00 */
[----:B0-----:R-:W-:-:S05]  /*0770*/  IMAD.WIDE.U32 R2, R11, 0x4, R2 ;  /* 0x000000040b027825 */ /* 0x001fca00078e0002 */
[----:B------:R-:W2:Y:S01]  /*0780*/  LDG.E R13, desc[UR12][R2.64] ;  /* 0x0000000c020d7981 */ /* 0x000ea2000c1e1900 */
[----:B-1----:R-:W-:-:S05]  /*0790*/  IMAD.WIDE.U32 R8, R11, 0x4, R8 ;  /* 0x000000040b087825 */ /* 0x002fca00078e0008 */
[----:B--2---:R0:W-:Y:S04]  /*07a0*/  STG.E desc[UR12][R8.64], R13 ;  /* 0x0000000d08007986 */ /* 0x0041e8000c10190c */
[----:B------:R-:W2:Y:S04]  /*07b0*/  LDG.E R15, desc[UR12][R2.64+0x4] ;  /* 0x0000040c020f7981 */ /* 0x000ea8000c1e1900 */
[----:B--2---:R1:W-:Y:S04]  /*07c0*/  STG.E desc[UR12][R8.64+0x4], R15 ;  /* 0x0000040f08007986 */ /* 0x0043e8000c10190c */
[----:B------:R-:W2:Y:S04]  /*07d0*/  LDG.E R17, desc[UR12][R2.64+0x8] ;  /* 0x0000080c02117981 */ /* 0x000ea8000c1e1900 */
[----:B--2---:R2:W-:Y:S04]  /*07e0*/  STG.E desc[UR12][R8.64+0x8], R17 ;  /* 0x0000081108007986 */ /* 0x0045e8000c10190c */
[----:B------:R-:W3:Y:S04]  /*07f0*/  LDG.E R19, desc[UR12][R2.64+0xc] ;  /* 0x00000c0c02137981 */ /* 0x000ee8000c1e1900 */
[----:B---3--:R3:W-:Y:S04]  /*0800*/  STG.E desc[UR12][R8.64+0xc], R19 ;  /* 0x00000c1308007986 */ /* 0x0087e8000c10190c */
[----:B------:R-:W4:Y:S04]  /*0810*/  LDG.E R21, desc[UR12][R2.64+0x10] ;  /* 0x0000100c02157981 */ /* 0x000f28000c1e1900 */
[----:B----4-:R4:W-:Y:S04]  /*0820*/  STG.E desc[UR12][R8.64+0x10], R21 ;  /* 0x0000101508007986 */ /* 0x0109e8000c10190c */
[----:B------:R-:W5:Y:S04]  /*0830*/  LDG.E R23, desc[UR12][R2.64+0x14] ;  /* 0x0000140c02177981 */ /* 0x000f68000c1e1900 */
[----:B-----5:R5:W-:Y:S04]  /*0840*/  STG.E desc[UR12][R8.64+0x14], R23 ;  /* 0x0000141708007986 */ /* 0x020be8000c10190c */
[----:B0-----:R-:W2:Y:S04]  /*0850*/  LDG.E R13, desc[UR12][R2.64+0x18] ;  /* 0x0000180c020d7981 */ /* 0x001ea8000c1e1900 */
[----:B--2---:R0:W-:Y:S04]  /*0860*/  STG.E desc[UR12][R8.64+0x18], R13 ;  /* 0x0000180d08007986 */ /* 0x0041e8000c10190c */
[----:B-1----:R-:W2:Y:S04]  /*0870*/  LDG.E R15, desc[UR12][R2.64+0x1c] ;  /* 0x00001c0c020f7981 */ /* 0x002ea8000c1e1900 */
[----:B--2---:R1:W-:Y:S04]  /*0880*/  STG.E desc[UR12][R8.64+0x1c], R15 ;  /* 0x00001c0f08007986 */ /* 0x0043e8000c10190c */
[----:B------:R-:W2:Y:S04]  /*0890*/  LDG.E R17, desc[UR12][R2.64+0x20] ;  /* 0x0000200c02117981 */ /* 0x000ea8000c1e1900 */
[----:B--2---:R2:W-:Y:S04]  /*08a0*/  STG.E desc[UR12][R8.64+0x20], R17 ;  /* 0x0000201108007986 */ /* 0x0045e8000c10190c */
[----:B---3--:R-:W3:Y:S04]  /*08b0*/  LDG.E R19, desc[UR12][R2.64+0x24] ;  /* 0x0000240c02137981 */ /* 0x008ee8000c1e1900 */
[----:B---3--:R3:W-:Y:S04]  /*08c0*/  STG.E desc[UR12][R8.64+0x24], R19 ;  /* 0x0000241308007986 */ /* 0x0087e8000c10190c */
[----:B----4-:R-:W4:Y:S04]  /*08d0*/  LDG.E R21, desc[UR12][R2.64+0x28] ;  /* 0x0000280c02157981 */ /* 0x010f28000c1e1900 */
[----:B----4-:R4:W-:Y:S04]  /*08e0*/  STG.E desc[UR12][R8.64+0x28], R21 ;  /* 0x0000281508007986 */ /* 0x0109e8000c10190c */
[----:B-----5:R-:W5:Y:S04]  /*08f0*/  LDG.E R23, desc[UR12][R2.64+0x2c] ;  /* 0x00002c0c02177981 */ /* 0x020f68000c1e1900 */
[----:B-----5:R4:W-:Y:S04]  /*0900*/  STG.E desc[UR12][R8.64+0x2c], R23 ;  /* 0x00002c1708007986 */ /* 0x0209e8000c10190c */
[----:B0-----:R-:W5:Y:S04]  /*0910*/  LDG.E R13, desc[UR12][R2.64+0x30] ;  /* 0x0000300c020d7981 */ /* 0x001f68000c1e1900 */
[----:B-----5:R4:W-:Y:S04]  /*0920*/  STG.E desc[UR12][R8.64+0x30], R13 ;  /* 0x0000300d08007986 */ /* 0x0209e8000c10190c */
[----:B-1----:R-:W5:Y:S04]  /*0930*/  LDG.E R15, desc[UR12][R2.64+0x34] ;  /* 0x0000340c020f7981 */ /* 0x002f68000c1e1900 */
[----:B-----5:R4:W-:Y:S04]  /*0940*/  STG.E desc[UR12][R8.64+0x34], R15 ;  /* 0x0000340f08007986 */ /* 0x0209e8000c10190c */
[----:B--2---:R-:W2:Y:S04]  /*0950*/  LDG.E R17, desc[UR12][R2.64+0x38] ;  /* 0x0000380c02117981 */ /* 0x004ea8000c1e1900 */
[----:B--2---:R4:W-:Y:S04]  /*0960*/  STG.E desc[UR12][R8.64+0x38], R17 ;  /* 0x0000381108007986 */ /* 0x0049e8000c10190c */
[----:B---3--:R-:W2:Y:S01]  /*0970*/  LDG.E R19, desc[UR12][R2.64+0x3c] ;  /* 0x00003c0c02137981 */ /* 0x008ea2000c1e1900 */
[----:B------:R-:W-:-:S04]  /*0980*/  IADD3 R11, PT, PT, R11, 0x10, RZ ;  /* 0x000000100b0b7810 */ /* 0x000fc80007ffe0ff */
[----:B------:R-:W-:Y:S01]  /*0990*/  ISETP.NE.AND P2, PT, R11, R0, PT ;  /* 0x000000000b00720c */ /* 0x000fe20003f45270 */
[----:B--2---:R4:W-:-:S12]  /*09a0*/  STG.E desc[UR12][R8.64+0x3c], R19 ;  /* 0x00003c1308007986 */ /* 0x0049d8000c10190c */
[----:B------:R-:W-:Y:S05]  /*09b0*/  @P2 BRA `(.L_x_8) ;  /* 0xfffffffc00642947 */ /* 0x000fea000383ffff */
.L_x_7:
[----:B------:R-:W-:Y:S05]  /*09c0*/  @!P0 BRA `(.L_x_9) ;  /* 0x0000000000dc8947 */ /* 0x000fea0003800000 */
[----:B------:R-:W-:Y:S02]  /*09d0*/  ISETP.GE.U32.AND P2, PT, R7, 0x8, PT ;  /* 0x000000080700780c */ /* 0x000fe40003f46070 */
[----:B------:R-:W-:-:S04]  /*09e0*/  LOP3.LUT R10, R4, 0x7, RZ, 0xc0, !PT ;  /* 0x00000007040a7812 */ /* 0x000fc800078ec0ff */
[----:B------:R-:W-:-:S07]  /*09f0*/  ISETP.NE.AND P3, PT, R10, RZ, PT ;  /* 0x000000ff0a00720c */ /* 0x000fce0003f65270 */
[----:B------:R-:W-:Y:S06]  /*0a00*/  @!P2 BRA `(.L_x_10) ;  /* 0x000000000054a947 */ /* 0x000fec0003800000 */
        /* <DEDUP_REMOVED lines=12> */
[----:B------:R-:W3:Y:S04]  /*0ad0*/  LDG.E R19, desc[UR12][R2.64+0x10] ;  /* 0x0000100c02137981 */ /* 0x000ee8000c1e1900 */
[----:B---3--:R2:W-:Y:S04]  /*0ae0*/  STG.E desc[UR12][R8.64+0x10], R19 ;  /* 0x0000101308007986 */ /* 0x0085e8000c10190c */
[----:B------:R-:W3:Y:S04]  /*0af0*/  LDG.E R21, desc[UR12][R2.64+0x14] ;  /* 0x0000140c02157981 */ /* 0x000ee8000c1e1900 */
[----:B---3--:R2:W-:Y:S04]  /*0b00*/  STG.E desc[UR12][R8.64+0x14], R21 ;  /* 0x0000141508007986 */ /* 0x0085e8000c10190c */
[----:B0-----:R-:W3:Y:S04]  /*0b10*/  LDG.E R11, desc[UR12][R2.64+0x18] ;  /* 0x0000180c020b7981 */ /* 0x001ee8000c1e1900 */
[----:B---3--:R2:W-:Y:S04]  /*0b20*/  STG.E desc[UR12][R8.64+0x18], R11 ;  /* 0x0000180b08007986 */ /* 0x0085e8000c10190c */
[----:B-1----:R-:W3:Y:S01]  /*0b30*/  LDG.E R13, desc[UR12][R2.64+0x1c] ;  /* 0x00001c0c020d7981 */ /* 0x002ee2000c1e1900 */
[----:B------:R-:W-:-:S03]  /*0b40*/  IADD3 R0, PT, PT, R0, 0x8, RZ ;  /* 0x0000000800007810 */ /* 0x000fc60007ffe0ff */
[----:B---3--:R2:W-:Y:S04]  /*0b50*/  STG.E desc[UR12][R8.64+0x1c], R13 ;  /* 0x00001c0d08007986 */ /* 0x0085e8000c10190c */
.L_x_10:
[----:B------:R-:W-:Y:S05]  /*0b60*/  @!P3 BRA `(.L_x_9) ;  /* 0x000000000074b947 */ /* 0x000fea0003800000 */
[----:B------:R-:W-:Y:S02]  /*0b70*/  ISETP.GE.U32.AND P2, PT, R10, 0x4, PT ;  /* 0x000000040a00780c */ /* 0x000fe40003f46070 */
[----:B------:R-:W-:-:S04]  /*0b80*/  LOP3.LUT R14, R4, 0x3, RZ, 0xc0, !PT ;  /* 0x00000003040e7812 */ /* 0x000fc800078ec0ff */
[----:B------:R-:W-:-:S07]  /*0b90*/  ISETP.NE.AND P3, PT, R14, RZ, PT ;  /* 0x000000ff0e00720c */ /* 0x000fce0003f65270 */
[----:B------:R-:W-:Y:S06]  /*0ba0*/  @!P2 BRA `(.L_x_11) ;  /* 0x000000000034a947 */ /* 0x000fec0003800000 */
[----:B------:R-:W0:Y:S08]  /*0bb0*/  LDC.64 R2, c[0x0][0x3c8] ;  /* 0x0000f200ff027b82 */ /* 0x000e300000000a00 */
[----:B--2-4-:R-:W1:Y:S01]  /*0bc0*/  LDC.64 R8, c[0x0][0x3b0] ;  /* 0x0000ec00ff087b82 */ /* 0x014e620000000a00 */
        /* <DEDUP_REMOVED lines=8> */
[----:B------:R-:W2:Y:S01]  /*0c50*/  LDG.E R17, desc[UR12][R2.64+0xc] ;  /* 0x00000c0c02117981 */ /* 0x000ea2000c1e1900 */
[----:B------:R-:W-:-:S03]  /*0c60*/  IADD3 R0, PT, PT, R0, 0x4, RZ ;  /* 0x0000000400007810 */ /* 0x000fc60007ffe0ff */
[----:B--2---:R0:W-:Y:S04]  /*0c70*/  STG.E desc[UR12][R8.64+0xc], R17 ;  /* 0x00000c1108007986 */ /* 0x0041e8000c10190c */
.L_x_11:
[----:B------:R-:W-:Y:S05]  /*0c80*/  @!P3 BRA `(.L_x_9) ;  /* 0x00000000002cb947 */ /* 0x000fea0003800000 */
[----:B0-2-4-:R-:W0:Y:S01]  /*0c90*/  LDC.64 R12, c[0x0][0x3b0] ;  /* 0x0000ec00ff0c7b82 */ /* 0x015e220000000a00 */
[----:B------:R-:W-:-:S07]  /*0ca0*/  UMOV UR4, URZ ;  /* 0x000000ff00047c82 */ /* 0x000fce0008000000 */
[----:B------:R-:W1:Y:S02]  /*0cb0*/  LDC.64 R10, c[0x0][0x3c8] ;  /* 0x0000f200ff0a7b82 */ /* 0x000e640000000a00 */
.L_x_12:
[----:B-1-3--:R-:W-:-:S06]  /*0cc0*/  IMAD.WIDE.U32 R2, R0, 0x4, R10 ;  /* 0x0000000400027825 */ /* 0x00afcc00078e000a */
[----:B------:R-:W2:Y:S01]  /*0cd0*/  LDG.E R3, desc[UR12][R2.64] ;  /* 0x0000000c02037981 */ /* 0x000ea2000c1e1900 */
[C---:B0-----:R-:W-:Y:S01]  /*0ce0*/  IMAD.WIDE.U32 R8, R0.reuse, 0x4, R12 ;  /* 0x0000000400087825 */ /* 0x041fe200078e000c */
[----:B------:R-:W-:Y:S01]  /*0cf0*/  UIADD3 UR4, UPT, UPT, UR4, 0x1, URZ ;  /* 0x0000000104047890 */ /* 0x000fe2000fffe0ff */
[----:B------:R-:W-:-:S05]  /*0d00*/  IADD3 R0, PT, PT, R0, 0x1, RZ ;  /* 0x0000000100007810 */ /* 0x000fca0007ffe0ff */
[----:B------:R-:W-:Y:S01]  /*0d10*/  ISETP.NE.AND P2, PT, R14, UR4, PT ;  /* 0x000000040e007c0c */ /* 0x000fe2000bf45270 */
[----:B--2---:R3:W-:-:S12]  /*0d20*/  STG.E desc[UR12][R8.64], R3 ;  /* 0x0000000308007986 */ /* 0x0047d8000c10190c */
[----:B------:R-:W-:Y:S05]  /*0d30*/  @P2 BRA `(.L_x_12) ;  /* 0xfffffffc00e02947 */ /* 0x000fea000383ffff */
.L_x_9:
[----:B0-2---:R-:W-:Y:S01]  /*0d40*/  HFMA2 R11, -RZ, RZ, 0, 0 ;  /* 0x00000000ff0b7431 */ /* 0x005fe200000001ff */
[----:B------:R-:W-:Y:S06]  /*0d50*/  @!P1 BRA `(.L_x_13) ;  /* 0x0000000000609947 */ /* 0x000fec0003800000 */
[----:B---34-:R-:W0:Y:S01]  /*0d60*/  LDC.64 R8, c[0x0][0x3b8] ;  /* 0x0000ee00ff087b82 */ /* 0x018e220000000a00 */
[----:B------:R-:W-:Y:S02]  /*0d70*/  LOP3.LUT R11, R4, 0x7ffffff0, RZ, 0xc0, !PT ;  /* 0x7ffffff0040b7812 */ /* 0x000fe400078ec0ff */
[----:B------:R-:W-:-:S07]  /*0d80*/  MOV R0, RZ ;  /* 0x000000ff00007202 */ /* 0x000fce0000000f00 */
.L_x_14:
[----:B-1----:R-:W-:Y:S01]  /*0d90*/  MOV R13, 0x3f800000 ;  /* 0x3f800000000d7802 */ /* 0x002fe20000000f00 */
[C---:B0-----:R-:W-:Y:S01]  /*0da0*/  IMAD.WIDE.U32 R2, R0.reuse, 0x4, R8 ;  /* 0x0000000400027825 */ /* 0x041fe200078e0008 */
[----:B------:R-:W-:-:S04]  /*0db0*/  IADD3 R0, PT, PT, R0, 0x10, RZ ;  /* 0x0000001000007810 */ /* 0x000fc80007ffe0ff */
[----:B------:R1:W-:Y:S01]  /*0dc0*/  STG.E desc[UR12][R2.64], R13 ;  /* 0x0000000d02007986 */ /* 0x0003e2000c10190c */
[----:B------:R-:W-:-:S03]  /*0dd0*/  ISETP.NE.AND P1, PT, R0, R11, PT ;  /* 0x0000000b0000720c */ /* 0x000fc60003f25270 */
[----:B------:R1:W-:Y:S04]  /*0de0*/  STG.E desc[UR12][R2.64+0x4], R13 ;  /* 0x0000040d02007986 */ /* 0x0003e8000c10190c */
        /* <DEDUP_REMOVED lines=13> */
[----:B------:R1:W-:Y:S01]  /*0ec0*/  STG.E desc[UR12][R2.64+0x3c], R13 ;  /* 0x00003c0d02007986 */ /* 0x0003e2000c10190c */
[----:B------:R-:W-:Y:S05]  /*0ed0*/  @P1 BRA `(.L_x_14) ;  /* 0xfffffffc00ac1947 */ /* 0x000fea000383ffff */
.L_x_13:
[----:B------:R-:W-:Y:S05]  /*0ee0*/  @!P0 BRA `(.L_x_6) ;  /* 0x00000000009c8947 */ /* 0x000fea0003800000 */
[----:B------:R-:W-:Y:S02]  /*0ef0*/  ISETP.GE.U32.AND P0, PT, R7, 0x8, PT ;  /* 0x000000080700780c */ /* 0x000fe40003f06070 */
[----:B------:R-:W-:-:S04]  /*0f00*/  LOP3.LUT R0, R4, 0x7, RZ, 0xc0, !PT ;  /* 0x0000000704007812 */ /* 0x000fc800078ec0ff */
[----:B------:R-:W-:-:S07]  /*0f10*/  ISETP.NE.AND P1, PT, R0, RZ, PT ;  /* 0x000000ff0000720c */ /* 0x000fce0003f25270 */
[----:B------:R-:W-:Y:S06]  /*0f20*/  @!P0 BRA `(.L_x_15) ;  /* 0x0000000000308947 */ /* 0x000fec0003800000 */
[----:B-1-3--:R-:W0:Y:S01]  /*0f30*/  LDC.64 R2, c[0x0][0x3b8] ;  /* 0x0000ee00ff027b82 */ /* 0x00ae220000000a00 */
[----:B------:R-:W-:Y:S02]  /*0f40*/  HFMA2 R7, -RZ, RZ, 1.875, 0 ;  /* 0x3f800000ff077431 */ /* 0x000fe400000001ff */
[C---:B0-----:R-:W-:Y:S01]  /*0f50*/  IMAD.WIDE.U32 R2, R11.reuse, 0x4, R2 ;  /* 0x000000040b027825 */ /* 0x041fe200078e0002 */
[----:B------:R-:W-:-:S04]  /*0f60*/  IADD3 R11, PT, PT, R11, 0x8, RZ ;  /* 0x000000080b0b7810 */ /* 0x000fc80007ffe0ff */
[----:B------:R0:W-:Y:S04]  /*0f70*/  STG.E desc[UR12][R2.64], R7 ;  /* 0x0000000702007986 */ /* 0x0001e8000c10190c */
[----:B------:R0:W-:Y:S04]  /*0f80*/  STG.E desc[UR12][R2.64+0x4], R7 ;  /* 0x0000040702007986 */ /* 0x0001e8000c10190c */
[----:B------:R0:W-:Y:S04]  /*0f90*/  STG.E desc[UR12][R2.64+0x8], R7 ;  /* 0x0000080702007986 */ /* 0x0001e8000c10190c */
[----:B------:R0:W-:Y:S04]  /*0fa0*/  STG.E desc[UR12][R2.64+0xc], R7 ;  /* 0x00000c0702007986 */ /* 0x0001e8000c10190c */
[----:B------:R0:W-:Y:S04]  /*0fb0*/  STG.E desc[UR12][R2.64+0x10], R7 ;  /* 0x0000100702007986 */ /* 0x0001e8000c10190c */
[----:B------:R0:W-:Y:S04]  /*0fc0*/  STG.E desc[UR12][R2.64+0x14], R7 ;  /* 0x0000140702007986 */ /* 0x0001e8000c10190c */
[----:B------:R0:W-:Y:S04]  /*0fd0*/  STG.E desc[UR12][R2.64+0x18], R7 ;  /* 0x0000180702007986 */ /* 0x0001e8000c10190c */
[----:B------:R0:W-:Y:S02]  /*0fe0*/  STG.E desc[UR12][R2.64+0x1c], R7 ;  /* 0x00001c0702007986 */ /* 0x0001e4000c10190c */
.L_x_15:
[----:B------:R-:W-:Y:S05]  /*0ff0*/  @!P1 BRA `(.L_x_6) ;  /* 0x0000000000589947 */ /* 0x000fea0003800000 */
[----:B------:R-:W-:Y:S02]  /*1000*/  ISETP.GE.U32.AND P0, PT, R0, 0x4, PT ;  /* 0x000000040000780c */ /* 0x000fe40003f06070 */
[----:B------:R-:W-:-:S04]  /*1010*/  LOP3.LUT R10, R4, 0x3, RZ, 0xc0, !PT ;  /* 0x00000003040a7812 */ /* 0x000fc800078ec0ff */
[----:B------:R-:W-:-:S07]  /*1020*/  ISETP.NE.AND P1, PT, R10, RZ, PT ;  /* 0x000000ff0a00720c */ /* 0x000fce0003f25270 */
[----:B------:R-:W-:Y:S06]  /*1030*/  @!P0 BRA `(.L_x_16) ;  /* 0x0000000000208947 */ /* 0x000fec0003800000 */
[----:B01-3--:R-:W0:Y:S01]  /*1040*/  LDC.64 R2, c[0x0][0x3b8] ;  /* 0x0000ee00ff027b82 */ /* 0x00be220000000a00 */
[----:B------:R-:W-:Y:S01]  /*1050*/  MOV R7, 0x3f800000 ;  /* 0x3f80000000077802 */ /* 0x000fe20000000f00 */
[C---:B0-----:R-:W-:Y:S01]  /*1060*/  IMAD.WIDE.U32 R2, R11.reuse, 0x4, R2 ;  /* 0x000000040b027825 */ /* 0x041fe200078e0002 */
[----:B------:R-:W-:-:S04]  /*1070*/  IADD3 R11, PT, PT, R11, 0x4, RZ ;  /* 0x000000040b0b7810 */ /* 0x000fc80007ffe0ff */
[----:B------:R2:W-:Y:S04]  /*1080*/  STG.E desc[UR12][R2.64], R7 ;  /* 0x0000000702007986 */ /* 0x0005e8000c10190c */
[----:B------:R2:W-:Y:S04]  /*1090*/  STG.E desc[UR12][R2.64+0x4], R7 ;  /* 0x0000040702007986 */ /* 0x0005e8000c10190c */
[----:B------:R2:W-:Y:S04]  /*10a0*/  STG.E desc[UR12][R2.64+0x8], R7 ;  /* 0x0000080702007986 */ /* 0x0005e8000c10190c */
[----:B------:R2:W-:Y:S02]  /*10b0*/  STG.E desc[UR12][R2.64+0xc], R7 ;  /* 0x00000c0702007986 */ /* 0x0005e4000c10190c */
.L_x_16:
[----:B------:R-:W-:Y:S05]  /*10c0*/  @!P1 BRA `(.L_x_6) ;  /* 0x0000000000249947 */ /* 0x000fea0003800000 */
[----:B---34-:R-:W3:Y:S01]  /*10d0*/  LDC.64 R8, c[0x0][0x3b8] ;  /* 0x0000ee00ff087b82 */ /* 0x018ee20000000a00 */
[----:B0-2---:R-:W-:Y:S01]  /*10e0*/  HFMA2 R7, -RZ, RZ, 1.875, 0 ;  /* 0x3f800000ff077431 */ /* 0x005fe200000001ff */
[----:B------:R-:W-:-:S06]  /*10f0*/  UMOV UR4, URZ ;  /* 0x000000ff00047c82 */ /* 0x000fcc0008000000 */
.L_x_17:
[C---:B-1-3--:R-:W-:Y:S01]  /*1100*/  IMAD.WIDE.U32 R2, R11.reuse, 0x4, R8 ;  /* 0x000000040b027825 */ /* 0x04afe200078e0008 */
[----:B------:R-:W-:Y:S01]  /*1110*/  UIADD3 UR4, UPT, UPT, UR4, 0x1, URZ ;  /* 0x0000000104047890 */ /* 0x000fe2000fffe0ff */
[----:B------:R-:W-:-:S03]  /*1120*/  IADD3 R11, PT, PT, R11, 0x1, RZ ;  /* 0x000000010b0b7810 */ /* 0x000fc60007ffe0ff */
[----:B------:R0:W-:Y:S02]  /*1130*/  STG.E desc[UR12][R2.64], R7 ;  /* 0x0000000702007986 */ /* 0x0001e4000c10190c */
[----:B------:R-:W-:-:S13]  /*1140*/  ISETP.NE.AND P0, PT, R10, UR4, PT ;  /* 0x000000040a007c0c */ /* 0x000fda000bf05270 */
[----:B0-----:R-:W-:Y:S05]  /*1150*/  @P0 BRA `(.L_x_17) ;  /* 0xfffffffc00e80947 */ /* 0x001fea000383ffff */
.L_x_6:
[----:B0123--:R-:W0:Y:S02]  /*1160*/  LDC.64 R2, c[0x0][0x400] ;  /* 0x00010000ff027b82 */ /* 0x00fe240000000a00 */
[----:B0-----:R-:W2:Y:S01]  /*1170*/  LDG.E R2, desc[UR12][R2.64] ;  /* 0x0000000c02027981 */ /* 0x001ea2000c1e1900 */
[----:B------:R-:W-:Y:S01]  /*1180*/  FSETP.GT.AND P0, PT, R6, R5, PT ;  /* 0x000000050600720b */ /* 0x000fe20003f04000 */
[----:B------:R-:W-:-:S03]  /*1190*/  UMOV UR4, URZ ;  /* 0x000000ff00047c82 */ /* 0x000fc60008000000 */
[----:B--2---:R-:W-:-:S13]  /*11a0*/  ISETP.LT.OR P0, PT, R2, 0x1, !P0 ;  /* 0x000000010200780c */ /* 0x004fda0004701670 */
[----:B------:R-:W-:Y:S05]  /*11b0*/  @P0 BRA `(.L_x_18) ;  /* 0x0000008c002c0947 */ /* 0x000fea0003800000 */
[C---:B----4-:R-:W-:Y:S01]  /*11c0*/  LOP3.LUT R8, R4.reuse, 0xf, RZ, 0xc0, !PT ;  /* 0x0000000f04087812 */ /* 0x050fe200078ec0ff */
[----:B------:R-:W-:Y:S01]  /*11d0*/  UMOV UR4, URZ ;  /* 0x000000ff00047c82 */ /* 0x000fe20008000000 */
[C---:B------:R-:W-:Y:S01]  /*11e0*/  LOP3.LUT R9, R4.reuse, 0x7, RZ, 0xc0, !PT ;  /* 0x0000000704097812 */ /* 0x040fe200078ec0ff */
[----:B------:R-:W-:Y:S01]  /*11f0*/  UMOV UR8, 0x1 ;  /* 0x0000000100087882 */ /* 0x000fe20000000000 */
[----:B------:R-:W-:Y:S01]  /*1200*/  IADD3 R7, PT, PT, R4, -0x1, RZ ;  /* 0xffffffff04077810 */ /* 0x000fe20007ffe0ff */
[----:B------:R-:W-:Y:S01]  /*1210*/  VIADD R22, R8, 0xffffffff ;  /* 0xffffffff08167836 */ /* 0x000fe20000000000 */
[C---:B------:R-:W-:Y:S02]  /*1220*/  LOP3.LUT R10, R4.reuse, 0x3, RZ, 0xc0, !PT ;  /* 0x00000003040a7812 */ /* 0x040fe400078ec0ff */
[----:B------:R-:W-:Y:S02]  /*1230*/  LOP3.LUT R11, R4, 0x7ffffff0, RZ, 0xc0, !PT ;  /* 0x7ffffff0040b7812 */ /* 0x000fe400078ec0ff */
[----:B------:R-:W-:-:S02]  /*1240*/  PRMT R12, RZ, 0x7610, R12 ;  /* 0x00007610ff0c7816 */ /* 0x000fc4000000000c */
[----:B------:R-:W-:Y:S02]  /*1250*/  PRMT R13, RZ, 0x7610, R13 ;  /* 0x00007610ff0d7816 */ /* 0x000fe4000000000d */
[----:B------:R-:W-:-:S07]  /*1260*/  IADD3 R23, PT, PT, R9, -0x1, RZ ;  /* 0xffffffff09177810 */ /* 0x000fce0007ffe0ff */
.L_x_97:
[----:B------:R-:W-:Y:S01]  /*1270*/  IADD3 R2, PT, PT, R13, 0x1, RZ ;  /* 0x000000010d027810 */ /* 0x000fe20007ffe0ff */
[----:B------:R-:W-:Y:S01]  /*1280*/  HFMA2 R17, -RZ, RZ, 0, 0 ;  /* 0x00000000ff117431 */ /* 0x000fe200000001ff */
[----:B------:R-:W-:Y:S02]  /*1290*/  IADD3 R0, PT, PT, R12, 0x1, RZ ;  /* 0x000000010c007810 */ /* 0x000fe40007ffe0ff */
[----:B------:R-:W-:Y:S02]  /*12a0*/  R2UR UR6, R2 ;  /* 0x00000000020672ca */ /* 0x000fe400000e0000 */
[----:B------:R-:W-:Y:S02]  /*12b0*/  R2UR UR5, R0 ;  /* 0x00000000000572ca */ /* 0x000fe400000e0000 */
[----:B------:R-:W-:Y:S02]  /*12c0*/  ISETP.GE.AND P0, PT, R4, 0x2, PT ;  /* 0x000000020400780c */ /* 0x000fe40003f06270 */
[----:B------:R-:W-:-:S02]  /*12d0*/  PRMT R15, R12, 0x7610, R15 ;  /* 0x000076100c0f7816 */ /* 0x000fc4000000000f */
[----:B------:R-:W-:-:S05]  /*12e0*/  PRMT R14, R13, 0x7610, R14 ;  /* 0x000076100d0e7816 */ /* 0x000fca000000000e */
[----:B------:R-:W-:Y:S01]  /*12f0*/  MOV R0, UR6 ;  /* 0x0000000600007c02 */ /* 0x000fe20008000f00 */
[----:B------:R-:W-:Y:S01]  /*1300*/  ULOP3.LUT UR15, UR6, 0xf, URZ, 0xc0, !UPT ;  /* 0x0000000f060f7892 */ /* 0x000fe2000f8ec0ff */
[----:B------:R-:W-:Y:S01]  /*1310*/  MOV R12, UR5 ;  /* 0x00000005000c7c02 */ /* 0x000fe20008000f00 */
[----:B------:R-:W-:Y:S01]  /*1320*/  ULOP3.LUT UR10, UR5, 0x7, URZ, 0xc0, !UPT ;  /* 0x00000007050a7892 */ /* 0x000fe2000f8ec0ff */
[----:B------:R-:W-:Y:S01]  /*1330*/  PRMT R13, R0, 0x7610, R13 ;  /* 0x00007610000d7816 */ /* 0x000fe2000000000d */
[----:B------:R-:W-:Y:S10]  /*1340*/  @!P0 BRA `(.L_x_19) ;  /* 0x0000000c00108947 */ /* 0x000ff40003800000 */
[----:B------:R-:W-:Y:S02]  /*1350*/  IADD3 R0, PT, PT, R4, -0x2, RZ ;  /* 0xfffffffe04007810 */ /* 0x000fe40007ffe0ff */
[----:B------:R-:W-:Y:S02]  /*1360*/  LOP3.LUT P0, RZ, R7, 0xf, RZ, 0xc0, !PT ;  /* 0x0000000f07ff7812 */ /* 0x000fe4000780c0ff */
[----:B------:R-:W-:Y:S02]  /*1370*/  ISETP.GE.U32.AND P1, PT, R0, 0xf, PT ;  /* 0x0000000f0000780c */ /* 0x000fe40003f26070 */
[----:B------:R-:W-:Y:S02]  /*1380*/  MOV R17, RZ ;  /* 0x000000ff00117202 */ /* 0x000fe40000000f00 */
[----:B------:R-:W-:-:S09]  /*1390*/  MOV R0, 0x1 ;  /* 0x0000000100007802 */ /* 0x000fd20000000f00 */
[----:B------:R-:W-:Y:S05]  /*13a0*/  @!P1 BRA `(.L_x_20) ;  /* 0x0000000400649947 */ /* 0x000fea0003800000 */
[----:B------:R-:W-:Y:S01]  /*13b0*/  HFMA2 R0, -RZ, RZ, 0, 5.9604644775390625e-08 ;  /* 0x00000001ff007431 */ /* 0x000fe200000001ff */
[----:B------:R-:W-:-:S07]  /*13c0*/  MOV R17, RZ ;  /* 0x000000ff00117202 */ /* 0x000fce0000000f00 */
.L_x_21:
[----:B------:R-:W0:Y:S02]  /*13d0*/  LDC.64 R18, c[0x0][0x3b0] ;  /* 0x0000ec00ff127b82 */ /* 0x000e240000000a00 */
[----:B0-----:R-:W-:-:S04]  /*13e0*/  IMAD.WIDE.U32 R24, R17, 0x4, R18 ;  /* 0x0000000411187825 */ /* 0x001fc800078e0012 */
[----:B------:R-:W-:Y:S02]  /*13f0*/  IMAD.WIDE.U32 R2, R0, 0x4, R18 ;  /* 0x0000000400027825 */ /* 0x000fe400078e0012 */
[----:B------:R-:W2:Y:S04]  /*1400*/  LDG.E R25, desc[UR12][R24.64] ;  /* 0x0000000c18197981 */ /* 0x000ea8000c1e1900 */
[----:B------:R-:W2:Y:S04]  /*1410*/  LDG.E R16, desc[UR12][R2.64] ;  /* 0x0000000c02107981 */ /* 0x000ea8000c1e1900 */
[----:B------:R-:W3:Y:S04]  /*1420*/  LDG.E R20, desc[UR12][R2.64+0x4] ;  /* 0x0000040c02147981 */ /* 0x000ee8000c1e1900 */
[----:B------:R-:W4:Y:S01]  /*1430*/  LDG.E R26, desc[UR12][R2.64+0x8] ;  /* 0x0000080c021a7981 */ /* 0x000f22000c1e1900 */
[----:B--2---:R-:W-:-:S04]  /*1440*/  FSETP.GT.AND P1, PT, |R16|, |R25|, PT ;  /* 0x400000191000720b */ /* 0x004fc80003f24200 */
[----:B------:R-:W-:-:S05]  /*1450*/  SEL R27, R0, R17, P1 ;  /* 0x00000011001b7207 */ /* 0x000fca0000800000 */
[----:B------:R-:W-:-:S06]  /*1460*/  IMAD.WIDE.U32 R16, R27, 0x4, R18 ;  /* 0x000000041b107825 */ /* 0x000fcc00078e0012 */
[----:B------:R-:W3:Y:S02]  /*1470*/  LDG.E R17, desc[UR12][R16.64] ;  /* 0x0000000c10117981 */ /* 0x000ee4000c1e1900 */
[----:B---3--:R-:W-:-:S13]  /*1480*/  FSETP.GT.AND P1, PT, |R20|, |R17|, PT ;  /* 0x400000111400720b */ /* 0x008fda0003f24200 */
[----:B------:R-:W-:-:S05]  /*1490*/  @P1 IADD3 R27, PT, PT, R0, 0x1, RZ ;  /* 0x00000001001b1810 */ /* 0x000fca0007ffe0ff */
[----:B------:R-:W-:-:S06]  /*14a0*/  IMAD.WIDE.U32 R20, R27, 0x4, R18 ;  /* 0x000000041b147825 */ /* 0x000fcc00078e0012 */
[----:B------:R-:W4:Y:S02]  /*14b0*/  LDG.E R21, desc[UR12][R20.64] ;  /* 0x0000000c14157981 */ /* 0x000f24000c1e1900 */
[----:B----4-:R-:W-:Y:S02]  /*14c0*/  FSETP.GT.AND P1, PT, |R26|, |R21|, PT ;  /* 0x400000151a00720b */ /* 0x010fe40003f24200 */
[----:B------:R-:W2:Y:S11]  /*14d0*/  LDG.E R26, desc[UR12][R2.64+0xc] ;  /* 0x00000c0c021a7981 */ /* 0x000eb6000c1e1900 */
[----:B------:R-:W-:-:S05]  /*14e0*/  @P1 IADD3 R27, PT, PT, R0, 0x2, RZ ;  /* 0x00000002001b1810 */ /* 0x000fca0007ffe0ff */
[----:B------:R-:W-:-:S06]  /*14f0*/  IMAD.WIDE.U32 R24, R27, 0x4, R18 ;  /* 0x000000041b187825 */ /* 0x000fcc00078e0012 */
[----:B------:R-:W2:Y:S02]  /*1500*/  LDG.E R25, desc[UR12][R24.64] ;  /* 0x0000000c18197981 */ /* 0x000ea4000c1e1900 */
[----:B--2---:R-:W-:Y:S02]  /*1510*/  FSETP.GT.AND P1, PT, |R26|, |R25|, PT ;  /* 0x400000191a00720b */ /* 0x004fe40003f24200 */
        /* <DEDUP_REMOVED lines=43> */
[----:B------:R-:W2:Y:S04]  /*17d0*/  LDG.E R25, desc[UR12][R24.64] ;  /* 0x0000000c18197981 */ /* 0x000ea8000c1e1900 */
[----:B------:R-:W3:Y:S01]  /*17e0*/  LDG.E R24, desc[UR12][R2.64+0x3c] ;  /* 0x00003c0c02187981 */ /* 0x000ee2000c1e1900 */
[----:B--2---:R-:W-:-:S03]  /*17f0*/  FSETP.GT.AND P1, PT, |R26|, |R25|, PT ;  /* 0x400000191a00720b */ /* 0x004fc60003f24200 */
[----:B------:R-:W2:Y:S10]  /*1800*/  LDG.E R26, desc[UR12][R2.64+0x34] ;  /* 0x0000340c021a7981 */ /* 0x000eb4000c1e1900 */
        /* <DEDUP_REMOVED lines=8> */
[----:B--2---:R-:W-:-:S13]  /*1890*/  FSETP.GT.AND P1, PT, |R26|, |R21|, PT ;  /* 0x400000151a00720b */ /* 0x004fda0003f24200 */
[----:B------:R-:W-:-:S04]  /*18a0*/  @P1 VIADD R27, R0, 0xe ;  /* 0x0000000e001b1836 */ /* 0x000fc80000000000 */
[----:B------:R-:W-:-:S06]  /*18b0*/  IMAD.WIDE.U32 R18, R27, 0x4, R18 ;  /* 0x000000041b127825 */ /* 0x000fcc00078e0012 */
[----:B------:R-:W3:Y:S01]  /*18c0*/  LDG.E R19, desc[UR12][R18.64] ;  /* 0x0000000c12137981 */ /* 0x000ee2000c1e1900 */
[----:B------:R-:W-:Y:S02]  /*18d0*/  IADD3 R16, PT, PT, R0, 0xf, RZ ;  /* 0x0000000f00107810 */ /* 0x000fe40007ffe0ff */
[----:B------:R-:W-:-:S04]  /*18e0*/  LOP3.LUT R17, R7, 0xfffffff0, RZ, 0xc0, !PT ;  /* 0xfffffff007117812 */ /* 0x000fc800078ec0ff */
[----:B------:R-:W-:Y:S02]  /*18f0*/  ISETP.NE.AND P2, PT, R16, R17, PT ;  /* 0x000000111000720c */ /* 0x000fe40003f45270 */
[----:B------:R-:W-:Y:S02]  /*1900*/  IADD3 R0, PT, PT, R0, 0x10, RZ ;  /* 0x0000001000007810 */ /* 0x000fe40007ffe0ff */
[----:B---3--:R-:W-:-:S04]  /*1910*/  FSETP.GT.AND P1, PT, |R24|, |R19|, PT ;  /* 0x400000131800720b */ /* 0x008fc80003f24200 */
[----:B------:R-:W-:-:S05]  /*1920*/  SEL R17, R16, R27, P1 ;  /* 0x0000001b10117207 */ /* 0x000fca0000800000 */
[----:B------:R-:W-:Y:S05]  /*1930*/  @P2 BRA `(.L_x_21) ;  /* 0xfffffff800a42947 */ /* 0x000fea000383ffff */
.L_x_20:
[----:B------:R-:W-:Y:S05]  /*1940*/  @!P0 BRA `(.L_x_19) ;  /* 0x0000000400908947 */ /* 0x000fea0003800000 */
[----:B------:R-:W-:-:S04]  /*1950*/  IADD3 R7, PT, PT, R4, -0x1, RZ ;  /* 0xffffffff04077810 */ /* 0x000fc80007ffe0ff */
[C---:B------:R-:W-:Y:S02]  /*1960*/  LOP3.LUT R2, R7.reuse, 0xf, RZ, 0xc0, !PT ;  /* 0x0000000f07027812 */ /* 0x040fe400078ec0ff */
[----:B------:R-:W-:Y:S02]  /*1970*/  LOP3.LUT P0, R26, R7, 0x7, RZ, 0xc0, !PT ;  /* 0x00000007071a7812 */ /* 0x000fe4000780c0ff */
[----:B------:R-:W-:-:S04]  /*1980*/  IADD3 R2, PT, PT, R2, -0x1, RZ ;  /* 0xffffffff02027810 */ /* 0x000fc80007ffe0ff */
[----:B------:R-:W-:-:S13]  /*1990*/  ISETP.GE.U32.AND P1, PT, R2, 0x7, PT ;  /* 0x000000070200780c */ /* 0x000fda0003f26070 */
[----:B------:R-:W-:Y:S05]  /*19a0*/  @!P1 BRA `(.L_x_22) ;  /* 0x0000000000b09947 */ /* 0x000fea0003800000 */
        /* <DEDUP_REMOVED lines=37> */
[----:B------:R-:W-:-:S05]  /*1c00*/  @P1 IADD3 R27, PT, PT, R0, 0x6, RZ ;  /* 0x00000006001b1810 */ /* 0x000fca0007ffe0ff */
[----:B------:R-:W-:-:S06]  /*1c10*/  IMAD.WIDE.U32 R2, R27, 0x4, R2 ;  /* 0x000000041b027825 */ /* 0x000fcc00078e0002 */
[----:B------:R-:W3:Y:S02]  /*1c20*/  LDG.E R3, desc[UR12][R2.64] ;  /* 0x0000000c02037981 */ /* 0x000ee4000c1e1900 */
[----:B---3--:R-:W-:-:S13]  /*1c30*/  FSETP.GT.AND P1, PT, |R16|, |R3|, PT ;  /* 0x400000031000720b */ /* 0x008fda0003f24200 */
[C---:B------:R-:W-:Y:S02]  /*1c40*/  @P1 IADD3 R27, PT, PT, R0.reuse, 0x7, RZ ;  /* 0x00000007001b1810 */ /* 0x040fe40007ffe0ff */
[----:B------:R-:W-:Y:S02]  /*1c50*/  IADD3 R0, PT, PT, R0, 0x8, RZ ;  /* 0x0000000800007810 */ /* 0x000fe40007ffe0ff */
[----:B------:R-:W-:-:S07]  /*1c60*/  MOV R17, R27 ;  /* 0x0000001b00117202 */ /* 0x000fce0000000f00 */
.L_x_22:
[----:B------:R-:W-:Y:S05]  /*1c70*/  @!P0 BRA `(.L_x_19) ;  /* 0x0000000000c48947 */ /* 0x000fea0003800000 */
[----:B------:R-:W-:-:S04]  /*1c80*/  IADD3 R26, PT, PT, R26, -0x1, RZ ;  /* 0xffffffff1a1a7810 */ /* 0x000fc80007ffe0ff */
[----:B------:R-:W-:Y:S02]  /*1c90*/  ISETP.GE.U32.AND P1, PT, R26, 0x3, PT ;  /* 0x000000031a00780c */ /* 0x000fe40003f26070 */
[----:B------:R-:W-:-:S11]  /*1ca0*/  LOP3.LUT P0, R26, R7, 0x3, RZ, 0xc0, !PT ;  /* 0x00000003071a7812 */ /* 0x000fd6000780c0ff */
[----:B------:R-:W-:Y:S05]  /*1cb0*/  @!P1 BRA `(.L_x_23) ;  /* 0x0000000000609947 */ /* 0x000fea0003800000 */
[----:B------:R-:W0:Y:S02]  /*1cc0*/  LDC.64 R2, c[0x0][0x3b0] ;  /* 0x0000ec00ff027b82 */ /* 0x000e240000000a00 */
[----:B0-----:R-:W-:-:S04]  /*1cd0*/  IMAD.WIDE.U32 R18, R17, 0x4, R2 ;  /* 0x0000000411127825 */ /* 0x001fc800078e0002 */
[----:B------:R-:W-:Y:S02]  /*1ce0*/  IMAD.WIDE.U32 R20, R0, 0x4, R2 ;  /* 0x0000000400147825 */ /* 0x000fe400078e0002 */
[----:B------:R-:W2:Y:S04]  /*1cf0*/  LDG.E R19, desc[UR12][R18.64] ;  /* 0x0000000c12137981 */ /* 0x000ea8000c1e1900 */
[----:B------:R-:W2:Y:S04]  /*1d00*/  LDG.E R16, desc[UR12][R20.64] ;  /* 0x0000000c14107981 */ /* 0x000ea8000c1e1900 */
[----:B------:R-:W3:Y:S04]  /*1d10*/  LDG.E R24, desc[UR12][R20.64+0x4] ;  /* 0x0000040c14187981 */ /* 0x000ee8000c1e1900 */
[----:B------:R-:W4:Y:S04]  /*1d20*/  LDG.E R28, desc[UR12][R20.64+0x8] ;  /* 0x0000080c141c7981 */ /* 0x000f28000c1e1900 */
[----:B------:R-:W5:Y:S01]  /*1d30*/  LDG.E R18, desc[UR12][R20.64+0xc] ;  /* 0x00000c0c14127981 */ /* 0x000f62000c1e1900 */
        /* <DEDUP_REMOVED lines=8> */
[----:B----4-:R-:W-:-:S13]  /*1dc0*/  FSETP.GT.AND P1, PT, |R28|, |R25|, PT ;  /* 0x400000191c00720b */ /* 0x010fda0003f24200 */
[----:B------:R-:W-:-:S05]  /*1dd0*/  @P1 IADD3 R27, PT, PT, R0, 0x2, RZ ;  /* 0x00000002001b1810 */ /* 0x000fca0007ffe0ff */
[----:B------:R-:W-:-:S06]  /*1de0*/  IMAD.WIDE.U32 R2, R27, 0x4, R2 ;  /* 0x000000041b027825 */ /* 0x000fcc00078e0002 */
[----:B------:R-:W5:Y:S02]  /*1df0*/  LDG.E R3, desc[UR12][R2.64] ;  /* 0x0000000c02037981 */ /* 0x000f64000c1e1900 */
[----:B-----5:R-:W-:-:S13]  /*1e00*/  FSETP.GT.AND P1, PT, |R18|, |R3|, PT ;  /* 0x400000031200720b */ /* 0x020fda0003f24200 */
[C---:B------:R-:W-:Y:S02]  /*1e10*/  @P1 IADD3 R27, PT, PT, R0.reuse, 0x3, RZ ;  /* 0x00000003001b1810 */ /* 0x040fe40007ffe0ff */
[----:B------:R-:W-:Y:S02]  /*1e20*/  IADD3 R0, PT, PT, R0, 0x4, RZ ;  /* 0x0000000400007810 */ /* 0x000fe40007ffe0ff */
[----:B------:R-:W-:-:S07]  /*1e30*/  MOV R17, R27 ;  /* 0x0000001b00117202 */ /* 0x000fce0000000f00 */
.L_x_23:
[----:B------:R-:W-:Y:S05]  /*1e40*/  @!P0 BRA `(.L_x_19) ;  /* 0x0000000000508947 */ /* 0x000fea0003800000 */
[----:B------:R-:W0:Y:S02]  /*1e50*/  LDC.64 R18, c[0x0][0x3b0] ;  /* 0x0000ec00ff127b82 */ /* 0x000e240000000a00 */
[----:B0-----:R-:W-:-:S04]  /*1e60*/  IMAD.WIDE.U32 R20, R17, 0x4, R18 ;  /* 0x0000000411147825 */ /* 0x001fc800078e0012 */
[----:B------:R-:W-:Y:S02]  /*1e70*/  IMAD.WIDE.U32 R2, R0, 0x4, R18 ;  /* 0x0000000400027825 */ /* 0x000fe400078e0012 */
[----:B------:R-:W2:Y:S04]  /*1e80*/  LDG.E R21, desc[UR12][R20.64] ;  /* 0x0000000c14157981 */ /* 0x000ea8000c1e1900 */
[----:B------:R-:W2:Y:S01]  /*1e90*/  LDG.E R16, desc[UR12][R2.64] ;  /* 0x0000000c02107981 */ /* 0x000ea2000c1e1900 */
[----:B------:R-:W-:Y:S02]  /*1ea0*/  ISETP.NE.AND P1, PT, R26, 0x1, PT ;  /* 0x000000011a00780c */ /* 0x000fe40003f25270 */
[----:B--2---:R-:W-:-:S04]  /*1eb0*/  FSETP.GT.AND P0, PT, |R16|, |R21|, PT ;  /* 0x400000151000720b */ /* 0x004fc80003f04200 */
[----:B------:R-:W-:-:S07]  /*1ec0*/  SEL R17, R0, R17, P0 ;  /* 0x0000001100117207 */ /* 0x000fce0000000000 */
[----:B------:R-:W-:Y:S05]  /*1ed0*/  @!P1 BRA `(.L_x_19) ;  /* 0x00000000002c9947 */ /* 0x000fea0003800000 */
[----:B------:R-:W-:Y:S01]  /*1ee0*/  IMAD.WIDE.U32 R20, R17, 0x4, R18 ;  /* 0x0000000411147825 */ /* 0x000fe200078e0012 */
[----:B------:R-:W2:Y:S05]  /*1ef0*/  LDG.E R16, desc[UR12][R2.64+0x4] ;  /* 0x0000040c02107981 */ /* 0x000eaa000c1e1900 */
[----:B------:R-:W2:Y:S01]  /*1f00*/  LDG.E R21, desc[UR12][R20.64] ;  /* 0x0000000c14157981 */ /* 0x000ea2000c1e1900 */
[----:B------:R-:W-:Y:S02]  /*1f10*/  ISETP.NE.AND P1, PT, R26, 0x2, PT ;  /* 0x000000021a00780c */ /* 0x000fe40003f25270 */
[----:B--2---:R-:W-:-:S11]  /*1f20*/  FSETP.GT.AND P0, PT, |R16|, |R21|, PT ;  /* 0x400000151000720b */ /* 0x004fd60003f04200 */
[----:B------:R-:W2:Y:S02]  /*1f30*/  @P1 LDG.E R16, desc[UR12][R2.64+0x8] ;  /* 0x0000080c02101981 */ /* 0x000ea4000c1e1900 */
[----:B------:R-:W-:-:S05]  /*1f40*/  @P0 IADD3 R17, PT, PT, R0, 0x1, RZ ;  /* 0x0000000100110810 */ /* 0x000fca0007ffe0ff */
[----:B------:R-:W-:-:S06]  /*1f50*/  @P1 IMAD.WIDE.U32 R18, R17, 0x4, R18 ;  /* 0x0000000411121825 */ /* 0x000fcc00078e0012 */
[----:B------:R-:W2:Y:S02]  /*1f60*/  @P1 LDG.E R19, desc[UR12][R18.64] ;  /* 0x0000000c12131981 */ /* 0x000ea4000c1e1900 */
[----:B--2---:R-:W-:-:S13]  /*1f70*/  FSETP.GT.AND P0, PT, |R16|, |R19|, P1 ;  /* 0x400000131000720b */ /* 0x004fda0000f04200 */
[----:B------:R-:W-:-:S07]  /*1f80*/  @P0 IADD3 R17, PT, PT, R0, 0x2, RZ ;  /* 0x0000000200110810 */ /* 0x000fce0007ffe0ff */
.L_x_19:
[----:B------:R-:W0:Y:S02]  /*1f90*/  LDC.64 R2, c[0x0][0x3b8] ;  /* 0x0000ee00ff027b82 */ /* 0x000e240000000a00 */
[----:B0-----:R-:W-:-:S05]  /*1fa0*/  IMAD.WIDE.U32 R2, R17, 0x4, R2 ;  /* 0x0000000411027825 */ /* 0x001fca00078e0002 */
[----:B------:R-:W2:Y:S01]  /*1fb0*/  LDG.E R0, desc[UR12][R2.64] ;  /* 0x0000000c02007981 */ /* 0x000ea2000c1e1900 */
[----:B------:R-:W-:Y:S01]  /*1fc0*/  UMOV UR6, 0xe2308c3a ;  /* 0xe2308c3a00067882 */ /* 0x000fe20000000000 */
[----:B------:R-:W-:Y:S01]  /*1fd0*/  UMOV UR7, 0x3e45798e ;  /* 0x3e45798e00077882 */ /* 0x000fe20000000000 */
[----:B--2---:R-:W0:Y:S02]  /*1fe0*/  F2F.F64.F32 R18, R0 ;  /* 0x0000000000127310 */ /* 0x004e240000201800 */
[----:B0-----:R-:W-:-:S14]  /*1ff0*/  DSETP.GEU.AND P0, PT, R18, UR6, PT ;  /* 0x0000000612007e2a */ /* 0x001fdc000bf0e000 */
[----:B------:R-:W-:Y:S05]  /*2000*/  @!P0 BRA `(.L_x_24) ;  /* 0x0000007c00848947 */ /* 0x000fea0003800000 */
[----:B------:R-:W-:Y:S01]  /*2010*/  IADD3 R2, PT, PT, R0, -0xd000000, RZ ;  /* 0xf300000000027810 */ /* 0x000fe20007ffe0ff */
[----:B------:R0:W1:Y:S03]  /*2020*/  MUFU.RSQ R19, R0 ;  /* 0x0000000000137308 */ /* 0x0000660000001400 */
[----:B------:R-:W-:-:S13]  /*2030*/  ISETP.GT.U32.AND P0, PT, R2, 0x727fffff, PT ;  /* 0x727fffff0200780c */ /* 0x000fda0003f04070 */
[----:B0-----:R-:W-:Y:S05]  /*2040*/  @!P0 BRA `(.L_x_25) ;  /* 0x0000000000108947 */ /* 0x001fea0003800000 */
[----:B------:R-:W-:-:S07]  /*2050*/  MOV R16, 0x2070 ;  /* 0x0000207000107802 */ /* 0x000fce0000000f00 */
[----:B-1----:R-:W-:Y:S05]  /*2060*/  CALL.REL.NOINC `($__internal_0_$__cuda_sm20_sqrt_rn_f32_slowpath) ;  /* 0x0000008400707944 */ /* 0x002fea0003c00000 */
[----:B------:R-:W-:Y:S01]  /*2070*/  MOV R3, R0 ;  /* 0x0000000000037202 */ /* 0x000fe20000000f00 */
[----:B------:R-:W-:Y:S06]  /*2080*/  BRA `(.L_x_26) ;  /* 0x0000000000107947 */ /* 0x000fec0003800000 */
.L_x_25:
[----:B-1----:R-:W-:Y:S01]  /*2090*/  FMUL.FTZ R3, R0, R19 ;  /* 0x0000001300037220 */ /* 0x002fe20000410000 */
[----:B------:R-:W-:-:S03]  /*20a0*/  FMUL.FTZ R2, R19, 0.5 ;  /* 0x3f00000013027820 */ /* 0x000fc60000410000 */
[----:B------:R-:W-:-:S04]  /*20b0*/  FFMA R0, -R3, R3, R0 ;  /* 0x0000000303007223 */ /* 0x000fc80000000100 */
[----:B------:R-:W-:-:S07]  /*20c0*/  FFMA R3, R0, R2, R3 ;  /* 0x0000000200037223 */ /* 0x000fce0000000003 */
.L_x_26:
[----:B------:R-:W0:Y:S01]  /*20d0*/  MUFU.RCP R0, R3 ;  /* 0x0000000300007308 */ /* 0x000e220000001000 */
[----:B------:R-:W-:Y:S02]  /*20e0*/  UMOV UR5, 0x3f800000 ;  /* 0x3f80000000057882 */ /* 0x000fe40000000000 */
[----:B------:R-:W-:-:S05]  /*20f0*/  MOV R16, UR5 ;  /* 0x0000000500107c02 */ /* 0x000fca0008000f00 */
[----:B------:R-:W1:Y:S01]  /*2100*/  FCHK P0, -R16, R3 ;  /* 0x0000000310007302 */ /* 0x000e620000000100 */
[----:B0-----:R-:W-:-:S04]  /*2110*/  FFMA R19, R0, -R3, 1 ;  /* 0x3f80000000137423 */ /* 0x001fc80000000803 */
[----:B------:R-:W-:-:S04]  /*2120*/  FFMA R0, R0, R19, R0 ;  /* 0x0000001300007223 */ /* 0x000fc80000000000 */
[----:B------:R-:W-:-:S04]  /*2130*/  FFMA R19, R0, -1, RZ ;  /* 0xbf80000000137823 */ /* 0x000fc800000000ff */
[----:B------:R-:W-:-:S04]  /*2140*/  FFMA R2, R19, -R3, -1 ;  /* 0xbf80000013027423 */ /* 0x000fc80000000803 */
[----:B------:R-:W-:-:S05]  /*2150*/  FFMA R2, R0, R2, R19 ;  /* 0x0000000200027223 */ /* 0x000fca0000000013 */
[----:B------:R-:W-:Y:S01]  /*2160*/  R2UR UR7, R2 ;  /* 0x00000000020772ca */ /* 0x000fe200000e0000 */
[----:B-1----:R-:W-:-:S14]  /*2170*/  @!P0 BRA `(.L_x_27) ;  /* 0x0000000000108947 */ /* 0x002fdc0003800000 */
[----:B------:R-:W-:Y:S01]  /*2180*/  HFMA2 R0, -RZ, RZ, -1.875, 0 ;  /* 0xbf800000ff007431 */ /* 0x000fe200000001ff */
[----:B------:R-:W-:-:S07]  /*2190*/  MOV R2, 0x21b0 ;  /* 0x000021b000027802 */ /* 0x000fce0000000f00 */
[----:B------:R-:W-:Y:S05]  /*21a0*/  CALL.REL.NOINC `($__internal_1_$__cuda_sm3x_div_rn_noftz_f32_slowpath) ;  /* 0x0000008400807944 */ /* 0x000fea0003c00000 */
[----:B------:R-:W-:-:S05]  /*21b0*/  UMOV UR7, UR5 ;  /* 0x0000000500077c82 */ /* 0x000fca0008000000 */
.L_x_27:
[----:B------:R-:W0:Y:S02]  /*21c0*/  LDC.64 R2, c[0x0][0x3c8] ;  /* 0x0000f200ff027b82 */ /* 0x000e240000000a00 */
[----:B0-----:R-:W-:-:S06]  /*21d0*/  IMAD.WIDE.U32 R2, R17, 0x4, R2 ;  /* 0x0000000411027825 */ /* 0x001fcc00078e0002 */
[----:B------:R-:W2:Y:S01]  /*21e0*/  LDG.E R2, desc[UR12][R2.64] ;  /* 0x0000000c02027981 */ /* 0x000ea2000c1e1900 */
[----:B------:R-:W-:Y:S01]  /*21f0*/  FMUL R0, R5, R5 ;  /* 0x0000000505007220 */ /* 0x000fe20000400000 */
[----:B--2---:R-:W-:-:S04]  /*2200*/  FMUL R31, R2, UR7 ;  /* 0x00000007021f7c20 */ /* 0x004fc80008400000 */
[----:B------:R-:W-:-:S05]  /*2210*/  FMUL R27, R31, R31 ;  /* 0x0000001f1f1b7220 */ /* 0x000fca0000400000 */
[----:B------:R-:W-:-:S13]  /*2220*/  FSETP.GEU.AND P0, PT, R27, R0, PT ;  /* 0x000000001b00720b */ /* 0x000fda0003f0e000 */
[----:B------:R-:W-:Y:S05]  /*2230*/  @!P0 BRA `(.L_x_18) ;  /* 0x0000007c000c8947 */ /* 0x000fea0003800000 */
[----:B------:R-:W0:Y:S01]  /*2240*/  LDC.64 R18, c[0x0][0x3e8] ;  /* 0x0000fa00ff127b82 */ /* 0x000e220000000a00 */
[----:B------:R-:W-:Y:S01]  /*2250*/  IMAD.U32 R21, RZ, RZ, UR4 ;  /* 0x00000004ff157e24 */ /* 0x000fe2000f8e00ff */
[----:B------:R-:W-:Y:S01]  /*2260*/  MOV R29, UR4 ;  /* 0x00000004001d7c02 */ /* 0x000fe20008000f00 */
[----:B------:R-:W-:-:S05]  /*2270*/  FADD R31, -R31, -RZ ;  /* 0x800000ff1f1f7221 */ /* 0x000fca0000000100 */
[----:B------:R-:W1:Y:S08]  /*2280*/  LDC.64 R2, c[0x0][0x3f0] ;  /* 0x0000fc00ff027b82 */ /* 0x000e700000000a00 */
[----:B------:R-:W2:Y:S01]  /*2290*/  LDC.64 R24, c[0x0][0x400] ;  /* 0x00010000ff187b82 */ /* 0x000ea20000000a00 */
[----:B0-----:R-:W-:-:S07]  /*22a0*/  IMAD.WIDE.U32 R18, R21, 0x4, R18 ;  /* 0x0000000415127825 */ /* 0x001fce00078e0012 */
[----:B------:R-:W0:Y:S01]  /*22b0*/  LDC.64 R20, c[0x0][0x3d0] ;  /* 0x0000f400ff147b82 */ /* 0x000e220000000a00 */
[----:B------:R3:W-:Y:S01]  /*22c0*/  STG.E desc[UR12][R18.64], R31 ;  /* 0x0000001f12007986 */ /* 0x0007e2000c10190c */
[----:B-1----:R-:W-:-:S05]  /*22d0*/  IMAD.WIDE.U32 R2, R29, 0x4, R2 ;  /* 0x000000041d027825 */ /* 0x002fca00078e0002 */
[----:B------:R3:W-:Y:S04]  /*22e0*/  STG.E desc[UR12][R2.64], R17 ;  /* 0x0000001102007986 */ /* 0x0007e8000c10190c */
[----:B--2---:R-:W2:Y:S01]  /*22f0*/  LDG.E R0, desc[UR12][R24.64] ;  /* 0x0000000c18007981 */ /* 0x004ea2000c1e1900 */
[----:B------:R-:W-:Y:S01]  /*2300*/  HFMA2 R33, -RZ, RZ, -1.875, 0 ;  /* 0xbf800000ff217431 */ /* 0x000fe200000001ff */
[----:B------:R-:W-:Y:S01]  /*2310*/  UISETP.NE.AND UP0, UPT, UR4, URZ, UPT ;  /* 0x000000ff0400728c */ /* 0x000fe2000bf05270 */
[----:B------:R-:W-:Y:S01]  /*2320*/  FADD R6, -R27, R6 ;  /* 0x000000061b067221 */ /* 0x000fe20000000100 */
[----:B--2---:R-:W-:-:S04]  /*2330*/  IMAD R29, R0, R29, UR4 ;  /* 0x00000004001d7e24 */ /* 0x004fc8000f8e021d */
[----:B0-----:R-:W-:-:S05]  /*2340*/  IMAD.WIDE R20, R29, 0x4, R20 ;  /* 0x000000041d147825 */ /* 0x001fca00078e0214 */
[----:B------:R3:W-:Y:S01]  /*2350*/  STG.E desc[UR12][R20.64], R33 ;  /* 0x0000002114007986 */ /* 0x0007e2000c10190c */
[----:B------:R-:W-:Y:S05]  /*2360*/  BRA.U !UP0, `(.L_x_28) ;  /* 0x0000000908387547 */ /* 0x000fea000b800000 */
[----:B------:R-:W-:Y:S02]  /*2370*/  MOV R0, UR4 ;  /* 0x0000000400007c02 */ /* 0x000fe40008000f00 */
[----:B---3--:R-:W-:Y:S02]  /*2380*/  MOV R33, RZ ;  /* 0x000000ff00217202 */ /* 0x008fe40000000f00 */
[----:B------:R-:W-:-:S04]  /*2390*/  IADD3 R0, PT, PT, R0, -0x1, RZ ;  /* 0xffffffff00007810 */ /* 0x000fc80007ffe0ff */
[----:B------:R-:W-:-:S13]  /*23a0*/  ISETP.GE.U32.AND P0, PT, R0, 0xf, PT ;  /* 0x0000000f0000780c */ /* 0x000fda0003f06070 */
[----:B------:R-:W-:Y:S05]  /*23b0*/  @!P0 BRA `(.L_x_29) ;  /* 0x0000000000e88947 */ /* 0x000fea0003800000 */
[----:B------:R-:W-:-:S07]  /*23c0*/  MOV R35, RZ ;  /* 0x000000ff00237202 */ /* 0x000fce0000000f00 */
.L_x_30:
[----:B0-----:R-:W0:Y:S01]  /*23d0*/  LDC.64 R20, c[0x0][0x3d8] ;  /* 0x0000f600ff147b82 */ /* 0x001e220000000a00 */
[----:B------:R-:W-:-:S04]  /*23e0*/  IMAD R3, R4, R35, R17 ;  /* 0x0000002304037224 */ /* 0x000fc800078e0211 */
[----:B0-----:R-:W-:-:S03]  /*23f0*/  IMAD.WIDE R20, R3, 0x4, R20 ;  /* 0x0000000403147825 */ /* 0x001fc600078e0214 */
[----:B------:R-:W0:Y:S02]  /*2400*/  LDC.64 R2, c[0x0][0x3c0] ;  /* 0x0000f000ff027b82 */ /* 0x000e240000000a00 */
[----:B------:R-:W2:Y:S01]  /*2410*/  LDG.E R37, desc[UR12][R20.64] ;  /* 0x0000000c14257981 */ /* 0x000ea2000c1e1900 */
[----:B------:R-:W-:-:S04]  /*2420*/  IMAD.WIDE R32, R4, 0x4, R20 ;  /* 0x0000000404207825 */ /* 0x000fc800078e0214 */
[----:B0-----:R-:W-:-:S05]  /*2430*/  IMAD.WIDE.U32 R2, R35, 0x4, R2 ;  /* 0x0000000423027825 */ /* 0x001fca00078e0002 */
[----:B--2---:R0:W-:Y:S04]  /*2440*/  STG.E desc[UR12][R2.64], R37 ;  /* 0x0000002502007986 */ /* 0x0041e8000c10190c */
[----:B------:R-:W2:Y:S01]  /*2450*/  LDG.E R0, desc[UR12][R32.64] ;  /* 0x0000000c20007981 */ /* 0x000ea2000c1e1900 */
[----:B------:R-:W-:-:S03]  /*2460*/  IMAD.WIDE R30, R4, 0x4, R32 ;  /* 0x00000004041e7825 */ /* 0x000fc600078e0220 */
[----:B--2---:R1:W-:Y:S04]  /*2470*/  STG.E desc[UR12][R2.64+0x4], R0 ;  /* 0x0000040002007986 */ /* 0x0043e8000c10190c */
[----:B------:R-:W2:Y:S01]  /*2480*/  LDG.E R16, desc[UR12][R30.64] ;  /* 0x0000000c1e107981 */ /* 0x000ea2000c1e1900 */
[----:B------:R-:W-:-:S03]  /*2490*/  IMAD.WIDE R28, R4, 0x4, R30 ;  /* 0x00000004041c7825 */ /* 0x000fc600078e021e */
[----:B--2---:R2:W-:Y:S04]  /*24a0*/  STG.E desc[UR12][R2.64+0x8], R16 ;  /* 0x0000081002007986 */ /* 0x0045e8000c10190c */
[----:B------:R-:W3:Y:S01]  /*24b0*/  LDG.E R34, desc[UR12][R28.64] ;  /* 0x0000000c1c227981 */ /* 0x000ee2000c1e1900 */
[----:B------:R-:W-:-:S03]  /*24c0*/  IMAD.WIDE R26, R4, 0x4, R28 ;  /* 0x00000004041a7825 */ /* 0x000fc600078e021c */
[----:B---3--:R3:W-:Y:S04]  /*24d0*/  STG.E desc[UR12][R2.64+0xc], R34 ;  /* 0x00000c2202007986 */ /* 0x0087e8000c10190c */
[----:B------:R-:W4:Y:S01]  /*24e0*/  LDG.E R36, desc[UR12][R26.64] ;  /* 0x0000000c1a247981 */ /* 0x000f22000c1e1900 */
[----:B------:R-:W-:-:S03]  /*24f0*/  IMAD.WIDE R20, R4, 0x4, R26 ;  /* 0x0000000404147825 */ /* 0x000fc600078e021a */
[----:B----4-:R4:W-:Y:S04]  /*2500*/  STG.E desc[UR12][R2.64+0x10], R36 ;  /* 0x0000102402007986 */ /* 0x0109e8000c10190c */
[----:B0-----:R-:W5:Y:S01]  /*2510*/  LDG.E R37, desc[UR12][R20.64] ;  /* 0x0000000c14257981 */ /* 0x001f62000c1e1900 */
[----:B------:R-:W-:-:S03]  /*2520*/  IMAD.WIDE R32, R4, 0x4, R20 ;  /* 0x0000000404207825 */ /* 0x000fc600078e0214 */
[----:B-----5:R0:W-:Y:S04]  /*2530*/  STG.E desc[UR12][R2.64+0x14], R37 ;  /* 0x0000142502007986 */ /* 0x0201e8000c10190c */
[----:B-1----:R-:W5:Y:S01]  /*2540*/  LDG.E R0, desc[UR12][R32.64] ;  /* 0x0000000c20007981 */ /* 0x002f62000c1e1900 */
[----:B------:R-:W-:-:S03]  /*2550*/  IMAD.WIDE R30, R4, 0x4, R32 ;  /* 0x00000004041e7825 */ /* 0x000fc600078e0220 */
[----:B-----5:R1:W-:Y:S04]  /*2560*/  STG.E desc[UR12][R2.64+0x18], R0 ;  /* 0x0000180002007986 */ /* 0x0203e8000c10190c */
[----:B--2---:R-:W2:Y:S01]  /*2570*/  LDG.E R16, desc[UR12][R30.64] ;  /* 0x0000000c1e107981 */ /* 0x004ea2000c1e1900 */
[----:B------:R-:W-:-:S03]  /*2580*/  IMAD.WIDE R28, R4, 0x4, R30 ;  /* 0x00000004041c7825 */ /* 0x000fc600078e021e */
[----:B--2---:R2:W-:Y:S04]  /*2590*/  STG.E desc[UR12][R2.64+0x1c], R16 ;  /* 0x00001c1002007986 */ /* 0x0045e8000c10190c */
[----:B---3--:R-:W3:Y:S01]  /*25a0*/  LDG.E R34, desc[UR12][R28.64] ;  /* 0x0000000c1c227981 */ /* 0x008ee2000c1e1900 */
[----:B------:R-:W-:-:S03]  /*25b0*/  IMAD.WIDE R26, R4, 0x4, R28 ;  /* 0x00000004041a7825 */ /* 0x000fc600078e021c */
[----:B---3--:R3:W-:Y:S04]  /*25c0*/  STG.E desc[UR12][R2.64+0x20], R34 ;  /* 0x0000202202007986 */ /* 0x0087e8000c10190c */
[----:B----4-:R-:W4:Y:S01]  /*25d0*/  LDG.E R36, desc[UR12][R26.64] ;  /* 0x0000000c1a247981 */ /* 0x010f22000c1e1900 */
        /* <DEDUP_REMOVED lines=11> */
[----:B---3--:R-:W2:Y:S01]  /*2690*/  LDG.E R34, desc[UR12][R28.64] ;  /* 0x0000000c1c227981 */ /* 0x008ea2000c1e1900 */
[----:B------:R-:W-:-:S03]  /*26a0*/  IMAD.WIDE R26, R4, 0x4, R28 ;  /* 0x00000004041a7825 */ /* 0x000fc600078e021c */
[----:B--2---:R0:W-:Y:S04]  /*26b0*/  STG.E desc[UR12][R2.64+0x34], R34 ;  /* 0x0000342202007986 */ /* 0x0041e8000c10190c */
[----:B----4-:R-:W2:Y:S01]  /*26c0*/  LDG.E R36, desc[UR12][R26.64] ;  /* 0x0000000c1a247981 */ /* 0x010ea2000c1e1900 */
[----:B------:R-:W-:Y:S01]  /*26d0*/  IMAD.WIDE R20, R4, 0x4, R26 ;  /* 0x0000000404147825 */ /* 0x000fe200078e021a */
[----:B------:R-:W-:Y:S02]  /*26e0*/  MOV R33, UR4 ;  /* 0x0000000400217c02 */ /* 0x000fe40008000f00 */
[----:B--2---:R0:W-:Y:S04]  /*26f0*/  STG.E desc[UR12][R2.64+0x38], R36 ;  /* 0x0000382402007986 */ /* 0x0041e8000c10190c */
[----:B------:R-:W2:Y:S01]  /*2700*/  LDG.E R21, desc[UR12][R20.64] ;  /* 0x0000000c14157981 */ /* 0x000ea2000c1e1900 */
[----:B------:R-:W-:-:S02]  /*2710*/  LOP3.LUT R33, R33, 0x7ffffff0, RZ, 0xc0, !PT ;  /* 0x7ffffff021217812 */ /* 0x000fc400078ec0ff */
[----:B------:R-:W-:-:S04]  /*2720*/  IADD3 R35, PT, PT, R35, 0x10, RZ ;  /* 0x0000001023237810 */ /* 0x000fc80007ffe0ff */
[----:B------:R-:W-:Y:S01]  /*2730*/  ISETP.NE.AND P0, PT, R35, R33, PT ;  /* 0x000000212300720c */ /* 0x000fe20003f05270 */
[----:B--2---:R0:W-:-:S12]  /*2740*/  STG.E desc[UR12][R2.64+0x3c], R21 ;  /* 0x00003c1502007986 */ /* 0x0041d8000c10190c */
[----:B------:R-:W-:Y:S05]  /*2750*/  @P0 BRA `(.L_x_30) ;  /* 0xfffffffc001c0947 */ /* 0x000fea000383ffff */
.L_x_29:
[----:B0-----:R-:W-:-:S04]  /*2760*/  MOV R0, UR4 ;  /* 0x0000000400007c02 */ /* 0x001fc80008000f00 */
[----:B------:R-:W-:-:S13]  /*2770*/  LOP3.LUT P0, RZ, R0, 0xf, RZ, 0xc0, !PT ;  /* 0x0000000f00ff7812 */ /* 0x000fda000780c0ff */
[----:B------:R-:W-:Y:S05]  /*2780*/  @!P0 BRA `(.L_x_28) ;  /* 0x0000000400308947 */ /* 0x000fea0003800000 */
[----:B------:R-:W-:-:S04]  /*2790*/  LOP3.LUT R2, R14, 0xf, RZ, 0xc0, !PT ;  /* 0x0000000f0e027812 */ /* 0x000fc800078ec0ff */
[C---:B------:R-:W-:Y:S02]  /*27a0*/  IADD3 R0, PT, PT, R2.reuse, -0x1, RZ ;  /* 0xffffffff02007810 */ /* 0x040fe40007ffe0ff */
[----:B------:R-:W-:Y:S02]  /*27b0*/  LOP3.LUT P1, RZ, R2, 0x7, RZ, 0xc0, !PT ;  /* 0x0000000702ff7812 */ /* 0x000fe4000782c0ff */
[----:B------:R-:W-:-:S13]  /*27c0*/  ISETP.GE.U32.AND P0, PT, R0, 0x7, PT ;  /* 0x000000070000780c */ /* 0x000fda0003f06070 */
[----:B------:R-:W-:Y:S05]  /*27d0*/  @!P0 BRA `(.L_x_31) ;  /* 0x0000000000748947 */ /* 0x000fea0003800000 */
[----:B------:R-:W0:Y:S01]  /*27e0*/  LDC.64 R20, c[0x0][0x3d8] ;  /* 0x0000f600ff147b82 */ /* 0x000e220000000a00 */
        /* <DEDUP_REMOVED lines=17> */
[----:B0-----:R-:W-:-:S03]  /*2900*/  IMAD.WIDE R28, R4, 0x4, R30 ;  /* 0x00000004041c7825 */ /* 0x001fc600078e021e */
        /* <DEDUP_REMOVED lines=8> */
[----:B------:R-:W-:-:S03]  /*2990*/  IADD3 R33, PT, PT, R33, 0x8, RZ ;  /* 0x0000000821217810 */ /* 0x000fc60007ffe0ff */
[----:B--2---:R1:W-:Y:S04]  /*29a0*/  STG.E desc[UR12][R2.64+0x1c], R21 ;  /* 0x00001c1502007986 */ /* 0x0043e8000c10190c */
.L_x_31:
[----:B------:R-:W-:Y:S05]  /*29b0*/  @!P1 BRA `(.L_x_28) ;  /* 0x0000000000a49947 */ /* 0x000fea0003800000 */
[----:B-1----:R-:W-:-:S04]  /*29c0*/  LOP3.LUT R0, R15, 0xffff, RZ, 0xc0, !PT ;  /* 0x0000ffff0f007812 */ /* 0x002fc800078ec0ff */
[C---:B------:R-:W-:Y:S02]  /*29d0*/  LOP3.LUT R2, R0.reuse, 0x7, RZ, 0xc0, !PT ;  /* 0x0000000700027812 */ /* 0x040fe400078ec0ff */
[----:B------:R-:W-:Y:S02]  /*29e0*/  LOP3.LUT R0, R0, 0x3, RZ, 0xc0, !PT ;  /* 0x0000000300007812 */ /* 0x000fe400078ec0ff */
[----:B------:R-:W-:Y:S02]  /*29f0*/  IADD3 R2, PT, PT, R2, -0x1, RZ ;  /* 0xffffffff02027810 */ /* 0x000fe40007ffe0ff */
[----:B------:R-:W-:Y:S02]  /*2a00*/  ISETP.NE.AND P1, PT, R0, RZ, PT ;  /* 0x000000ff0000720c */ /* 0x000fe40003f25270 */
        /* <DEDUP_REMOVED lines=19> */
.L_x_32:
[----:B------:R-:W-:Y:S05]  /*2b40*/  @!P1 BRA `(.L_x_28) ;  /* 0x0000000000409947 */ /* 0x000fea0003800000 */
[----:B0-----:R-:W0:Y:S01]  /*2b50*/  LDC.64 R20, c[0x0][0x3d8] ;  /* 0x0000f600ff147b82 */ /* 0x001e220000000a00 */
[----:B------:R-:W-:-:S04]  /*2b60*/  IMAD R3, R4, R33, R17 ;  /* 0x0000002104037224 */ /* 0x000fc800078e0211 */
[----:B0-----:R-:W-:-:S03]  /*2b70*/  IMAD.WIDE R20, R3, 0x4, R20 ;  /* 0x0000000403147825 */ /* 0x001fc600078e0214 */
[----:B------:R-:W0:Y:S02]  /*2b80*/  LDC.64 R2, c[0x0][0x3c0] ;  /* 0x0000f000ff027b82 */ /* 0x000e240000000a00 */
[----:B------:R-:W2:Y:S01]  /*2b90*/  LDG.E R27, desc[UR12][R20.64] ;  /* 0x0000000c141b7981 */ /* 0x000ea2000c1e1900 */
[----:B------:R-:W-:Y:S01]  /*2ba0*/  ISETP.NE.AND P0, PT, R0, 0x1, PT ;  /* 0x000000010000780c */ /* 0x000fe20003f05270 */
[----:B0-----:R-:W-:-:S05]  /*2bb0*/  IMAD.WIDE.U32 R2, R33, 0x4, R2 ;  /* 0x0000000421027825 */ /* 0x001fca00078e0002 */
[----:B--2---:R2:W-:Y:S07]  /*2bc0*/  STG.E desc[UR12][R2.64], R27 ;  /* 0x0000001b02007986 */ /* 0x0045ee000c10190c */
[----:B------:R-:W-:Y:S05]  /*2bd0*/  @!P0 BRA `(.L_x_28) ;  /* 0x00000000001c8947 */ /* 0x000fea0003800000 */
[----:B------:R-:W-:-:S05]  /*2be0*/  IMAD.WIDE R20, R4, 0x4, R20 ;  /* 0x0000000404147825 */ /* 0x000fca00078e0214 */
[----:B------:R-:W3:Y:S01]  /*2bf0*/  LDG.E R29, desc[UR12][R20.64] ;  /* 0x0000000c141d7981 */ /* 0x000ee2000c1e1900 */
[----:B------:R-:W-:-:S13]  /*2c00*/  ISETP.NE.AND P0, PT, R0, 0x2, PT ;  /* 0x000000020000780c */ /* 0x000fda0003f05270 */
[----:B--2---:R-:W-:Y:S01]  /*2c10*/  @P0 IMAD.WIDE R26, R4, 0x4, R20 ;  /* 0x00000004041a0825 */ /* 0x004fe200078e0214 */
[----:B---3--:R4:W-:Y:S05]  /*2c20*/  STG.E desc[UR12][R2.64+0x4], R29 ;  /* 0x0000041d02007986 */ /* 0x0089ea000c10190c */
[----:B------:R-:W2:Y:S04]  /*2c30*/  @P0 LDG.E R27, desc[UR12][R26.64] ;  /* 0x0000000c1a1b0981 */ /* 0x000ea8000c1e1900 */
[----:B--2---:R4:W-:Y:S02]  /*2c40*/  @P0 STG.E desc[UR12][R2.64+0x8], R27 ;  /* 0x0000081b02000986 */ /* 0x0049e4000c10190c */
.L_x_28:
[----:B------:R-:W-:Y:S05]  /*2c50*/  BRA.U !UP0, `(.L_x_33) ;  /* 0x0000000d08887547 */ /* 0x000fea000b800000 */
[----:B---3--:R3:W5:Y:S01]  /*2c60*/  LDG.E R33, desc[UR12][R24.64] ;  /* 0x0000000c18217981 */ /* 0x008762000c1e1900 */
[----:B01----:R-:W-:Y:S01]  /*2c70*/  PRMT R16, RZ, 0x7610, R16 ;  /* 0x00007610ff107816 */ /* 0x003fe20000000010 */
[----:B------:R-:W-:Y:S01]  /*2c80*/  UMOV UR5, URZ ;  /* 0x000000ff00057c82 */ /* 0x000fe20008000000 */
[----:B------:R-:W-:-:S07]  /*2c90*/  PRMT R0, RZ, 0x7610, R0 ;  /* 0x00007610ff007816 */ /* 0x000fce0000000000 */
.L_x_39:
[----:B0-----:R-:W0:Y:S01]  /*2ca0*/  LDC.64 R20, c[0x0][0x3d0] ;  /* 0x0000f400ff147b82 */ /* 0x001e220000000a00 */
[C---:B-12345:R-:W-:Y:S01]  /*2cb0*/  IMAD R2, R33.reuse, UR4, RZ ;  /* 0x0000000421027c24 */ /* 0x07efe2000f8e02ff */
[----:B------:R-:W-:Y:S02]  /*2cc0*/  UIADD3 UR6, UPT, UPT, -UR4, UR5, URZ ;  /* 0x0000000504067290 */ /* 0x000fe4000fffe1ff */
[----:B---3--:R-:W-:Y:S02]  /*2cd0*/  IMAD R24, R33, UR5, RZ ;  /* 0x0000000521187c24 */ /* 0x008fe4000f8e02ff */
[----:B------:R-:W-:Y:S01]  /*2ce0*/  HFMA2 R31, -RZ, RZ, 0, 0 ;  /* 0x00000000ff1f7431 */ /* 0x000fe200000001ff */
[----:B------:R-:W-:Y:S02]  /*2cf0*/  UIADD3 UR9, UPT, UPT, UR4, -UR5, URZ ;  /* 0x8000000504097290 */ /* 0x000fe4000fffe0ff */
[C---:B------:R-:W-:Y:S01]  /*2d00*/  IADD3 R3, P0, PT, R2.reuse, UR5, RZ ;  /* 0x0000000502037c10 */ /* 0x040fe2000ff1e0ff */
[----:B------:R-:W-:Y:S01]  /*2d10*/  UISETP.GT.U32.AND UP0, UPT, UR6, -0x10, UPT ;  /* 0xfffffff00600788c */ /* 0x000fe2000bf04070 */
[----:B------:R-:W-:Y:S01]  /*2d20*/  MOV R35, UR5 ;  /* 0x0000000500237c02 */ /* 0x000fe20008000f00 */
[----:B------:R-:W-:Y:S01]  /*2d30*/  ULOP3.LUT UP1, URZ, UR9, 0xf, URZ, 0xc0, !UPT ;  /* 0x0000000f09ff7892 */ /* 0x000fe2000f82c0ff */
[----:B------:R-:W-:-:S02]  /*2d40*/  LEA.HI.X.SX32 R26, R2, RZ, 0x1, P0 ;  /* 0x000000ff021a7211 */ /* 0x000fc400000f0eff */
[----:B------:R-:W-:-:S04]  /*2d50*/  IADD3 R25, P0, PT, R24, UR5, RZ ;  /* 0x0000000518197c10 */ /* 0x000fc8000ff1e0ff */
[----:B------:R-:W-:Y:S02]  /*2d60*/  LEA.HI.X.SX32 R24, R24, RZ, 0x1, P0 ;  /* 0x000000ff18187211 */ /* 0x000fe400000f0eff */
[-C--:B0-----:R-:W-:Y:S02]  /*2d70*/  LEA R2, P1, R3, R20.reuse, 0x2 ;  /* 0x0000001403027211 */ /* 0x081fe400078210ff */
[----:B------:R-:W-:Y:S02]  /*2d80*/  LEA R20, P0, R25, R20, 0x2 ;  /* 0x0000001419147211 */ /* 0x000fe400078010ff */
[-C--:B------:R-:W-:Y:S02]  /*2d90*/  LEA.HI.X R3, R3, R21.reuse, R26, 0x2, P1 ;  /* 0x0000001503037211 */ /* 0x080fe400008f141a */
[----:B------:R-:W-:-:S03]  /*2da0*/  LEA.HI.X R21, R25, R21, R24, 0x2, P0 ;  /* 0x0000001519157211 */ /* 0x000fc600000f1418 */
[----:B------:R0:W-:Y:S01]  /*2db0*/  STG.E desc[UR12][R2.64], RZ ;  /* 0x000000ff02007986 */ /* 0x0001e2000c10190c */
[----:B------:R-:W-:Y:S05]  /*2dc0*/  BRA.U UP0, `(.L_x_34) ;  /* 0x00000005006c7547 */ /* 0x000fea000b800000 */
[----:B------:R-:W-:Y:S01]  /*2dd0*/  UIADD3 UR6, UPT, UPT, UR4, -UR5, URZ ;  /* 0x8000000504067290 */ /* 0x000fe2000fffe0ff */
[----:B------:R-:W-:Y:S02]  /*2de0*/  MOV R31, RZ ;  /* 0x000000ff001f7202 */ /* 0x000fe40000000f00 */
[----:B------:R-:W-:Y:S01]  /*2df0*/  MOV R35, UR5 ;  /* 0x0000000500237c02 */ /* 0x000fe20008000f00 */
[----:B------:R-:W-:-:S03]  /*2e00*/  ULOP3.LUT UR9, UR6, 0xfffffff0, URZ, 0xc0, !UPT ;  /* 0xfffffff006097892 */ /* 0x000fc6000f8ec0ff */
[----:B------:R-:W-:-:S09]  /*2e10*/  UMOV UR6, URZ ;  /* 0x000000ff00067c82 */ /* 0x000fd20008000000 */
.L_x_35:
[----:B-1----:R-:W1:Y:S01]  /*2e20*/  LDC.64 R24, c[0x0][0x3c0] ;  /* 0x0000f000ff187b82 */ /* 0x002e620000000a00 */
[----:B------:R-:W2:Y:S01]  /*2e30*/  LDG.E R26, desc[UR12][R20.64] ;  /* 0x0000000c141a7981 */ /* 0x000ea2000c1e1900 */
[----:B-1----:R-:W-:-:S05]  /*2e40*/  IMAD.WIDE.U32 R24, R35, 0x4, R24 ;  /* 0x0000000423187825 */ /* 0x002fca00078e0018 */
[----:B------:R-:W2:Y:S01]  /*2e50*/  LDG.E R27, desc[UR12][R24.64] ;  /* 0x0000000c181b7981 */ /* 0x000ea2000c1e1900 */
[----:B------:R-:W-:-:S04]  /*2e60*/  IMAD.WIDE R28, R33, 0x4, R20 ;  /* 0x00000004211c7825 */ /* 0x000fc800078e0214 */
[----:B--2---:R-:W-:-:S05]  /*2e70*/  FFMA R37, R26, R27, R31 ;  /* 0x0000001b1a257223 */ /* 0x004fca000000001f */
[----:B------:R1:W-:Y:S04]  /*2e80*/  STG.E desc[UR12][R2.64], R37 ;  /* 0x0000002502007986 */ /* 0x0003e8000c10190c */
[----:B------:R-:W2:Y:S04]  /*2e90*/  LDG.E R26, desc[UR12][R28.64] ;  /* 0x0000000c1c1a7981 */ /* 0x000ea8000c1e1900 */
[----:B------:R-:W2:Y:S01]  /*2ea0*/  LDG.E R27, desc[UR12][R24.64+0x4] ;  /* 0x0000040c181b7981 */ /* 0x000ea2000c1e1900 */
[----:B------:R-:W-:-:S04]  /*2eb0*/  IMAD.WIDE R30, R33, 0x4, R28 ;  /* 0x00000004211e7825 */ /* 0x000fc800078e021c */
[----:B--2---:R-:W-:-:S05]  /*2ec0*/  FFMA R32, R26, R27, R37 ;  /* 0x0000001b1a207223 */ /* 0x004fca0000000025 */
[----:B------:R-:W-:Y:S04]  /*2ed0*/  STG.E desc[UR12][R2.64], R32 ;  /* 0x0000002002007986 */ /* 0x000fe8000c10190c */
[----:B------:R-:W2:Y:S04]  /*2ee0*/  LDG.E R27, desc[UR12][R30.64] ;  /* 0x0000000c1e1b7981 */ /* 0x000ea8000c1e1900 */
[----:B------:R-:W2:Y:S02]  /*2ef0*/  LDG.E R20, desc[UR12][R24.64+0x8] ;  /* 0x0000080c18147981 */ /* 0x000ea4000c1e1900 */
[----:B--2---:R-:W-:Y:S01]  /*2f00*/  FFMA R34, R27, R20, R32 ;  /* 0x000000141b227223 */ /* 0x004fe20000000020 */
[----:B------:R-:W-:-:S04]  /*2f10*/  IMAD.WIDE R26, R33, 0x4, R30 ;  /* 0x00000004211a7825 */ /* 0x000fc800078e021e */
[----:B------:R-:W-:Y:S04]  /*2f20*/  STG.E desc[UR12][R2.64], R34 ;  /* 0x0000002202007986 */ /* 0x000fe8000c10190c */
[----:B------:R-:W1:Y:S04]  /*2f30*/  LDG.E R21, desc[UR12][R26.64] ;  /* 0x0000000c1a157981 */ /* 0x000e68000c1e1900 */
[----:B------:R-:W1:Y:S01]  /*2f40*/  LDG.E R20, desc[UR12][R24.64+0xc] ;  /* 0x00000c0c18147981 */ /* 0x000e62000c1e1900 */
[----:B------:R-:W-:-:S04]  /*2f50*/  IMAD.WIDE R28, R33, 0x4, R26 ;  /* 0x00000004211c7825 */ /* 0x000fc800078e021a */
[----:B-1----:R-:W-:-:S05]  /*2f60*/  FFMA R37, R21, R20, R34 ;  /* 0x0000001415257223 */ /* 0x002fca0000000022 */
[----:B------:R1:W-:Y:S04]  /*2f70*/  STG.E desc[UR12][R2.64], R37 ;  /* 0x0000002502007986 */ /* 0x0003e8000c10190c */
[----:B------:R-:W2:Y:S04]  /*2f80*/  LDG.E R20, desc[UR12][R28.64] ;  /* 0x0000000c1c147981 */ /* 0x000ea8000c1e1900 */
[----:B------:R-:W2:Y:S02]  /*2f90*/  LDG.E R21, desc[UR12][R24.64+0x10] ;  /* 0x0000100c18157981 */ /* 0x000ea4000c1e1900 */
[----:B--2---:R-:W-:Y:S01]  /*2fa0*/  FFMA R31, R20, R21, R37 ;  /* 0x00000015141f7223 */ /* 0x004fe20000000025 */
[----:B------:R-:W-:-:S04]  /*2fb0*/  IMAD.WIDE R20, R33, 0x4, R28 ;  /* 0x0000000421147825 */ /* 0x000fc800078e021c */
[----:B------:R2:W-:Y:S04]  /*2fc0*/  STG.E desc[UR12][R2.64], R31 ;  /* 0x0000001f02007986 */ /* 0x0005e8000c10190c */
[----:B------:R-:W3:Y:S04]  /*2fd0*/  LDG.E R30, desc[UR12][R20.64] ;  /* 0x0000000c141e7981 */ /* 0x000ee8000c1e1900 */
[----:B------:R-:W3:Y:S02]  /*2fe0*/  LDG.E R26, desc[UR12][R24.64+0x14] ;  /* 0x0000140c181a7981 */ /* 0x000ee4000c1e1900 */
[----:B---3--:R-:W-:Y:S01]  /*2ff0*/  FFMA R30, R30, R26, R31 ;  /* 0x0000001a1e1e7223 */ /* 0x008fe2000000001f */
[----:B------:R-:W-:-:S04]  /*3000*/  IMAD.WIDE R26, R33, 0x4, R20 ;  /* 0x00000004211a7825 */ /* 0x000fc800078e0214 */
[----:B------:R3:W-:Y:S04]  /*3010*/  STG.E desc[UR12][R2.64], R30 ;  /* 0x0000001e02007986 */ /* 0x0007e8000c10190c */
[----:B-1----:R-:W4:Y:S04]  /*3020*/  LDG.E R37, desc[UR12][R26.64] ;  /* 0x0000000c1a257981 */ /* 0x002f28000c1e1900 */
[----:B------:R-:W4:Y:S02]  /*3030*/  LDG.E R28, desc[UR12][R24.64+0x18] ;  /* 0x0000180c181c7981 */ /* 0x000f24000c1e1900 */
[----:B----4-:R-:W-:Y:S01]  /*3040*/  FFMA R37, R37, R28, R30 ;  /* 0x0000001c25257223 */ /* 0x010fe2000000001e */
[----:B------:R-:W-:-:S04]  /*3050*/  IMAD.WIDE R28, R33, 0x4, R26 ;  /* 0x00000004211c7825 */ /* 0x000fc800078e021a */
[----:B------:R1:W-:Y:S04]  /*3060*/  STG.E desc[UR12][R2.64], R37 ;  /* 0x0000002502007986 */ /* 0x0003e8000c10190c */
[----:B------:R-:W2:Y:S04]  /*3070*/  LDG.E R32, desc[UR12][R28.64] ;  /* 0x0000000c1c207981 */ /* 0x000ea8000c1e1900 */
[----:B------:R-:W2:Y:S02]  /*3080*/  LDG.E R20, desc[UR12][R24.64+0x1c] ;  /* 0x00001c0c18147981 */ /* 0x000ea4000c1e1900 */
[----:B--2---:R-:W-:Y:S01]  /*3090*/  FFMA R31, R32, R20, R37 ;  /* 0x00000014201f7223 */ /* 0x004fe20000000025 */
[----:B------:R-:W-:-:S04]  /*30a0*/  IMAD.WIDE R20, R33, 0x4, R28 ;  /* 0x0000000421147825 */ /* 0x000fc800078e021c */
[----:B------:R2:W-:Y:S04]  /*30b0*/  STG.E desc[UR12][R2.64], R31 ;  /* 0x0000001f02007986 */ /* 0x0005e8000c10190c */
[----:B---3--:R-:W3:Y:S04]  /*30c0*/  LDG.E R30, desc[UR12][R20.64] ;  /* 0x0000000c141e7981 */ /* 0x008ee8000c1e1900 */
        /* <DEDUP_REMOVED lines=24> */
[----:B------:R-:W4:Y:S04]  /*3250*/  LDG.E R32, desc[UR12][R28.64] ;  /* 0x0000000c1c207981 */ /* 0x000f28000c1e1900 */
[----:B------:R-:W4:Y:S02]  /*3260*/  LDG.E R20, desc[UR12][R24.64+0x34] ;  /* 0x0000340c18147981 */ /* 0x000f24000c1e1900 */
[----:B----4-:R-:W-:Y:S01]  /*3270*/  FFMA R32, R32, R20, R37 ;  /* 0x0000001420207223 */ /* 0x010fe20000000025 */
[----:B------:R-:W-:-:S04]  /*3280*/  IMAD.WIDE R20, R33, 0x4, R28 ;  /* 0x0000000421147825 */ /* 0x000fc800078e021c */
[----:B------:R1:W-:Y:S04]  /*3290*/  STG.E desc[UR12][R2.64], R32 ;  /* 0x0000002002007986 */ /* 0x0003e8000c10190c */
[----:B--2---:R-:W3:Y:S04]  /*32a0*/  LDG.E R31, desc[UR12][R20.64] ;  /* 0x0000000c141f7981 */ /* 0x004ee8000c1e1900 */
[----:B------:R-:W3:Y:S02]  /*32b0*/  LDG.E R26, desc[UR12][R24.64+0x38] ;  /* 0x0000380c181a7981 */ /* 0x000ee4000c1e1900 */
[----:B---3--:R-:W-:Y:S01]  /*32c0*/  FFMA R30, R31, R26, R32 ;  /* 0x0000001a1f1e7223 */ /* 0x008fe20000000020 */
[----:B------:R-:W-:-:S04]  /*32d0*/  IMAD.WIDE R26, R33, 0x4, R20 ;  /* 0x00000004211a7825 */ /* 0x000fc800078e0214 */
[----:B------:R1:W-:Y:S04]  /*32e0*/  STG.E desc[UR12][R2.64], R30 ;  /* 0x0000001e02007986 */ /* 0x0003e8000c10190c */
[----:B------:R-:W2:Y:S04]  /*32f0*/  LDG.E R34, desc[UR12][R24.64+0x3c] ;  /* 0x00003c0c18227981 */ /* 0x000ea8000c1e1900 */
[----:B------:R-:W2:Y:S01]  /*3300*/  LDG.E R31, desc[UR12][R26.64] ;  /* 0x0000000c1a1f7981 */ /* 0x000ea2000c1e1900 */
[----:B------:R-:W-:-:S04]  /*3310*/  UIADD3 UR6, UPT, UPT, UR6, 0x10, URZ ;  /* 0x0000001006067890 */ /* 0x000fc8000fffe0ff */
[----:B------:R-:W-:Y:S01]  /*3320*/  UISETP.NE.AND UP0, UPT, UR6, UR9, UPT ;  /* 0x000000090600728c */ /* 0x000fe2000bf05270 */
[----:B------:R-:W-:Y:S01]  /*3330*/  IADD3 R35, PT, PT, R35, 0x10, RZ ;  /* 0x0000001023237810 */ /* 0x000fe20007ffe0ff */
[----:B------:R-:W-:-:S04]  /*3340*/  IMAD.WIDE R20, R33, 0x4, R26 ;  /* 0x0000000421147825 */ /* 0x000fc800078e021a */
[----:B--2---:R-:W-:-:S05]  /*3350*/  FFMA R31, R31, R34, R30 ;  /* 0x000000221f1f7223 */ /* 0x004fca000000001e */
[----:B------:R1:W-:Y:S01]  /*3360*/  STG.E desc[UR12][R2.64], R31 ;  /* 0x0000001f02007986 */ /* 0x0003e2000c10190c */
[----:B------:R-:W-:Y:S05]  /*3370*/  BRA.U UP0, `(.L_x_35) ;  /* 0xfffffff900a87547 */ /* 0x000fea000b83ffff */
.L_x_34:
[----:B------:R-:W-:Y:S05]  /*3380*/  BRA.U !UP1, `(.L_x_36) ;  /* 0x0000000509a87547 */ /* 0x000fea000b800000 */
[----:B------:R-:W-:-:S04]  /*3390*/  IADD3 R25, PT, PT, RZ, -R0, RZ ;  /* 0x80000000ff197210 */ /* 0x000fc80007ffe0ff */
[----:B------:R-:W-:-:S04]  /*33a0*/  PRMT R25, R25, 0x7710, RZ ;  /* 0x0000771019197816 */ /* 0x000fc800000000ff */
[----:B------:R-:W-:-:S04]  /*33b0*/  IADD3 R24, PT, PT, R25, R14, RZ ;  /* 0x0000000e19187210 */ /* 0x000fc80007ffe0ff */
[----:B------:R-:W-:-:S04]  /*33c0*/  LOP3.LUT R24, R24, 0xf, RZ, 0xc0, !PT ;  /* 0x0000000f18187812 */ /* 0x000fc800078ec0ff */
[C---:B------:R-:W-:Y:S02]  /*33d0*/  IADD3 R25, PT, PT, R24.reuse, -0x1, RZ ;  /* 0xffffffff18197810 */ /* 0x040fe40007ffe0ff */
[----:B------:R-:W-:Y:S02]  /*33e0*/  LOP3.LUT P1, RZ, R24, 0x7, RZ, 0xc0, !PT ;  /* 0x0000000718ff7812 */ /* 0x000fe4000782c0ff */
[----:B------:R-:W-:-:S13]  /*33f0*/  ISETP.GE.U32.AND P0, PT, R25, 0x7, PT ;  /* 0x000000071900780c */ /* 0x000fda0003f06070 */
[----:B------:R-:W-:Y:S05]  /*3400*/  @!P0 BRA `(.L_x_37) ;  /* 0x0000000000ac8947 */ /* 0x000fea0003800000 */
[----:B------:R-:W2:Y:S01]  /*3410*/  LDC.64 R24, c[0x0][0x3c0] ;  /* 0x0000f000ff187b82 */ /* 0x000ea20000000a00 */
[----:B------:R-:W1:Y:S01]  /*3420*/  LDG.E R26, desc[UR12][R20.64] ;  /* 0x0000000c141a7981 */ /* 0x000e62000c1e1900 */
[----:B--2---:R-:W-:-:S05]  /*3430*/  IMAD.WIDE.U32 R24, R35, 0x4, R24 ;  /* 0x0000000423187825 */ /* 0x004fca00078e0018 */
[----:B------:R-:W1:Y:S02]  /*3440*/  LDG.E R27, desc[UR12][R24.64] ;  /* 0x0000000c181b7981 */ /* 0x000e64000c1e1900 */
[----:B-1----:R-:W-:Y:S01]  /*3450*/  FFMA R37, R26, R27, R31 ;  /* 0x0000001b1a257223 */ /* 0x002fe2000000001f */
[----:B------:R-:W-:-:S04]  /*3460*/  IMAD.WIDE R26, R33, 0x4, R20 ;  /* 0x00000004211a7825 */ /* 0x000fc800078e0214 */
        /* <DEDUP_REMOVED lines=31> */
[----:B--2---:R-:W2:Y:S04]  /*3660*/  LDG.E R31, desc[UR12][R24.64+0x1c] ;  /* 0x00001c0c181f7981 */ /* 0x004ea8000c1e1900 */
[----:B------:R-:W2:Y:S01]  /*3670*/  LDG.E R20, desc[UR12][R26.64] ;  /* 0x0000000c1a147981 */ /* 0x000ea2000c1e1900 */
[----:B------:R-:W-:Y:S01]  /*3680*/  IADD3 R35, PT, PT, R35, 0x8, RZ ;  /* 0x0000000823237810 */ /* 0x000fe20007ffe0ff */
[----:B--2---:R-:W-:-:S05]  /*3690*/  FFMA R31, R20, R31, R37 ;  /* 0x0000001f141f7223 */ /* 0x004fca0000000025 */
[----:B------:R3:W-:Y:S01]  /*36a0*/  STG.E desc[UR12][R2.64], R31 ;  /* 0x0000001f02007986 */ /* 0x0007e2000c10190c */
[----:B------:R-:W-:-:S07]  /*36b0*/  IMAD.WIDE R20, R33, 0x4, R26 ;  /* 0x0000000421147825 */ /* 0x000fce00078e021a */
.L_x_37:
[----:B------:R-:W-:Y:S05]  /*36c0*/  @!P1 BRA `(.L_x_36) ;  /* 0x0000000000d89947 */ /* 0x000fea0003800000 */
[----:B------:R-:W-:-:S04]  /*36d0*/  IADD3 R24, PT, PT, RZ, -R16, RZ ;  /* 0x80000010ff187210 */ /* 0x000fc80007ffe0ff */
[----:B------:R-:W-:-:S04]  /*36e0*/  PRMT R24, R24, 0x7710, RZ ;  /* 0x0000771018187816 */ /* 0x000fc800000000ff */
[----:B------:R-:W-:-:S04]  /*36f0*/  IADD3 R24, PT, PT, R24, R15, RZ ;  /* 0x0000000f18187210 */ /* 0x000fc80007ffe0ff */
[----:B------:R-:W-:-:S04]  /*3700*/  LOP3.LUT R24, R24, 0xffff, RZ, 0xc0, !PT ;  /* 0x0000ffff18187812 */ /* 0x000fc800078ec0ff */
[C---:B------:R-:W-:Y:S02]  /*3710*/  LOP3.LUT R25, R24.reuse, 0x7, RZ, 0xc0, !PT ;  /* 0x0000000718197812 */ /* 0x040fe400078ec0ff */
[----:B-1----:R-:W-:Y:S02]  /*3720*/  LOP3.LUT R32, R24, 0x3, RZ, 0xc0, !PT ;  /* 0x0000000318207812 */ /* 0x002fe400078ec0ff */
[----:B------:R-:W-:Y:S02]  /*3730*/  IADD3 R25, PT, PT, R25, -0x1, RZ ;  /* 0xffffffff19197810 */ /* 0x000fe40007ffe0ff */
[----:B------:R-:W-:Y:S02]  /*3740*/  ISETP.NE.AND P1, PT, R32, RZ, PT ;  /* 0x000000ff2000720c */ /* 0x000fe40003f25270 */
[----:B------:R-:W-:-:S13]  /*3750*/  ISETP.GE.U32.AND P0, PT, R25, 0x3, PT ;  /* 0x000000031900780c */ /* 0x000fda0003f06070 */
[----:B------:R-:W-:Y:S05]  /*3760*/  @!P0 BRA `(.L_x_38) ;  /* 0x00000000005c8947 */ /* 0x000fea0003800000 */
[----:B------:R-:W1:Y:S01]  /*3770*/  LDC.64 R24, c[0x0][0x3c0] ;  /* 0x0000f000ff187b82 */ /* 0x000e620000000a00 */
[----:B------:R-:W3:Y:S01]  /*3780*/  LDG.E R26, desc[UR12][R20.64] ;  /* 0x0000000c141a7981 */ /* 0x000ee2000c1e1900 */
[----:B-1----:R-:W-:-:S05]  /*3790*/  IMAD.WIDE.U32 R24, R35, 0x4, R24 ;  /* 0x0000000423187825 */ /* 0x002fca00078e0018 */
[----:B------:R-:W3:Y:S02]  /*37a0*/  LDG.E R27, desc[UR12][R24.64] ;  /* 0x0000000c181b7981 */ /* 0x000ee4000c1e1900 */
[----:B---3--:R-:W-:Y:S01]  /*37b0*/  FFMA R37, R26, R27, R31 ;  /* 0x0000001b1a257223 */ /* 0x008fe2000000001f */
[----:B------:R-:W-:-:S04]  /*37c0*/  IMAD.WIDE R30, R33, 0x4, R20 ;  /* 0x00000004211e7825 */ /* 0x000fc800078e0214 */
[----:B------:R1:W-:Y:S04]  /*37d0*/  STG.E desc[UR12][R2.64], R37 ;  /* 0x0000002502007986 */ /* 0x0003e8000c10190c */
[----:B------:R-:W2:Y:S04]  /*37e0*/  LDG.E R26, desc[UR12][R30.64] ;  /* 0x0000000c1e1a7981 */ /* 0x000ea8000c1e1900 */
[----:B------:R-:W2:Y:S01]  /*37f0*/  LDG.E R27, desc[UR12][R24.64+0x4] ;  /* 0x0000040c181b7981 */ /* 0x000ea2000c1e1900 */
[----:B------:R-:W-:-:S04]  /*3800*/  IMAD.WIDE R28, R33, 0x4, R30 ;  /* 0x00000004211c7825 */ /* 0x000fc800078e021e */
[----:B--2---:R-:W-:-:S05]  /*3810*/  FFMA R34, R26, R27, R37 ;  /* 0x0000001b1a227223 */ /* 0x004fca0000000025 */
[----:B------:R1:W-:Y:S04]  /*3820*/  STG.E desc[UR12][R2.64], R34 ;  /* 0x0000002202007986 */ /* 0x0003e8000c10190c */
[----:B------:R-:W2:Y:S04]  /*3830*/  LDG.E R27, desc[UR12][R28.64] ;  /* 0x0000000c1c1b7981 */ /* 0x000ea8000c1e1900 */
[----:B------:R-:W2:Y:S02]  /*3840*/  LDG.E R20, desc[UR12][R24.64+0x8] ;  /* 0x0000080c18147981 */ /* 0x000ea4000c1e1900 */
[----:B--2---:R-:W-:Y:S01]  /*3850*/  FFMA R36, R27, R20, R34 ;  /* 0x000000141b247223 */ /* 0x004fe20000000022 */
[----:B------:R-:W-:-:S04]  /*3860*/  IMAD.WIDE R26, R33, 0x4, R28 ;  /* 0x00000004211a7825 */ /* 0x000fc800078e021c */
[----:B------:R1:W-:Y:S04]  /*3870*/  STG.E desc[UR12][R2.64], R36 ;  /* 0x0000002402007986 */ /* 0x0003e8000c10190c */
[----:B------:R-:W2:Y:S04]  /*3880*/  LDG.E R20, desc[UR12][R24.64+0xc] ;  /* 0x00000c0c18147981 */ /* 0x000ea8000c1e1900 */
[----:B------:R-:W2:Y:S01]  /*3890*/  LDG.E R31, desc[UR12][R26.64] ;  /* 0x0000000c1a1f7981 */ /* 0x000ea2000c1e1900 */
[----:B------:R-:W-:Y:S02]  /*38a0*/  VIADD R35, R35, 0x4 ;  /* 0x0000000423237836 */ /* 0x000fe40000000000 */
[----:B--2---:R-:W-:-:S05]  /*38b0*/  FFMA R31, R31, R20, R36 ;  /* 0x000000141f1f7223 */ /* 0x004fca0000000024 */
[----:B------:R1:W-:Y:S01]  /*38c0*/  STG.E desc[UR12][R2.64], R31 ;  /* 0x0000001f02007986 */ /* 0x0003e2000c10190c */
[----:B------:R-:W-:-:S07]  /*38d0*/  IMAD.WIDE R20, R33, 0x4, R26 ;  /* 0x0000000421147825 */ /* 0x000fce00078e021a */
.L_x_38:
[----:B------:R-:W-:Y:S05]  /*38e0*/  @!P1 BRA `(.L_x_36) ;  /* 0x0000000000509947 */ /* 0x000fea0003800000 */
[----:B------:R-:W2:Y:S01]  /*38f0*/  LDC.64 R24, c[0x0][0x3c0] ;  /* 0x0000f000ff187b82 */ /* 0x000ea20000000a00 */
[----:B------:R-:W1:Y:S01]  /*3900*/  LDG.E R26, desc[UR12][R20.64] ;  /* 0x0000000c141a7981 */ /* 0x000e62000c1e1900 */
[----:B--2---:R-:W-:-:S05]  /*3910*/  IMAD.WIDE.U32 R24, R35, 0x4, R24 ;  /* 0x0000000423187825 */ /* 0x004fca00078e0018 */
[----:B------:R-:W1:Y:S01]  /*3920*/  LDG.E R27, desc[UR12][R24.64] ;  /* 0x0000000c181b7981 */ /* 0x000e62000c1e1900 */
[----:B------:R-:W-:Y:S01]  /*3930*/  ISETP.NE.AND P0, PT, R32, 0x1, PT ;  /* 0x000000012000780c */ /* 0x000fe20003f05270 */
[----:B-1-3--:R-:W-:-:S05]  /*3940*/  FFMA R31, R26, R27, R31 ;  /* 0x0000001b1a1f7223 */ /* 0x00afca000000001f */
[----:B------:R2:W-:Y:S07]  /*3950*/  STG.E desc[UR12][R2.64], R31 ;  /* 0x0000001f02007986 */ /* 0x0005ee000c10190c */
[----:B------:R-:W-:Y:S05]  /*3960*/  @!P0 BRA `(.L_x_36) ;  /* 0x0000000000308947 */ /* 0x000fea0003800000 */
[----:B------:R-:W-:Y:S01]  /*3970*/  IMAD.WIDE R20, R33, 0x4, R20 ;  /* 0x0000000421147825 */ /* 0x000fe200078e0214 */
[----:B------:R-:W3:Y:S04]  /*3980*/  LDG.E R27, desc[UR12][R24.64+0x4] ;  /* 0x0000040c181b7981 */ /* 0x000ee8000c1e1900 */
[----:B------:R-:W3:Y:S01]  /*3990*/  LDG.E R26, desc[UR12][R20.64] ;  /* 0x0000000c141a7981 */ /* 0x000ee2000c1e1900 */
[----:B------:R-:W-:Y:S01]  /*39a0*/  ISETP.NE.AND P0, PT, R32, 0x2, PT ;  /* 0x000000022000780c */ /* 0x000fe20003f05270 */
[----:B---3--:R-:W-:-:S05]  /*39b0*/  FFMA R27, R26, R27, R31 ;  /* 0x0000001b1a1b7223 */ /* 0x008fca000000001f */
[----:B------:R4:W-:Y:S07]  /*39c0*/  STG.E desc[UR12][R2.64], R27 ;  /* 0x0000001b02007986 */ /* 0x0009ee000c10190c */
[----:B------:R-:W-:Y:S05]  /*39d0*/  @!P0 BRA `(.L_x_36) ;  /* 0x0000000000148947 */ /* 0x000fea0003800000 */
[----:B------:R-:W-:Y:S01]  /*39e0*/  IMAD.WIDE R20, R33, 0x4, R20 ;  /* 0x0000000421147825 */ /* 0x000fe200078e0214 */
[----:B------:R-:W4:Y:S05]  /*39f0*/  LDG.E R25, desc[UR12][R24.64+0x8] ;  /* 0x0000080c18197981 */ /* 0x000f2a000c1e1900 */
[----:B------:R-:W4:Y:S02]  /*3a00*/  LDG.E R20, desc[UR12][R20.64] ;  /* 0x0000000c14147981 */ /* 0x000f24000c1e1900 */
[----:B----4-:R-:W-:-:S05]  /*3a10*/  FFMA R27, R20, R25, R27 ;  /* 0x00000019141b7223 */ /* 0x010fca000000001b */
[----:B------:R1:W-:Y:S02]  /*3a20*/  STG.E desc[UR12][R2.64], R27 ;  /* 0x0000001b02007986 */ /* 0x0003e4000c10190c */
.L_x_36:
[----:B------:R-:W-:Y:S01]  /*3a30*/  UIADD3 UR5, UPT, UPT, UR5, 0x1, URZ ;  /* 0x0000000105057890 */ /* 0x000fe2000fffe0ff */
[----:B------:R-:W-:Y:S02]  /*3a40*/  IADD3 R0, PT, PT, R0, 0x1, RZ ;  /* 0x0000000100007810 */ /* 0x000fe40007ffe0ff */
[----:B------:R-:W-:Y:S01]  /*3a50*/  IADD3 R16, PT, PT, R16, 0x1, RZ ;  /* 0x0000000110107810 */ /* 0x000fe20007ffe0ff */
[----:B------:R-:W-:-:S09]  /*3a60*/  UISETP.NE.AND UP0, UPT, UR5, UR4, UPT ;  /* 0x000000040500728c */ /* 0x000fd2000bf05270 */
[----:B------:R-:W-:Y:S05]  /*3a70*/  BRA.U UP0, `(.L_x_39) ;  /* 0xfffffff100887547 */ /* 0x000fea000b83ffff */
.L_x_33:
[----:B-1----:R-:W-:Y:S01]  /*3a80*/  MOV R0, UR4 ;  /* 0x0000000400007c02 */ /* 0x002fe20008000f00 */
[----:B------:R-:W-:-:S03]  /*3a90*/  ULOP3.LUT UR18, UR8, 0xf, URZ, 0xc0, !UPT ;  /* 0x0000000f08127892 */ /* 0x000fc6000f8ec0ff */
[----:B------:R-:W-:Y:S01]  /*3aa0*/  ISETP.GE.U32.AND P1, PT, R0, 0xf, PT ;  /* 0x0000000f0000780c */ /* 0x000fe20003f26070 */
[----:B------:R-:W-:Y:S01]  /*3ab0*/  UISETP.NE.AND UP0, UPT, UR18, URZ, UPT ;  /* 0x000000ff1200728c */ /* 0x000fe2000bf05270 */
[----:B------:R-:W-:-:S11]  /*3ac0*/  MOV R0, RZ ;  /* 0x000000ff00007202 */ /* 0x000fd60000000f00 */
[----:B------:R-:W-:Y:S05]  /*3ad0*/  @!P1 BRA `(.L_x_40) ;  /* 0x0000000800689947 */ /* 0x000fea0003800000 */
[----:B0-234-:R-:W0:Y:S01]  /*3ae0*/  LDC.64 R2, c[0x0][0x3d0] ;  /* 0x0000f400ff027b82 */ /* 0x01de220000000a00 */
[----:B------:R-:W-:Y:S01]  /*3af0*/  ULOP3.LUT UR5, UR8, 0xfffffff0, URZ, 0xc0, !UPT ;  /* 0xfffffff008057892 */ /* 0x000fe2000f8ec0ff */
[----:B------:R-:W1:Y:S05]  /*3b00*/  LDCU.64 UR16, c[0x0][0x3d0] ;  /* 0x00007a00ff1077ac */ /* 0x000e6a0008000a00 */
[----:B------:R-:W-:Y:S01]  /*3b10*/  MOV R0, UR5 ;  /* 0x0000000500007c02 */ /* 0x000fe20008000f00 */
[----:B------:R-:W-:-:S06]  /*3b20*/  UMOV UR5, URZ ;  /* 0x000000ff00057c82 */ /* 0x000fcc0008000000 */
.L_x_41:
[----:B------:R-:W2:Y:S02]  /*3b30*/  LDC.64 R14, c[0x0][0x400] ;  /* 0x00010000ff0e7b82 */ /* 0x000ea40000000a00 */
[----:B--2---:R-:W2:Y:S01]  /*3b40*/  LDG.E R16, desc[UR12][R14.64] ;  /* 0x0000000c0e107981 */ /* 0x004ea2000c1e1900 */
[----:B0-----:R-:W-:-:S05]  /*3b50*/  MOV R21, UR5 ;  /* 0x0000000500157c02 */ /* 0x001fca0008000f00 */
[----:B--2---:R-:W-:-:S04]  /*3b60*/  IMAD R21, R16, UR4, R21 ;  /* 0x0000000410157c24 */ /* 0x004fc8000f8e0215 */
[----:B0-----:R-:W-:-:S05]  /*3b70*/  IMAD.WIDE R20, R21, 0x4, R2 ;  /* 0x0000000415147825 */ /* 0x001fca00078e0202 */
[----:B------:R-:W2:Y:S02]  /*3b80*/  LDG.E R16, desc[UR12][R20.64] ;  /* 0x0000000c14107981 */ /* 0x000ea4000c1e1900 */
[----:B--2---:R-:W-:-:S05]  /*3b90*/  FMUL R27, R16, UR7 ;  /* 0x00000007101b7c20 */ /* 0x004fca0008400000 */
[----:B------:R0:W-:Y:S04]  /*3ba0*/  STG.E desc[UR12][R20.64], R27 ;  /* 0x0000001b14007986 */ /* 0x0001e8000c10190c */
[----:B------:R-:W2:Y:S02]  /*3bb0*/  LDG.E R16, desc[UR12][R14.64] ;  /* 0x0000000c0e107981 */ /* 0x000ea4000c1e1900 */
[----:B--2---:R-:W-:-:S05]  /*3bc0*/  IMAD R16, R16, UR4, RZ ;  /* 0x0000000410107c24 */ /* 0x004fca000f8e02ff */
[----:B------:R-:W-:-:S04]  /*3bd0*/  IADD3 R25, P0, PT, R16, UR5, RZ ;  /* 0x0000000510197c10 */ /* 0x000fc8000ff1e0ff */
[----:B------:R-:W-:Y:S02]  /*3be0*/  LEA.HI.X.SX32 R16, R16, RZ, 0x1, P0 ;  /* 0x000000ff10107211 */ /* 0x000fe400000f0eff */
[----:B-1----:R-:W-:-:S04]  /*3bf0*/  LEA R24, P0, R25, UR16, 0x2 ;  /* 0x0000001019187c11 */ /* 0x002fc8000f8010ff */
[----:B------:R-:W-:-:S05]  /*3c00*/  LEA.HI.X R25, R25, UR17, R16, 0x2, P0 ;  /* 0x0000001119197c11 */ /* 0x000fca00080f1410 */
[----:B------:R-:W2:Y:S02]  /*3c10*/  LDG.E R16, desc[UR12][R24.64+0x4] ;  /* 0x0000040c18107981 */ /* 0x000ea4000c1e1900 */
[----:B--2---:R-:W-:-:S05]  /*3c20*/  FMUL R29, R16, UR7 ;  /* 0x00000007101d7c20 */ /* 0x004fca0008400000 */
[----:B------:R1:W-:Y:S04]  /*3c30*/  STG.E desc[UR12][R24.64+0x4], R29 ;  /* 0x0000041d18007986 */ /* 0x0003e8000c10190c */
[----:B------:R-:W2:Y:S02]  /*3c40*/  LDG.E R16, desc[UR12][R14.64] ;  /* 0x0000000c0e107981 */ /* 0x000ea4000c1e1900 */
[----:B--2---:R-:W-:-:S05]  /*3c50*/  IMAD R16, R16, UR4, RZ ;  /* 0x0000000410107c24 */ /* 0x004fca000f8e02ff */
[----:B0-----:R-:W-:-:S04]  /*3c60*/  IADD3 R21, P0, PT, R16, UR5, RZ ;  /* 0x0000000510157c10 */ /* 0x001fc8000ff1e0ff */
[----:B------:R-:W-:Y:S02]  /*3c70*/  LEA.HI.X.SX32 R16, R16, RZ, 0x1, P0 ;  /* 0x000000ff10107211 */ /* 0x000fe400000f0eff */
[----:B------:R-:W-:-:S04]  /*3c80*/  LEA R20, P0, R21, UR16, 0x2 ;  /* 0x0000001015147c11 */ /* 0x000fc8000f8010ff */
[----:B------:R-:W-:-:S05]  /*3c90*/  LEA.HI.X R21, R21, UR17, R16, 0x2, P0 ;  /* 0x0000001115157c11 */ /* 0x000fca00080f1410 */
[----:B------:R-:W2:Y:S02]  /*3ca0*/  LDG.E R16, desc[UR12][R20.64+0x8] ;  /* 0x0000080c14107981 */ /* 0x000ea4000c1e1900 */
[----:B--2---:R-:W-:-:S05]  /*3cb0*/  FMUL R27, R16, UR7 ;  /* 0x00000007101b7c20 */ /* 0x004fca0008400000 */
[----:B------:R0:W-:Y:S04]  /*3cc0*/  STG.E desc[UR12][R20.64+0x8], R27 ;  /* 0x0000081b14007986 */ /* 0x0001e8000c10190c */
[----:B------:R-:W2:Y:S02]  /*3cd0*/  LDG.E R16, desc[UR12][R14.64] ;  /* 0x0000000c0e107981 */ /* 0x000ea4000c1e1900 */
[----:B--2---:R-:W-:-:S05]  /*3ce0*/  IMAD R16, R16, UR4, RZ ;  /* 0x0000000410107c24 */ /* 0x004fca000f8e02ff */
[----:B-1----:R-:W-:-:S04]  /*3cf0*/  IADD3 R25, P0, PT, R16, UR5, RZ ;  /* 0x0000000510197c10 */ /* 0x002fc8000ff1e0ff */
        /* <DEDUP_REMOVED lines=106> */
[----:B--2---:R-:W-:-:S13]  /*43a0*/  R2UR UR6, R16 ;  /* 0x00000000100672ca */ /* 0x004fda00000e0000 */
[----:B------:R-:W-:-:S04]  /*43b0*/  UIMAD UR6, UR4, UR6, URZ ;  /* 0x00000006040672a4 */ /* 0x000fc8000f8e02ff */
[----:B------:R-:W-:-:S04]  /*43c0*/  UIADD3 UR9, UP1, UPT, UR6, UR5, URZ ;  /* 0x0000000506097290 */ /* 0x000fc8000ff3e0ff */
[----:B------:R-:W-:Y:S02]  /*43d0*/  ULEA.HI.X.SX32 UR6, UR6, URZ, 0x1, UP1 ;  /* 0x000000ff06067291 */ /* 0x000fe400088f0eff */
[----:B------:R-:W-:-:S04]  /*43e0*/  ULEA UR11, UP1, UR9, UR16, 0x2 ;  /* 0x00000010090b7291 */ /* 0x000fc8000f8210ff */
[----:B------:R-:W-:Y:S02]  /*43f0*/  ULEA.HI.X UR6, UR9, UR17, UR6, 0x2, UP1 ;  /* 0x0000001109067291 */ /* 0x000fe400088f1406 */
[----:B-1----:R-:W-:-:S04]  /*4400*/  MOV R24, UR11 ;  /* 0x0000000b00187c02 */ /* 0x002fc80008000f00 */
[----:B------:R-:W-:-:S05]  /*4410*/  MOV R25, UR6 ;  /* 0x0000000600197c02 */ /* 0x000fca0008000f00 */
[----:B------:R-:W0:Y:S01]  /*4420*/  LDG.E R16, desc[UR12][R24.64+0x3c] ;  /* 0x00003c0c18107981 */ /* 0x000e22000c1e1900 */
[----:B------:R-:W-:-:S06]  /*4430*/  UIADD3 UR5, UPT, UPT, UR5, 0x10, URZ ;  /* 0x0000001005057890 */ /* 0x000fcc000fffe0ff */
[----:B------:R-:W-:Y:S01]  /*4440*/  ISETP.NE.AND P0, PT, R0, UR5, PT ;  /* 0x0000000500007c0c */ /* 0x000fe2000bf05270 */
[----:B0-----:R-:W-:-:S05]  /*4450*/  FMUL R21, R16, UR7 ;  /* 0x0000000710157c20 */ /* 0x001fca0008400000 */
[----:B------:R0:W-:Y:S07]  /*4460*/  STG.E desc[UR12][R24.64+0x3c], R21 ;  /* 0x00003c1518007986 */ /* 0x0001ee000c10190c */
[----:B------:R-:W-:Y:S05]  /*4470*/  @P0 BRA `(.L_x_41) ;  /* 0xfffffff400ac0947 */ /* 0x000fea000383ffff */
.L_x_40:
[----:B------:R-:W-:Y:S05]  /*4480*/  BRA.U !UP0, `(.L_x_42) ;  /* 0x00000009086c7547 */ /* 0x000fea000b800000 */
[----:B------:R-:W-:Y:S02]  /*4490*/  UIADD3 UR5, UPT, UPT, UR15, -0x1, URZ ;  /* 0xffffffff0f057890 */ /* 0x000fe4000fffe0ff */
[----:B------:R-:W-:Y:S02]  /*44a0*/  ULOP3.LUT UP2, URZ, UR15, 0x7, URZ, 0xc0, !UPT ;  /* 0x000000070fff7892 */ /* 0x000fe4000f84c0ff */
[----:B------:R-:W-:-:S09]  /*44b0*/  UISETP.GE.U32.AND UP1, UPT, UR5, 0x7, UPT ;  /* 0x000000070500788c */ /* 0x000fd2000bf26070 */
[----:B------:R-:W-:Y:S05]  /*44c0*/  BRA.U !UP1, `(.L_x_43) ;  /* 0x0000000509287547 */ /* 0x000fea000b800000 */
[----:B------:R-:W1:Y:S08]  /*44d0*/  LDC.64 R14, c[0x0][0x400] ;  /* 0x00010000ff0e7b82 */ /* 0x000e700000000a00 */
[----:B0-234-:R-:W0:Y:S01]  /*44e0*/  LDC.64 R2, c[0x0][0x3d0] ;  /* 0x0000f400ff027b82 */ /* 0x01de220000000a00 */
[----:B-1----:R-:W2:Y:S02]  /*44f0*/  LDG.E R21, desc[UR12][R14.64] ;  /* 0x0000000c0e157981 */ /* 0x002ea4000c1e1900 */
[----:B--2---:R-:W-:-:S04]  /*4500*/  IMAD R21, R21, UR4, R0 ;  /* 0x0000000415157c24 */ /* 0x004fc8000f8e0200 */
[----:B0-----:R-:W-:-:S05]  /*4510*/  IMAD.WIDE R24, R21, 0x4, R2 ;  /* 0x0000000415187825 */ /* 0x001fca00078e0202 */
[----:B------:R-:W2:Y:S02]  /*4520*/  LDG.E R2, desc[UR12][R24.64] ;  /* 0x0000000c18027981 */ /* 0x000ea4000c1e1900 */
[----:B--2---:R-:W-:Y:S02]  /*4530*/  FMUL R27, R2, UR7 ;  /* 0x00000007021b7c20 */ /* 0x004fe40008400000 */
[----:B------:R-:W0:Y:S03]  /*4540*/  LDC.64 R2, c[0x0][0x3d0] ;  /* 0x0000f400ff027b82 */ /* 0x000e260000000a00 */
[----:B------:R1:W-:Y:S04]  /*4550*/  STG.E desc[UR12][R24.64], R27 ;  /* 0x0000001b18007986 */ /* 0x0003e8000c10190c */
[----:B------:R-:W2:Y:S02]  /*4560*/  LDG.E R16, desc[UR12][R14.64] ;  /* 0x0000000c0e107981 */ /* 0x000ea4000c1e1900 */
[----:B--2---:R-:W-:Y:S01]  /*4570*/  IMAD R21, R16, UR4, RZ ;  /* 0x0000000410157c24 */ /* 0x004fe2000f8e02ff */
[----:B------:R-:W-:-:S04]  /*4580*/  SHF.R.S32.HI R16, RZ, 0x1f, R0 ;  /* 0x0000001fff107819 */ /* 0x000fc80000011400 */
[----:B------:R-:W-:-:S04]  /*4590*/  IADD3 R26, P0, PT, R0, R21, RZ ;  /* 0x00000015001a7210 */ /* 0x000fc80007f1e0ff */
[----:B------:R-:W-:Y:S02]  /*45a0*/  LEA.HI.X.SX32 R21, R21, R16, 0x1, P0 ;  /* 0x0000001015157211 */ /* 0x000fe400000f0eff */
[----:B0-----:R-:W-:-:S04]  /*45b0*/  LEA R20, P0, R26, R2, 0x2 ;  /* 0x000000021a147211 */ /* 0x001fc800078010ff */
[----:B------:R-:W-:-:S05]  /*45c0*/  LEA.HI.X R21, R26, R3, R21, 0x2, P0 ;  /* 0x000000031a157211 */ /* 0x000fca00000f1415 */
[----:B------:R-:W2:Y:S02]  /*45d0*/  LDG.E R26, desc[UR12][R20.64+0x4] ;  /* 0x0000040c141a7981 */ /* 0x000ea4000c1e1900 */
[----:B--2---:R-:W-:-:S05]  /*45e0*/  FMUL R29, R26, UR7 ;  /* 0x000000071a1d7c20 */ /* 0x004fca0008400000 */
[----:B------:R0:W-:Y:S04]  /*45f0*/  STG.E desc[UR12][R20.64+0x4], R29 ;  /* 0x0000041d14007986 */ /* 0x0001e8000c10190c */
[----:B-1----:R-:W2:Y:S02]  /*4600*/  LDG.E R24, desc[UR12][R14.64] ;  /* 0x0000000c0e187981 */ /* 0x002ea4000c1e1900 */
[----:B--2---:R-:W-:-:S05]  /*4610*/  IMAD R25, R24, UR4, RZ ;  /* 0x0000000418197c24 */ /* 0x004fca000f8e02ff */
[----:B------:R-:W-:-:S04]  /*4620*/  IADD3 R26, P0, PT, R0, R25, RZ ;  /* 0x00000019001a7210 */ /* 0x000fc80007f1e0ff */
[----:B------:R-:W-:Y:S02]  /*4630*/  LEA.HI.X.SX32 R25, R25, R16, 0x1, P0 ;  /* 0x0000001019197211 */ /* 0x000fe400000f0eff */
[----:B------:R-:W-:-:S04]  /*4640*/  LEA R24, P0, R26, R2, 0x2 ;  /* 0x000000021a187211 */ /* 0x000fc800078010ff */
[----:B------:R-:W-:-:S05]  /*4650*/  LEA.HI.X R25, R26, R3, R25, 0x2, P0 ;  /* 0x000000031a197211 */ /* 0x000fca00000f1419 */
[----:B------:R-:W2:Y:S02]  /*4660*/  LDG.E R26, desc[UR12][R24.64+0x8] ;  /* 0x0000080c181a7981 */ /* 0x000ea4000c1e1900 */
[----:B--2---:R-:W-:-:S05]  /*4670*/  FMUL R27, R26, UR7 ;  /* 0x000000071a1b7c20 */ /* 0x004fca0008400000 */
[----:B------:R1:W-:Y:S04]  /*4680*/  STG.E desc[UR12][R24.64+0x8], R27 ;  /* 0x0000081b18007986 */ /* 0x0003e8000c10190c */
[----:B------:R-:W0:Y:S02]  /*4690*/  LDG.E R26, desc[UR12][R14.64] ;  /* 0x0000000c0e1a7981 */ /* 0x000e24000c1e1900 */
[----:B0-----:R-:W-:-:S05]  /*46a0*/  IMAD R21, R26, UR4, RZ ;  /* 0x000000041a157c24 */ /* 0x001fca000f8e02ff */
[----:B------:R-:W-:-:S04]  /*46b0*/  IADD3 R26, P0, PT, R0, R21, RZ ;  /* 0x00000015001a7210 */ /* 0x000fc80007f1e0ff */
[----:B------:R-:W-:Y:S02]  /*46c0*/  LEA.HI.X.SX32 R21, R21, R16, 0x1, P0 ;  /* 0x0000001015157211 */ /* 0x000fe400000f0eff */
[----:B------:R-:W-:-:S04]  /*46d0*/  LEA R20, P0, R26, R2, 0x2 ;  /* 0x000000021a147211 */ /* 0x000fc800078010ff */
[----:B------:R-:W-:-:S05]  /*46e0*/  LEA.HI.X R21, R26, R3, R21, 0x2, P0 ;  /* 0x000000031a157211 */ /* 0x000fca00000f1415 */
[----:B------:R-:W2:Y:S02]  /*46f0*/  LDG.E R26, desc[UR12][R20.64+0xc] ;  /* 0x00000c0c141a7981 */ /* 0x000ea4000c1e1900 */
[----:B--2---:R-:W-:-:S05]  /*4700*/  FMUL R29, R26, UR7 ;  /* 0x000000071a1d7c20 */ /* 0x004fca0008400000 */
[----:B------:R0:W-:Y:S04]  /*4710*/  STG.E desc[UR12][R20.64+0xc], R29 ;  /* 0x00000c1d14007986 */ /* 0x0001e8000c10190c */
[----:B------:R-:W1:Y:S02]  /*4720*/  LDG.E R26, desc[UR12][R14.64] ;  /* 0x0000000c0e1a7981 */ /* 0x000e64000c1e1900 */
[----:B-1----:R-:W-:-:S05]  /*4730*/  IMAD R25, R26, UR4, RZ ;  /* 0x000000041a197c24 */ /* 0x002fca000f8e02ff */
        /* <DEDUP_REMOVED lines=31> */
[----:B------:R-:W2:Y:S01]  /*4930*/  LDG.E R16, desc[UR12][R2.64+0x1c] ;  /* 0x00001c0c02107981 */ /* 0x000ea2000c1e1900 */
[----:B------:R-:W-:Y:S01]  /*4940*/  IADD3 R0, PT, PT, R0, 0x8, RZ ;  /* 0x0000000800007810 */ /* 0x000fe20007ffe0ff */
[----:B--2---:R-:W-:-:S05]  /*4950*/  FMUL R21, R16, UR7 ;  /* 0x0000000710157c20 */ /* 0x004fca0008400000 */
[----:B------:R1:W-:Y:S02]  /*4960*/  STG.E desc[UR12][R2.64+0x1c], R21 ;  /* 0x00001c1502007986 */ /* 0x0003e4000c10190c */
.L_x_43:
[----:B------:R-:W-:Y:S05]  /*4970*/  BRA.U !UP2, `(.L_x_42) ;  /* 0x000000050a307547 */ /* 0x000fea000b800000 */
[----:B------:R-:W-:Y:S02]  /*4980*/  UIADD3 UR5, UPT, UPT, UR10, -0x1, URZ ;  /* 0xffffffff0a057890 */ /* 0x000fe4000fffe0ff */
[----:B------:R-:W-:Y:S02]  /*4990*/  ULOP3.LUT UR6, UR10, 0x3, URZ, 0xc0, !UPT ;  /* 0x000000030a067892 */ /* 0x000fe4000f8ec0ff */
[----:B------:R-:W-:Y:S02]  /*49a0*/  UISETP.GE.U32.AND UP1, UPT, UR5, 0x3, UPT ;  /* 0x000000030500788c */ /* 0x000fe4000bf26070 */
[----:B------:R-:W-:-:S07]  /*49b0*/  UISETP.NE.AND UP2, UPT, UR6, URZ, UPT ;  /* 0x000000ff0600728c */ /* 0x000fce000bf45270 */
[----:B------:R-:W-:Y:S05]  /*49c0*/  BRA.U !UP1, `(.L_x_44) ;  /* 0x0000000109987547 */ /* 0x000fea000b800000 */
[----:B------:R-:W5:Y:S08]  /*49d0*/  LDC.64 R14, c[0x0][0x400] ;  /* 0x00010000ff0e7b82 */ /* 0x000f700000000a00 */
[----:B01234-:R-:W0:Y:S01]  /*49e0*/  LDC.64 R2, c[0x0][0x3d0] ;  /* 0x0000f400ff027b82 */ /* 0x01fe220000000a00 */
[----:B-----5:R-:W2:Y:S02]  /*49f0*/  LDG.E R21, desc[UR12][R14.64] ;  /* 0x0000000c0e157981 */ /* 0x020ea4000c1e1900 */
        /* <DEDUP_REMOVED lines=35> */
.L_x_44:
[----:B------:R-:W-:Y:S05]  /*4c30*/  BRA.U !UP2, `(.L_x_42) ;  /* 0x000000010a807547 */ /* 0x000fea000b800000 */
[----:B01234-:R-:W0:Y:S08]  /*4c40*/  LDC.64 R2, c[0x0][0x400] ;  /* 0x00010000ff027b82 */ /* 0x01fe300000000a00 */
[----:B------:R-:W1:Y:S01]  /*4c50*/  LDC.64 R14, c[0x0][0x3d0] ;  /* 0x0000f400ff0e7b82 */ /* 0x000e620000000a00 */
[----:B0-----:R-:W2:Y:S02]  /*4c60*/  LDG.E R21, desc[UR12][R2.64] ;  /* 0x0000000c02157981 */ /* 0x001ea4000c1e1900 */
[----:B--2---:R-:W-:-:S04]  /*4c70*/  IMAD R21, R21, UR4, R0 ;  /* 0x0000000415157c24 */ /* 0x004fc8000f8e0200 */
[----:B-1----:R-:W-:-:S05]  /*4c80*/  IMAD.WIDE R14, R21, 0x4, R14 ;  /* 0x00000004150e7825 */ /* 0x002fca00078e020e */
[----:B------:R-:W2:Y:S01]  /*4c90*/  LDG.E R16, desc[UR12][R14.64] ;  /* 0x0000000c0e107981 */ /* 0x000ea2000c1e1900 */
[----:B------:R-:W-:Y:S01]  /*4ca0*/  UISETP.NE.AND UP1, UPT, UR6, 0x1, UPT ;  /* 0x000000010600788c */ /* 0x000fe2000bf25270 */
[----:B--2---:R-:W-:-:S05]  /*4cb0*/  FMUL R21, R16, UR7 ;  /* 0x0000000710157c20 */ /* 0x004fca0008400000 */
[----:B------:R0:W-:Y:S03]  /*4cc0*/  STG.E desc[UR12][R14.64], R21 ;  /* 0x000000150e007986 */ /* 0x0001e6000c10190c */
[----:B------:R-:W-:Y:S05]  /*4cd0*/  BRA.U !UP1, `(.L_x_42) ;  /* 0x0000000109587547 */ /* 0x000fea000b800000 */
[----:B------:R-:W2:Y:S01]  /*4ce0*/  LDG.E R16, desc[UR12][R2.64] ;  /* 0x0000000c02107981 */ /* 0x000ea2000c1e1900 */
[----:B0-----:R-:W0:Y:S01]  /*4cf0*/  LDC.64 R14, c[0x0][0x3d0] ;  /* 0x0000f400ff0e7b82 */ /* 0x001e220000000a00 */
[----:B------:R-:W-:Y:S01]  /*4d00*/  SHF.R.S32.HI R24, RZ, 0x1f, R0 ;  /* 0x0000001fff187819 */ /* 0x000fe20000011400 */
[----:B--2---:R-:W-:-:S05]  /*4d10*/  IMAD R21, R16, UR4, RZ ;  /* 0x0000000410157c24 */ /* 0x004fca000f8e02ff */
[----:B------:R-:W-:-:S04]  /*4d20*/  IADD3 R16, P0, PT, R21, R0, RZ ;  /* 0x0000000015107210 */ /* 0x000fc80007f1e0ff */
[----:B------:R-:W-:Y:S02]  /*4d30*/  LEA.HI.X.SX32 R21, R21, R24, 0x1, P0 ;  /* 0x0000001815157211 */ /* 0x000fe400000f0eff */
[----:B0-----:R-:W-:-:S04]  /*4d40*/  LEA R20, P0, R16, R14, 0x2 ;  /* 0x0000000e10147211 */ /* 0x001fc800078010ff */
[----:B------:R-:W-:-:S05]  /*4d50*/  LEA.HI.X R21, R16, R15, R21, 0x2, P0 ;  /* 0x0000000f10157211 */ /* 0x000fca00000f1415 */
[----:B------:R-:W2:Y:S01]  /*4d60*/  LDG.E R16, desc[UR12][R20.64+0x4] ;  /* 0x0000040c14107981 */ /* 0x000ea2000c1e1900 */
[----:B------:R-:W-:-:S06]  /*4d70*/  UISETP.NE.AND UP1, UPT, UR6, 0x2, UPT ;  /* 0x000000020600788c */ /* 0x000fcc000bf25270 */
[----:B------:R-:W-:Y:S01]  /*4d80*/  PLOP3.LUT P2, PT, PT, PT, UP1, 0x80, 0x8 ;  /* 0x000000000008781c */ /* 0x000fe20003f4f018 */
[----:B--2---:R-:W-:-:S05]  /*4d90*/  FMUL R25, R16, UR7 ;  /* 0x0000000710197c20 */ /* 0x004fca0008400000 */
[----:B------:R0:W-:Y:S07]  /*4da0*/  STG.E desc[UR12][R20.64+0x4], R25 ;  /* 0x0000041914007986 */ /* 0x0001ee000c10190c */
[----:B------:R-:W2:Y:S02]  /*4db0*/  @P2 LDG.E R2, desc[UR12][R2.64] ;  /* 0x0000000c02022981 */ /* 0x000ea4000c1e1900 */
[----:B--2---:R-:W-:-:S05]  /*4dc0*/  @P2 IMAD R27, R2, UR4, RZ ;  /* 0x00000004021b2c24 */ /* 0x004fca000f8e02ff */
[----:B------:R-:W-:-:S04]  /*4dd0*/  @P2 IADD3 R0, P0, PT, R27, R0, RZ ;  /* 0x000000001b002210 */ /* 0x000fc80007f1e0ff */
[----:B------:R-:W-:Y:S02]  /*4de0*/  @P2 LEA.HI.X.SX32 R27, R27, R24, 0x1, P0 ;  /* 0x000000181b1b2211 */ /* 0x000fe400000f0eff */
[----:B------:R-:W-:-:S04]  /*4df0*/  @P2 LEA R14, P0, R0, R14, 0x2 ;  /* 0x0000000e000e2211 */ /* 0x000fc800078010ff */
[----:B------:R-:W-:-:S05]  /*4e00*/  @P2 LEA.HI.X R15, R0, R15, R27, 0x2, P0 ;  /* 0x0000000f000f2211 */ /* 0x000fca00000f141b */
[----:B------:R-:W2:Y:S02]  /*4e10*/  @P2 LDG.E R0, desc[UR12][R14.64+0x8] ;  /* 0x0000080c0e002981 */ /* 0x000ea4000c1e1900 */
[----:B--2---:R-:W-:-:S05]  /*4e20*/  @P2 FMUL R27, R0, UR7 ;  /* 0x00000007001b2c20 */ /* 0x004fca0008400000 */
[----:B------:R0:W-:Y:S02]  /*4e30*/  @P2 STG.E desc[UR12][R14.64+0x8], R27 ;  /* 0x0000081b0e002986 */ /* 0x0001e4000c10190c */
.L_x_42:
[----:B01234-:R-:W0:Y:S02]  /*4e40*/  LDC.64 R2, c[0x0][0x400] ;  /* 0x00010000ff027b82 */ /* 0x01fe240000000a00 */
[----:B0-----:R-:W2:Y:S01]  /*4e50*/  LDG.E R0, desc[UR12][R2.64] ;  /* 0x0000000c02007981 */ /* 0x001ea2000c1e1900 */
[----:B------:R-:W-:Y:S02]  /*4e60*/  FSETP.GTU.AND P0, PT, R6, R5, PT ;  /* 0x000000050600720b */ /* 0x000fe40003f0c000 */
[----:B--2---:R-:W-:-:S04]  /*4e70*/  IADD3 R0, PT, PT, R0, -0x1, RZ ;  /* 0xffffffff00007810 */ /* 0x004fc80007ffe0ff */
[----:B------:R-:W-:-:S13]  /*4e80*/  ISETP.EQ.OR P0, PT, R0, UR4, !P0 ;  /* 0x0000000400007c0c */ /* 0x000fda000c702670 */
[----:B------:R-:W-:Y:S05]  /*4e90*/  @P0 BRA `(.L_x_45) ;  /* 0x0000004c00d00947 */ /* 0x000fea0003800000 */
[----:B------:R-:W-:-:S13]  /*4ea0*/  ISETP.GE.AND P0, PT, R4, 0x1, PT ;  /* 0x000000010400780c */ /* 0x000fda0003f06270 */
[----:B------:R-:W-:Y:S05]  /*4eb0*/  @!P0 BRA `(.L_x_46) ;  /* 0x0000000400f88947 */ /* 0x000fea0003800000 */
[----:B------:R-:W-:Y:S01]  /*4ec0*/  ISETP.GE.U32.AND P2, PT, R7, 0xf, PT ;  /* 0x0000000f0700780c */ /* 0x000fe20003f46070 */
[----:B------:R-:W-:Y:S02]  /*4ed0*/  HFMA2 R27, -RZ, RZ, 0, 0 ;  /* 0x00000000ff1b7431 */ /* 0x000fe400000001ff */
[C---:B------:R-:W-:Y:S02]  /*4ee0*/  IMAD R17, R4.reuse, R17, RZ ;  /* 0x0000001104117224 */ /* 0x040fe400078e02ff */
[----:B------:R-:W-:-:S08]  /*4ef0*/  IMAD R0, R4, UR4, RZ ;  /* 0x0000000404007c24 */ /* 0x000fd0000f8e02ff */
[----:B------:R-:W-:Y:S05]  /*4f00*/  @!P2 BRA `(.L_x_47) ;  /* 0x0000000000aca947 */ /* 0x000fea0003800000 */
[----:B------:R-:W-:-:S05]  /*4f10*/  UMOV UR5, URZ ;  /* 0x000000ff00057c82 */ /* 0x000fca0008000000 */
.L_x_48:
[----:B------:R-:W0:Y:S01]  /*4f20*/  LDC.64 R14, c[0x0][0x3a8] ;  /* 0x0000ea00ff0e7b82 */ /* 0x000e220000000a00 */
[----:B----4-:R-:W-:-:S05]  /*4f30*/  IADD3 R21, PT, PT, R17, UR5, RZ ;  /* 0x0000000511157c10 */ /* 0x010fca000fffe0ff */
[----:B0-----:R-:W-:Y:S02]  /*4f40*/  IMAD.WIDE R14, R21, 0x4, R14 ;  /* 0x00000004150e7825 */ /* 0x001fe400078e020e */
[----:B------:R-:W0:Y:S03]  /*4f50*/  LDC.64 R20, c[0x0][0x3e0] ;  /* 0x0000f800ff147b82 */ /* 0x000e260000000a00 */
[----:B------:R-:W2:Y:S01]  /*4f60*/  LDG.E R25, desc[UR12][R14.64] ;  /* 0x0000000c0e197981 */ /* 0x000ea2000c1e1900 */
[----:B------:R-:W-:-:S05]  /*4f70*/  IADD3 R27, PT, PT, R0, UR5, RZ ;  /* 0x00000005001b7c10 */ /* 0x000fca000fffe0ff */
[----:B0-----:R-:W-:-:S05]  /*4f80*/  IMAD.WIDE.U32 R20, R27, 0x4, R20 ;  /* 0x000000041b147825 */ /* 0x001fca00078e0014 */
        /* <DEDUP_REMOVED lines=30> */
[----:B------:R-:W-:-:S06]  /*5170*/  UIADD3 UR5, UPT, UPT, UR5, 0x10, URZ ;  /* 0x0000001005057890 */ /* 0x000fcc000fffe0ff */
[----:B------:R-:W-:Y:S01]  /*5180*/  ISETP.NE.AND P2, PT, R11, UR5, PT ;  /* 0x000000050b007c0c */ /* 0x000fe2000bf45270 */
[----:B--2---:R4:W-:-:S12]  /*5190*/  STG.E desc[UR12][R20.64+0x3c], R31 ;  /* 0x00003c1f14007986 */ /* 0x0049d8000c10190c */
[----:B------:R-:W-:Y:S05]  /*51a0*/  @P2 BRA `(.L_x_48) ;  /* 0xfffffffc005c2947 */ /* 0x000fea000383ffff */
[----:B----4-:R-:W-:-:S07]  /*51b0*/  MOV R27, R11 ;  /* 0x0000000b001b7202 */ /* 0x010fce0000000f00 */
.L_x_47:
[----:B------:R-:W-:-:S13]  /*51c0*/  ISETP.NE.AND P2, PT, R8, RZ, PT ;  /* 0x000000ff0800720c */ /* 0x000fda0003f45270 */
[----:B------:R-:W-:Y:S05]  /*51d0*/  @!P2 BRA `(.L_x_46) ;  /* 0x000000040030a947 */ /* 0x000fea0003800000 */
[----:B------:R-:W-:Y:S02]  /*51e0*/  ISETP.GE.U32.AND P3, PT, R22, 0x7, PT ;  /* 0x000000071600780c */ /* 0x000fe40003f66070 */
[----:B------:R-:W-:-:S11]  /*51f0*/  ISETP.NE.AND P2, PT, R9, RZ, PT ;  /* 0x000000ff0900720c */ /* 0x000fd60003f45270 */
[----:B------:R-:W-:Y:S05]  /*5200*/  @!P3 BRA `(.L_x_49) ;  /* 0x000000000070b947 */ /* 0x000fea0003800000 */
[----:B------:R-:W0:Y:S01]  /*5210*/  LDC.64 R14, c[0x0][0x3a8] ;  /* 0x0000ea00ff0e7b82 */ /* 0x000e220000000a00 */
[----:B------:R-:W-:-:S05]  /*5220*/  IADD3 R21, PT, PT, R17, R27, RZ ;  /* 0x0000001b11157210 */ /* 0x000fca0007ffe0ff */
[----:B0-----:R-:W-:Y:S02]  /*5230*/  IMAD.WIDE R14, R21, 0x4, R14 ;  /* 0x00000004150e7825 */ /* 0x001fe400078e020e */
[----:B------:R-:W0:Y:S03]  /*5240*/  LDC.64 R20, c[0x0][0x3e0] ;  /* 0x0000f800ff147b82 */ /* 0x000e260000000a00 */
[----:B------:R-:W2:Y:S01]  /*5250*/  LDG.E R29, desc[UR12][R14.64] ;  /* 0x0000000c0e1d7981 */ /* 0x000ea2000c1e1900 */
[----:B------:R-:W-:-:S05]  /*5260*/  IADD3 R25, PT, PT, R0, R27, RZ ;  /* 0x0000001b00197210 */ /* 0x000fca0007ffe0ff */
[----:B0-----:R-:W-:Y:S02]  /*5270*/  IMAD.WIDE.U32 R24, R25, 0x4, R20 ;  /* 0x0000000419187825 */ /* 0x001fe400078e0014 */
[----:B------:R-:W0:Y:S03]  /*5280*/  LDC.64 R20, c[0x0][0x3e0] ;  /* 0x0000f800ff147b82 */ /* 0x000e260000000a00 */
[----:B--2---:R1:W-:Y:S04]  /*5290*/  STG.E desc[UR12][R24.64], R29 ;  /* 0x0000001d18007986 */ /* 0x0043e8000c10190c */
[----:B------:R-:W2:Y:S01]  /*52a0*/  LDG.E R31, desc[UR12][R14.64+0x4] ;  /* 0x0000040c0e1f7981 */ /* 0x000ea2000c1e1900 */
[----:B------:R-:W-:-:S04]  /*52b0*/  IADD3 R16, P3, PT, R0, R27, RZ ;  /* 0x0000001b00107210 */ /* 0x000fc80007f7e0ff */
[----:B------:R-:W-:Y:S02]  /*52c0*/  IADD3.X R26, PT, PT, RZ, RZ, RZ, P3, !PT ;  /* 0x000000ffff1a7210 */ /* 0x000fe40001ffe4ff */
[----:B0-----:R-:W-:-:S04]  /*52d0*/  LEA R20, P3, R16, R20, 0x2 ;  /* 0x0000001410147211 */ /* 0x001fc800078610ff */
[----:B------:R-:W-:-:S05]  /*52e0*/  LEA.HI.X R21, R16, R21, R26, 0x2, P3 ;  /* 0x0000001510157211 */ /* 0x000fca00018f141a */
[----:B--2---:R0:W-:Y:S04]  /*52f0*/  STG.E desc[UR12][R20.64+0x4], R31 ;  /* 0x0000041f14007986 */ /* 0x0041e8000c10190c */
[----:B------:R-:W2:Y:S04]  /*5300*/  LDG.E R33, desc[UR12][R14.64+0x8] ;  /* 0x0000080c0e217981 */ /* 0x000ea8000c1e1900 */
[----:B--2---:R2:W-:Y:S04]  /*5310*/  STG.E desc[UR12][R20.64+0x8], R33 ;  /* 0x0000082114007986 */ /* 0x0045e8000c10190c */
[----:B------:R-:W3:Y:S04]  /*5320*/  LDG.E R35, desc[UR12][R14.64+0xc] ;  /* 0x00000c0c0e237981 */ /* 0x000ee8000c1e1900 */
[----:B---3--:R2:W-:Y:S04]  /*5330*/  STG.E desc[UR12][R20.64+0xc], R35 ;  /* 0x00000c2314007986 */ /* 0x0085e8000c10190c */
[----:B-1----:R-:W3:Y:S04]  /*5340*/  LDG.E R25, desc[UR12][R14.64+0x10] ;  /* 0x0000100c0e197981 */ /* 0x002ee8000c1e1900 */
[----:B---3--:R2:W-:Y:S04]  /*5350*/  STG.E desc[UR12][R20.64+0x10], R25 ;  /* 0x0000101914007986 */ /* 0x0085e8000c10190c */
[----:B------:R-:W3:Y:S04]  /*5360*/  LDG.E R29, desc[UR12][R14.64+0x14] ;  /* 0x0000140c0e1d7981 */ /* 0x000ee8000c1e1900 */
[----:B---3--:R2:W-:Y:S04]  /*5370*/  STG.E desc[UR12][R20.64+0x14], R29 ;  /* 0x0000141d14007986 */ /* 0x0085e8000c10190c */
[----:B------:R-:W3:Y:S04]  /*5380*/  LDG.E R37, desc[UR12][R14.64+0x18] ;  /* 0x0000180c0e257981 */ /* 0x000ee8000c1e1900 */
[----:B---3--:R2:W-:Y:S04]  /*5390*/  STG.E desc[UR12][R20.64+0x18], R37 ;  /* 0x0000182514007986 */ /* 0x0085e8000c10190c */
[----:B0-----:R-:W3:Y:S01]  /*53a0*/  LDG.E R31, desc[UR12][R14.64+0x1c] ;  /* 0x00001c0c0e1f7981 */ /* 0x001ee2000c1e1900 */
[----:B------:R-:W-:-:S03]  /*53b0*/  IADD3 R27, PT, PT, R27, 0x8, RZ ;  /* 0x000000081b1b7810 */ /* 0x000fc60007ffe0ff */
[----:B---3--:R2:W-:Y:S04]  /*53c0*/  STG.E desc[UR12][R20.64+0x1c], R31 ;  /* 0x00001c1f14007986 */ /* 0x0085e8000c10190c */
.L_x_49:
[----:B------:R-:W-:Y:S05]  /*53d0*/  @!P2 BRA `(.L_x_46) ;  /* 0x0000000000b0a947 */ /* 0x000fea0003800000 */
[----:B------:R-:W-:Y:S02]  /*53e0*/  ISETP.GE.U32.AND P3, PT, R23, 0x3, PT ;  /* 0x000000031700780c */ /* 0x000fe40003f66070 */
[----:B------:R-:W-:-:S11]  /*53f0*/  ISETP.NE.AND P2, PT, R10, RZ, PT ;  /* 0x000000ff0a00720c */ /* 0x000fd60003f45270 */
[----:B------:R-:W-:Y:S05]  /*5400*/  @!P3 BRA `(.L_x_50) ;  /* 0x000000000050b947 */ /* 0x000fea0003800000 */
[----:B------:R-:W0:Y:S01]  /*5410*/  LDC.64 R14, c[0x0][0x3a8] ;  /* 0x0000ea00ff0e7b82 */ /* 0x000e220000000a00 */
[----:B--2---:R-:W-:-:S05]  /*5420*/  IADD3 R21, PT, PT, R17, R27, RZ ;  /* 0x0000001b11157210 */ /* 0x004fca0007ffe0ff */
        /* <DEDUP_REMOVED lines=15> */
[----:B------:R-:W2:Y:S01]  /*5520*/  LDG.E R35, desc[UR12][R14.64+0xc] ;  /* 0x00000c0c0e237981 */ /* 0x000ea2000c1e1900 */
[----:B------:R-:W-:-:S03]  /*5530*/  IADD3 R27, PT, PT, R27, 0x4, RZ ;  /* 0x000000041b1b7810 */ /* 0x000fc60007ffe0ff */
[----:B--2---:R1:W-:Y:S04]  /*5540*/  STG.E desc[UR12][R20.64+0xc], R35 ;  /* 0x00000c2314007986 */ /* 0x0043e8000c10190c */
.L_x_50:
[----:B------:R-:W-:Y:S05]  /*5550*/  @!P2 BRA `(.L_x_46) ;  /* 0x000000000050a947 */ /* 0x000fea0003800000 */
[----:B------:R-:W0:Y:S01]  /*5560*/  LDC.64 R14, c[0x0][0x3a8] ;  /* 0x0000ea00ff0e7b82 */ /* 0x000e220000000a00 */
[----:B------:R-:W-:-:S05]  /*5570*/  IADD3 R17, PT, PT, R17, R27, RZ ;  /* 0x0000001b11117210 */ /* 0x000fca0007ffe0ff */
[----:B0-----:R-:W-:Y:S02]  /*5580*/  IMAD.WIDE R14, R17, 0x4, R14 ;  /* 0x00000004110e7825 */ /* 0x001fe400078e020e */
[----:B------:R-:W0:Y:S03]  /*5590*/  LDC.64 R16, c[0x0][0x3e0] ;  /* 0x0000f800ff107b82 */ /* 0x000e260000000a00 */
[----:B-12---:R-:W2:Y:S01]  /*55a0*/  LDG.E R21, desc[UR12][R14.64] ;  /* 0x0000000c0e157981 */ /* 0x006ea2000c1e1900 */
[----:B------:R-:W-:Y:S02]  /*55b0*/  IADD3 R25, PT, PT, R0, R27, RZ ;  /* 0x0000001b00197210 */ /* 0x000fe40007ffe0ff */
[----:B------:R-:W-:-:S03]  /*55c0*/  ISETP.NE.AND P2, PT, R10, 0x1, PT ;  /* 0x000000010a00780c */ /* 0x000fc60003f45270 */
[----:B0-----:R-:W-:-:S05]  /*55d0*/  IMAD.WIDE.U32 R16, R25, 0x4, R16 ;  /* 0x0000000419107825 */ /* 0x001fca00078e0010 */
[----:B--2---:R0:W-:Y:S05]  /*55e0*/  STG.E desc[UR12][R16.64], R21 ;  /* 0x0000001510007986 */ /* 0x0041ea000c10190c */
[----:B------:R-:W-:Y:S05]  /*55f0*/  @!P2 BRA `(.L_x_46) ;  /* 0x000000000028a947 */ /* 0x000fea0003800000 */
[----:B0-----:R-:W2:Y:S01]  /*5600*/  LDG.E R21, desc[UR12][R14.64+0x4] ;  /* 0x0000040c0e157981 */ /* 0x001ea2000c1e1900 */
[----:B------:R-:W0:Y:S01]  /*5610*/  LDC.64 R16, c[0x0][0x3e0] ;  /* 0x0000f800ff107b82 */ /* 0x000e220000000a00 */
[----:B------:R-:W-:Y:S02]  /*5620*/  IADD3 R0, P3, PT, R0, R27, RZ ;  /* 0x0000001b00007210 */ /* 0x000fe40007f7e0ff */
[----:B------:R-:W-:-:S03]  /*5630*/  ISETP.NE.AND P2, PT, R10, 0x2, PT ;  /* 0x000000020a00780c */ /* 0x000fc60003f45270 */
[----:B------:R-:W-:Y:S01]  /*5640*/  IMAD.X R20, RZ, RZ, RZ, P3 ;  /* 0x000000ffff147224 */ /* 0x000fe200018e06ff */
[----:B0-----:R-:W-:-:S04]  /*5650*/  LEA R16, P3, R0, R16, 0x2 ;  /* 0x0000001000107211 */ /* 0x001fc800078610ff */
[----:B------:R-:W-:-:S05]  /*5660*/  LEA.HI.X R17, R0, R17, R20, 0x2, P3 ;  /* 0x0000001100117211 */ /* 0x000fca00018f1414 */
[----:B--2---:R3:W-:Y:S04]  /*5670*/  STG.E desc[UR12][R16.64+0x4], R21 ;  /* 0x0000041510007986 */ /* 0x0047e8000c10190c */
[----:B------:R-:W2:Y:S04]  /*5680*/  @P2 LDG.E R25, desc[UR12][R14.64+0x8] ;  /* 0x0000080c0e192981 */ /* 0x000ea8000c1e1900 */
[----:B--2---:R3:W-:Y:S02]  /*5690*/  @P2 STG.E desc[UR12][R16.64+0x8], R25 ;  /* 0x0000081910002986 */ /* 0x0047e4000c10190c */
.L_x_46:
[----:B------:R-:W-:Y:S05]  /*56a0*/  @!P0 BRA `(.L_x_51) ;  /* 0x0000003c008c8947 */ /* 0x000fea0003800000 */
[----:B------:R-:W4:Y:S01]  /*56b0*/  LDG.E R2, desc[UR12][R2.64] ;  /* 0x0000000c02027981 */ /* 0x000f22000c1e1900 */
[----:B------:R-:W5:Y:S01]  /*56c0*/  LDC.64 R14, c[0x0][0x3d8] ;  /* 0x0000f600ff0e7b82 */ /* 0x000f620000000a00 */
[----:B0--3--:R-:W-:Y:S02]  /*56d0*/  IMAD R17, R4, UR4, RZ ;  /* 0x0000000404117c24 */ /* 0x009fe4000f8e02ff */
[----:B-12---:R-:W-:Y:S01]  /*56e0*/  HFMA2 R25, -RZ, RZ, 0, 0 ;  /* 0x00000000ff197431 */ /* 0x006fe200000001ff */
[----:B------:R-:W-:Y:S02]  /*56f0*/  ULOP3.LUT UR14, UR8, 0xfffffff0, URZ, 0xc0, !UPT ;  /* 0xfffffff0080e7892 */ /* 0x000fe4000f8ec0ff */
[----:B------:R-:W-:Y:S01]  /*5700*/  ULOP3.LUT UR20, UR10, 0x3, URZ, 0xc0, !UPT ;  /* 0x000000030a147892 */ /* 0x000fe2000f8ec0ff */
[----:B-----5:R-:W-:Y:S01]  /*5710*/  IMAD.WIDE R14, R17, 0x4, R14 ;  /* 0x00000004110e7825 */ /* 0x020fe200078e020e */
[----:B----4-:R-:W-:-:S13]  /*5720*/  R2UR UR5, R2 ;  /* 0x00000000020572ca */ /* 0x010fda00000e0000 */
[----:B------:R-:W-:-:S04]  /*5730*/  UIMAD UR11, UR4, UR5, URZ ;  /* 0x00000005040b72a4 */ /* 0x000fc8000f8e02ff */
[----:B------:R-:W-:-:S12]  /*5740*/  USHF.R.S32.HI UR19, URZ, 0x1f, UR11 ;  /* 0x0000001fff137899 */ /* 0x000fd8000801140b */
.L_x_57:
[----:B0-----:R-:W0:Y:S01]  /*5750*/  LDC.64 R16, c[0x0][0x3e0] ;  /* 0x0000f800ff107b82 */ /* 0x001e220000000a00 */
[----:B-1234-:R-:W-:Y:S01]  /*5760*/  IMAD.WIDE.U32 R2, R25, 0x4, R14 ;  /* 0x0000000419027825 */ /* 0x01efe200078e000e */
[----:B------:R-:W-:Y:S01]  /*5770*/  UMOV UR5, URZ ;  /* 0x000000ff00057c82 */ /* 0x000fe20008000000 */
[----:B------:R-:W-:-:S03]  /*5780*/  MOV R29, RZ ;  /* 0x000000ff001d7202 */ /* 0x000fc60000000f00 */
[----:B------:R1:W-:Y:S01]  /*5790*/  STG.E desc[UR12][R2.64], RZ ;  /* 0x000000ff02007986 */ /* 0x0003e2000c10190c */
[C---:B0-----:R-:W-:Y:S01]  /*57a0*/  IMAD.WIDE.U32 R16, R25.reuse, 0x4, R16 ;  /* 0x0000000419107825 */ /* 0x041fe200078e0010 */
[----:B------:R-:W-:-:S04]  /*57b0*/  IADD3 R25, PT, PT, R25, 0x1, RZ ;  /* 0x0000000119197810 */ /* 0x000fc80007ffe0ff */
[----:B------:R-:W-:Y:S01]  /*57c0*/  ISETP.NE.AND P0, PT, R25, R4, PT ;  /* 0x000000041900720c */ /* 0x000fe20003f05270 */
[----:B-1----:R-:W-:-:S12]  /*57d0*/  @!P1 BRA `(.L_x_52) ;  /* 0x0000000400749947 */ /* 0x002fd80003800000 */
[----:B------:R-:W-:Y:S01]  /*57e0*/  MOV R29, RZ ;  /* 0x000000ff001d7202 */ /* 0x000fe20000000f00 */
[----:B------:R-:W0:Y:S01]  /*57f0*/  LDCU.64 UR16, c[0x0][0x3d0] ;  /* 0x00007a00ff1077ac */ /* 0x000e220008000a00 */
[----:B------:R-:W-:-:S05]  /*5800*/  UMOV UR5, URZ ;  /* 0x000000ff00057c82 */ /* 0x000fca0008000000 */
.L_x_53:
[----:B------:R-:W-:Y:S01]  /*5810*/  UIADD3 UR6, UP1, UPT, UR11, UR5, URZ ;  /* 0x000000050b067290 */ /* 0x000fe2000ff3e0ff */
[----:B---3--:R-:W2:Y:S03]  /*5820*/  LDG.E R0, desc[UR12][R16.64] ;  /* 0x0000000c10007981 */ /* 0x008ea6000c1e1900 */
[----:B------:R-:W-:Y:S02]  /*5830*/  UIADD3.X UR7, UPT, UPT, URZ, UR19, URZ, UP1, !UPT ;  /* 0x00000013ff077290 */ /* 0x000fe40008ffe4ff */
[----:B0-----:R-:W-:-:S04]  /*5840*/  ULEA UR9, UP1, UR6, UR16, 0x2 ;  /* 0x0000001006097291 */ /* 0x001fc8000f8210ff */
[----:B------:R-:W-:Y:S02]  /*5850*/  ULEA.HI.X UR7, UR6, UR17, UR7, 0x2, UP1 ;  /* 0x0000001106077291 */ /* 0x000fe400088f1407 */
[----:B------:R-:W-:-:S04]  /*5860*/  MOV R20, UR9 ;  /* 0x0000000900147c02 */ /* 0x000fc80008000f00 */
[----:B------:R-:W-:-:S05]  /*5870*/  MOV R21, UR7 ;  /* 0x0000000700157c02 */ /* 0x000fca0008000f00 */
[----:B------:R-:W2:Y:S01]  /*5880*/  LDG.E R24, desc[UR12][R20.64] ;  /* 0x0000000c14187981 */ /* 0x000ea2000c1e1900 */
[----:B------:R-:W-:-:S04]  /*5890*/  IMAD.WIDE.U32 R26, R4, 0x4, R16 ;  /* 0x00000004041a7825 */ /* 0x000fc800078e0010 */
[----:B--2---:R-:W-:-:S05]  /*58a0*/  FFMA R31, R0, R24, R29 ;  /* 0x00000018001f7223 */ /* 0x004fca000000001d */
[----:B------:R0:W-:Y:S04]  /*58b0*/  STG.E desc[UR12][R2.64], R31 ;  /* 0x0000001f02007986 */ /* 0x0001e8000c10190c */
[----:B------:R-:W2:Y:S04]  /*58c0*/  LDG.E R0, desc[UR12][R26.64] ;  /* 0x0000000c1a007981 */ /* 0x000ea8000c1e1900 */
[----:B------:R-:W2:Y:S01]  /*58d0*/  LDG.E R24, desc[UR12][R20.64+0x4] ;  /* 0x0000040c14187981 */ /* 0x000ea2000c1e1900 */
[----:B------:R-:W-:-:S04]  /*58e0*/  IMAD.WIDE.U32 R28, R4, 0x4, R26 ;  /* 0x00000004041c7825 */ /* 0x000fc800078e001a */
[----:B--2---:R-:W-:-:S05]  /*58f0*/  FFMA R33, R0, R24, R31 ;  /* 0x0000001800217223 */ /* 0x004fca000000001f */
[----:B------:R1:W-:Y:S04]  /*5900*/  STG.E desc[UR12][R2.64], R33 ;  /* 0x0000002102007986 */ /* 0x0003e8000c10190c */
[----:B------:R-:W2:Y:S04]  /*5910*/  LDG.E R0, desc[UR12][R28.64] ;  /* 0x0000000c1c007981 */ /* 0x000ea8000c1e1900 */
[----:B------:R-:W2:Y:S02]  /*5920*/  LDG.E R16, desc[UR12][R20.64+0x8] ;  /* 0x0000080c14107981 */ /* 0x000ea4000c1e1900 */
[----:B--2---:R-:W-:Y:S01]  /*5930*/  FFMA R35, R0, R16, R33 ;  /* 0x0000001000237223 */ /* 0x004fe20000000021 */
[----:B------:R-:W-:-:S04]  /*5940*/  IMAD.WIDE.U32 R16, R4, 0x4, R28 ;  /* 0x0000000404107825 */ /* 0x000fc800078e001c */
[----:B------:R2:W-:Y:S04]  /*5950*/  STG.E desc[UR12][R2.64], R35 ;  /* 0x0000002302007986 */ /* 0x0005e8000c10190c */
[----:B------:R-:W0:Y:S04]  /*5960*/  LDG.E R0, desc[UR12][R16.64] ;  /* 0x0000000c10007981 */ /* 0x000e28000c1e1900 */
[----:B------:R-:W0:Y:S01]  /*5970*/  LDG.E R24, desc[UR12][R20.64+0xc] ;  /* 0x00000c0c14187981 */ /* 0x000e22000c1e1900 */
[----:B------:R-:W-:-:S04]  /*5980*/  IMAD.WIDE.U32 R26, R4, 0x4, R16 ;  /* 0x00000004041a7825 */ /* 0x000fc800078e0010 */
[----:B0-----:R-:W-:-:S05]  /*5990*/  FFMA R31, R0, R24, R35 ;  /* 0x00000018001f7223 */ /* 0x001fca0000000023 */
[----:B------:R0:W-:Y:S04]  /*59a0*/  STG.E desc[UR12][R2.64], R31 ;  /* 0x0000001f02007986 */ /* 0x0001e8000c10190c */
[----:B------:R-:W1:Y:S04]  /*59b0*/  LDG.E R0, desc[UR12][R26.64] ;  /* 0x0000000c1a007981 */ /* 0x000e68000c1e1900 */
[----:B------:R-:W1:Y:S01]  /*59c0*/  LDG.E R24, desc[UR12][R20.64+0x10] ;  /* 0x0000100c14187981 */ /* 0x000e62000c1e1900 */
[----:B------:R-:W-:-:S04]  /*59d0*/  IMAD.WIDE.U32 R28, R4, 0x4, R26 ;  /* 0x00000004041c7825 */ /* 0x000fc800078e001a */
[----:B-1----:R-:W-:-:S05]  /*59e0*/  FFMA R33, R0, R24, R31 ;  /* 0x0000001800217223 */ /* 0x002fca000000001f */
        /* <DEDUP_REMOVED lines=36> */
[----:B------:R-:W3:Y:S04]  /*5c30*/  LDG.E R0, desc[UR12][R16.64] ;  /* 0x0000000c10007981 */ /* 0x000ee8000c1e1900 */
[----:B------:R-:W3:Y:S01]  /*5c40*/  LDG.E R24, desc[UR12][R20.64+0x30] ;  /* 0x0000300c14187981 */ /* 0x000ee2000c1e1900 */
[----:B0-----:R-:W-:-:S04]  /*5c50*/  IMAD.WIDE.U32 R30, R4, 0x4, R16 ;  /* 0x00000004041e7825 */ /* 0x001fc800078e0010 */
[----:B---3--:R-:W-:-:S05]  /*5c60*/  FFMA R37, R0, R24, R35 ;  /* 0x0000001800257223 */ /* 0x008fca0000000023 */
[----:B------:R3:W-:Y:S04]  /*5c70*/  STG.E desc[UR12][R2.64], R37 ;  /* 0x0000002502007986 */ /* 0x0007e8000c10190c */
[----:B------:R-:W4:Y:S04]  /*5c80*/  LDG.E R0, desc[UR12][R30.64] ;  /* 0x0000000c1e007981 */ /* 0x000f28000c1e1900 */
[----:B------:R-:W4:Y:S01]  /*5c90*/  LDG.E R24, desc[UR12][R20.64+0x34] ;  /* 0x0000340c14187981 */ /* 0x000f22000c1e1900 */
[----:B-1----:R-:W-:-:S04]  /*5ca0*/  IMAD.WIDE.U32 R32, R4, 0x4, R30 ;  /* 0x0000000404207825 */ /* 0x002fc800078e001e */
[----:B----4-:R-:W-:-:S05]  /*5cb0*/  FFMA R0, R0, R24, R37 ;  /* 0x0000001800007223 */ /* 0x010fca0000000025 */
[----:B------:R3:W-:Y:S04]  /*5cc0*/  STG.E desc[UR12][R2.64], R0 ;  /* 0x0000000002007986 */ /* 0x0007e8000c10190c */
[----:B------:R-:W2:Y:S04]  /*5cd0*/  LDG.E R27, desc[UR12][R32.64] ;  /* 0x0000000c201b7981 */ /* 0x000ea8000c1e1900 */
[----:B------:R-:W2:Y:S02]  /*5ce0*/  LDG.E R16, desc[UR12][R20.64+0x38] ;  /* 0x0000380c14107981 */ /* 0x000ea4000c1e1900 */
[----:B--2---:R-:W-:Y:S01]  /*5cf0*/  FFMA R35, R27, R16, R0 ;  /* 0x000000101b237223 */ /* 0x004fe20000000000 */
[----:B------:R-:W-:-:S04]  /*5d00*/  IMAD.WIDE.U32 R26, R4, 0x4, R32 ;  /* 0x00000004041a7825 */ /* 0x000fc800078e0020 */
[----:B------:R3:W-:Y:S04]  /*5d10*/  STG.E desc[UR12][R2.64], R35 ;  /* 0x0000002302007986 */ /* 0x0007e8000c10190c */
[----:B------:R-:W2:Y:S04]  /*5d20*/  LDG.E R29, desc[UR12][R20.64+0x3c] ;  /* 0x00003c0c141d7981 */ /* 0x000ea8000c1e1900 */
[----:B------:R-:W2:Y:S01]  /*5d30*/  LDG.E R16, desc[UR12][R26.64] ;  /* 0x0000000c1a107981 */ /* 0x000ea2000c1e1900 */
[----:B------:R-:W-:-:S04]  /*5d40*/  UIADD3 UR5, UPT, UPT, UR5, 0x10, URZ ;  /* 0x0000001005057890 */ /* 0x000fc8000fffe0ff */
[----:B------:R-:W-:Y:S01]  /*5d50*/  UISETP.NE.AND UP1, UPT, UR5, UR14, UPT ;  /* 0x0000000e0500728c */ /* 0x000fe2000bf25270 */
[----:B--2---:R-:W-:-:S05]  /*5d60*/  FFMA R29, R16, R29, R35 ;  /* 0x0000001d101d7223 */ /* 0x004fca0000000023 */
[----:B------:R3:W-:Y:S01]  /*5d70*/  STG.E desc[UR12][R2.64], R29 ;  /* 0x0000001d02007986 */ /* 0x0007e2000c10190c */
[----:B------:R-:W-:Y:S02]  /*5d80*/  IMAD.WIDE.U32 R16, R4, 0x4, R26 ;  /* 0x0000000404107825 */ /* 0x000fe400078e001a */
[----:B------:R-:W-:Y:S05]  /*5d90*/  BRA.U UP1, `(.L_x_53) ;  /* 0xfffffff9019c7547 */ /* 0x000fea000b83ffff */
[----:B------:R-:W-:-:S05]  /*5da0*/  UMOV UR5, UR14 ;  /* 0x0000000e00057c82 */ /* 0x000fca0008000000 */
.L_x_52:
[----:B------:R-:W-:Y:S05]  /*5db0*/  BRA.U !UP0, `(.L_x_54) ;  /* 0x0000000508cc7547 */ /* 0x000fea000b800000 */
[----:B------:R-:W-:Y:S02]  /*5dc0*/  UIADD3 UR6, UPT, UPT, UR15, -0x1, URZ ;  /* 0xffffffff0f067890 */ /* 0x000fe4000fffe0ff */
[----:B------:R-:W-:Y:S02]  /*5dd0*/  ULOP3.LUT UP1, URZ, UR15, 0x7, URZ, 0xc0, !UPT ;  /* 0x000000070fff7892 */ /* 0x000fe4000f82c0ff */
[----:B------:R-:W-:-:S09]  /*5de0*/  UISETP.GE.U32.AND UP2, UPT, UR6, 0x7, UPT ;  /* 0x000000070600788c */ /* 0x000fd2000bf46070 */
[----:B------:R-:W-:Y:S05]  /*5df0*/  BRA.U !UP2, `(.L_x_55) ;  /* 0x000000010ac07547 */ /* 0x000fea000b800000 */
[----:B------:R-:W0:Y:S01]  /*5e00*/  LDCU.64 UR16, c[0x0][0x3d0] ;  /* 0x00007a00ff1077ac */ /* 0x000e220008000a00 */
[----:B---3--:R-:W2:Y:S01]  /*5e10*/  LDG.E R0, desc[UR12][R16.64] ;  /* 0x0000000c10007981 */ /* 0x008ea2000c1e1900 */
[----:B------:R-:W-:-:S04]  /*5e20*/  UIADD3 UR6, UP2, UPT, UR11, UR5, URZ ;  /* 0x000000050b067290 */ /* 0x000fc8000ff5e0ff */
        /* <DEDUP_REMOVED lines=8> */
[----:B------:R-:W-:Y:S04]  /*5eb0*/  STG.E desc[UR12][R2.64], R31 ;  /* 0x0000001f02007986 */ /* 0x000fe8000c10190c */
        /* <DEDUP_REMOVED lines=12> */
[----:B------:R-:W-:-:S04]  /*5f80*/  IMAD.WIDE.U32 R26, R4, 0x4, R16 ;  /* 0x00000004041a7825 */ /* 0x000fc800078e0010 */
[----:B--2---:R-:W-:-:S05]  /*5f90*/  FFMA R37, R0, R24, R35 ;  /* 0x0000001800257223 */ /* 0x004fca0000000023 */
[----:B------:R-:W-:Y:S04]  /*5fa0*/  STG.E desc[UR12][R2.64], R37 ;  /* 0x0000002502007986 */ /* 0x000fe8000c10190c */
[----:B------:R-:W0:Y:S04]  /*5fb0*/  LDG.E R0, desc[UR12][R26.64] ;  /* 0x0000000c1a007981 */ /* 0x000e28000c1e1900 */
[----:B------:R-:W0:Y:S01]  /*5fc0*/  LDG.E R24, desc[UR12][R20.64+0x10] ;  /* 0x0000100c14187981 */ /* 0x000e22000c1e1900 */
[----:B------:R-:W-:-:S04]  /*5fd0*/  IMAD.WIDE.U32 R28, R4, 0x4, R26 ;  /* 0x00000004041c7825 */ /* 0x000fc800078e001a */
[----:B0-----:R-:W-:-:S05]  /*5fe0*/  FFMA R33, R0, R24, R37 ;  /* 0x0000001800217223 */ /* 0x001fca0000000025 */
[----:B------:R-:W-:Y:S04]  /*5ff0*/  STG.E desc[UR12][R2.64], R33 ;  /* 0x0000002102007986 */ /* 0x000fe8000c10190c */
[----:B------:R-:W2:Y:S04]  /*6000*/  LDG.E R0, desc[UR12][R28.64] ;  /* 0x0000000c1c007981 */ /* 0x000ea8000c1e1900 */
[----:B------:R-:W2:Y:S01]  /*6010*/  LDG.E R16, desc[UR12][R20.64+0x14] ;  /* 0x0000140c14107981 */ /* 0x000ea2000c1e1900 */
[----:B------:R-:W-:-:S04]  /*6020*/  IMAD.WIDE.U32 R30, R4, 0x4, R28 ;  /* 0x00000004041e7825 */ /* 0x000fc800078e001c */
[----:B--2---:R-:W-:-:S05]  /*6030*/  FFMA R17, R0, R16, R33 ;  /* 0x0000001000117223 */ /* 0x004fca0000000021 */
[----:B------:R0:W-:Y:S04]  /*6040*/  STG.E desc[UR12][R2.64], R17 ;  /* 0x0000001102007986 */ /* 0x0001e8000c10190c */
[----:B------:R-:W1:Y:S04]  /*6050*/  LDG.E R0, desc[UR12][R30.64] ;  /* 0x0000000c1e007981 */ /* 0x000e68000c1e1900 */
[----:B------:R-:W1:Y:S01]  /*6060*/  LDG.E R16, desc[UR12][R20.64+0x18] ;  /* 0x0000180c14107981 */ /* 0x000e62000c1e1900 */
[----:B------:R-:W-:-:S04]  /*6070*/  IMAD.WIDE.U32 R26, R4, 0x4, R30 ;  /* 0x00000004041a7825 */ /* 0x000fc800078e001e */
[----:B-1----:R-:W-:-:S05]  /*6080*/  FFMA R35, R0, R16, R17 ;  /* 0x0000001000237223 */ /* 0x002fca0000000011 */
[----:B------:R1:W-:Y:S04]  /*6090*/  STG.E desc[UR12][R2.64], R35 ;  /* 0x0000002302007986 */ /* 0x0003e8000c10190c */
[----:B------:R-:W2:Y:S04]  /*60a0*/  LDG.E R16, desc[UR12][R20.64+0x1c] ;  /* 0x00001c0c14107981 */ /* 0x000ea8000c1e1900 */
[----:B------:R-:W2:Y:S01]  /*60b0*/  LDG.E R0, desc[UR12][R26.64] ;  /* 0x0000000c1a007981 */ /* 0x000ea2000c1e1900 */
[----:B------:R-:W-:Y:S01]  /*60c0*/  UIADD3 UR5, UPT, UPT, UR5, 0x8, URZ ;  /* 0x0000000805057890 */ /* 0x000fe2000fffe0ff */
[----:B--2---:R-:W-:-:S05]  /*60d0*/  FFMA R29, R0, R16, R35 ;  /* 0x00000010001d7223 */ /* 0x004fca0000000023 */
[----:B------:R1:W-:Y:S01]  /*60e0*/  STG.E desc[UR12][R2.64], R29 ;  /* 0x0000001d02007986 */ /* 0x0003e2000c10190c */
[----:B0-----:R-:W-:-:S07]  /*60f0*/  IMAD.WIDE.U32 R16, R4, 0x4, R26 ;  /* 0x0000000404107825 */ /* 0x001fce00078e001a */
.L_x_55:
[----:B------:R-:W-:Y:S05]  /*6100*/  BRA.U !UP1, `(.L_x_54) ;  /* 0x0000000109f87547 */ /* 0x000fea000b800000 */
[----:B------:R-:W-:Y:S02]  /*6110*/  UIADD3 UR6, UPT, UPT, UR10, -0x1, URZ ;  /* 0xffffffff0a067890 */ /* 0x000fe4000fffe0ff */
[----:B------:R-:W-:Y:S02]  /*6120*/  UISETP.NE.AND UP1, UPT, UR20, URZ, UPT ;  /* 0x000000ff1400728c */ /* 0x000fe4000bf25270 */
        /* <DEDUP_REMOVED lines=10> */
[----:B------:R-:W2:Y:S02]  /*61d0*/  LDG.E R24, desc[UR12][R20.64] ;  /* 0x0000000c14187981 */ /* 0x000ea4000c1e1900 */
[----:B--2---:R-:W-:Y:S01]  /*61e0*/  FFMA R33, R0, R24, R29 ;  /* 0x0000001800217223 */ /* 0x004fe2000000001d */
[----:B-1----:R-:W-:-:S04]  /*61f0*/  IMAD.WIDE.U32 R28, R4, 0x4, R16 ;  /* 0x00000004041c7825 */ /* 0x002fc800078e0010 */
[----:B------:R0:W-:Y:S04]  /*6200*/  STG.E desc[UR12][R2.64], R33 ;  /* 0x0000002102007986 */ /* 0x0001e8000c10190c */
[----:B------:R-:W2:Y:S04]  /*6210*/  LDG.E R0, desc[UR12][R28.64] ;  /* 0x0000000c1c007981 */ /* 0x000ea8000c1e1900 */
        /* <DEDUP_REMOVED lines=11> */
[----:B------:R-:W-:Y:S01]  /*62d0*/  UIADD3 UR5, UPT, UPT, UR5, 0x4, URZ ;  /* 0x0000000405057890 */ /* 0x000fe2000fffe0ff */
[----:B--2---:R-:W-:-:S05]  /*62e0*/  FFMA R29, R0, R16, R37 ;  /* 0x00000010001d7223 */ /* 0x004fca0000000025 */
[----:B------:R0:W-:Y:S01]  /*62f0*/  STG.E desc[UR12][R2.64], R29 ;  /* 0x0000001d02007986 */ /* 0x0001e2000c10190c */
[----:B------:R-:W-:-:S07]  /*6300*/  IMAD.WIDE.U32 R16, R4, 0x4, R26 ;  /* 0x0000000404107825 */ /* 0x000fce00078e001a */
.L_x_56:
[----:B------:R-:W-:Y:S05]  /*6310*/  BRA.U !UP1, `(.L_x_54) ;  /* 0x0000000109747547 */ /* 0x000fea000b800000 */
[----:B------:R-:W2:Y:S01]  /*6320*/  LDCU.64 UR6, c[0x0][0x3d0] ;  /* 0x00007a00ff0677ac */ /* 0x000ea20008000a00 */
[----:B---3--:R-:W0:Y:S01]  /*6330*/  LDG.E R0, desc[UR12][R16.64] ;  /* 0x0000000c10007981 */ /* 0x008e22000c1e1900 */
[----:B------:R-:W-:-:S04]  /*6340*/  UIADD3 UR5, UP1, UPT, UR11, UR5, URZ ;  /* 0x000000050b057290 */ /* 0x000fc8000ff3e0ff */
[----:B------:R-:W-:Y:S02]  /*6350*/  UIADD3.X UR9, UPT, UPT, URZ, UR19, URZ, UP1, !UPT ;  /* 0x00000013ff097290 */ /* 0x000fe40008ffe4ff */
[----:B--2---:R-:W-:-:S04]  /*6360*/  ULEA UR6, UP1, UR5, UR6, 0x2 ;  /* 0x0000000605067291 */ /* 0x004fc8000f8210ff */
[----:B------:R-:W-:Y:S02]  /*6370*/  ULEA.HI.X UR7, UR5, UR7, UR9, 0x2, UP1 ;  /* 0x0000000705077291 */ /* 0x000fe400088f1409 */
[----:B------:R-:W-:-:S04]  /*6380*/  MOV R20, UR6 ;  /* 0x0000000600147c02 */ /* 0x000fc80008000f00 */
[----:B------:R-:W-:-:S05]  /*6390*/  MOV R21, UR7 ;  /* 0x0000000700157c02 */ /* 0x000fca0008000f00 */
[----:B------:R-:W0:Y:S01]  /*63a0*/  LDG.E R20, desc[UR12][R20.64] ;  /* 0x0000000c14147981 */ /* 0x000e22000c1e1900 */
[----:B------:R-:W-:Y:S01]  /*63b0*/  UISETP.NE.AND UP1, UPT, UR20, 0x1, UPT ;  /* 0x000000011400788c */ /* 0x000fe2000bf25270 */
[----:B01----:R-:W-:-:S05]  /*63c0*/  FFMA R29, R0, R20, R29 ;  /* 0x00000014001d7223 */ /* 0x003fca000000001d */
[----:B------:R2:W-:Y:S03]  /*63d0*/  STG.E desc[UR12][R2.64], R29 ;  /* 0x0000001d02007986 */ /* 0x0005e6000c10190c */
[----:B------:R-:W-:Y:S05]  /*63e0*/  BRA.U !UP1, `(.L_x_54) ;  /* 0x0000000109407547 */ /* 0x000fea000b800000 */
[----:B------:R-:W-:Y:S01]  /*63f0*/  MOV R21, UR7 ;  /* 0x0000000700157c02 */ /* 0x000fe20008000f00 */
[----:B------:R-:W-:Y:S01]  /*6400*/  IMAD.WIDE.U32 R16, R4, 0x4, R16 ;  /* 0x0000000404107825 */ /* 0x000fe200078e0010 */
[----:B------:R-:W-:-:S04]  /*6410*/  MOV R20, UR6 ;  /* 0x0000000600147c02 */ /* 0x000fc80008000f00 */
[----:B------:R-:W3:Y:S04]  /*6420*/  LDG.E R0, desc[UR12][R16.64] ;  /* 0x0000000c10007981 */ /* 0x000ee8000c1e1900 */
[----:B------:R-:W3:Y:S01]  /*6430*/  LDG.E R21, desc[UR12][R20.64+0x4] ;  /* 0x0000040c14157981 */ /* 0x000ee2000c1e1900 */
[----:B------:R-:W-:Y:S01]  /*6440*/  UISETP.NE.AND UP1, UPT, UR20, 0x2, UPT ;  /* 0x000000021400788c */ /* 0x000fe2000bf25270 */
[----:B---3--:R-:W-:-:S05]  /*6450*/  FFMA R27, R0, R21, R29 ;  /* 0x00000015001b7223 */ /* 0x008fca000000001d */
[----:B------:R4:W-:Y:S03]  /*6460*/  STG.E desc[UR12][R2.64], R27 ;  /* 0x0000001b02007986 */ /* 0x0009e6000c10190c */
[----:B------:R-:W-:Y:S05]  /*6470*/  BRA.U !UP1, `(.L_x_54) ;  /* 0x00000001091c7547 */ /* 0x000fea000b800000 */
[----:B------:R-:W-:Y:S01]  /*6480*/  IMAD.WIDE.U32 R20, R4, 0x4, R16 ;  /* 0x0000000404147825 */ /* 0x000fe200078e0010 */
[----:B------:R-:W-:Y:S02]  /*6490*/  MOV R17, UR7 ;  /* 0x0000000700117c02 */ /* 0x000fe40008000f00 */
[----:B------:R-:W-:-:S03]  /*64a0*/  MOV R16, UR6 ;  /* 0x0000000600107c02 */ /* 0x000fc60008000f00 */
[----:B------:R-:W4:Y:S04]  /*64b0*/  LDG.E R20, desc[UR12][R20.64] ;  /* 0x0000000c14147981 */ /* 0x000f28000c1e1900 */
[----:B------:R-:W4:Y:S02]  /*64c0*/  LDG.E R17, desc[UR12][R16.64+0x8] ;  /* 0x0000080c10117981 */ /* 0x000f24000c1e1900 */
[----:B----4-:R-:W-:-:S05]  /*64d0*/  FFMA R27, R20, R17, R27 ;  /* 0x00000011141b7223 */ /* 0x010fca000000001b */
[----:B------:R0:W-:Y:S02]  /*64e0*/  STG.E desc[UR12][R2.64], R27 ;  /* 0x0000001b02007986 */ /* 0x0001e4000c10190c */
.L_x_54:
[----:B------:R-:W-:Y:S05]  /*64f0*/  @P0 BRA `(.L_x_57) ;  /* 0xfffffff000940947 */ /* 0x000fea000383ffff */
[----:B------:R-:W-:Y:S01]  /*6500*/  ISETP.GE.U32.AND P0, PT, R7, 0xf, PT ;  /* 0x0000000f0700780c */ /* 0x000fe20003f06070 */
[----:B------:R-:W-:-:S12]  /*6510*/  HFMA2 R21, -RZ, RZ, 0, 0 ;  /* 0x00000000ff157431 */ /* 0x000fd800000001ff */
[----:B------:R-:W-:Y:S05]  /*6520*/  @!P0 BRA `(.L_x_58) ;  /* 0x0000000400608947 */ /* 0x000fea0003800000 */
[----:B---3--:R-:W-:-:S07]  /*6530*/  MOV R0, RZ ;  /* 0x000000ff00007202 */ /* 0x008fce0000000f00 */
.L_x_59:
[----:B-1----:R-:W3:Y:S01]  /*6540*/  LDC.64 R16, c[0x0][0x3c8] ;  /* 0x0000f200ff107b82 */ /* 0x002ee20000000a00 */
[C---:B012-4-:R-:W-:Y:S01]  /*6550*/  IMAD.WIDE.U32 R2, R0.reuse, 0x4, R14 ;  /* 0x0000000400027825 */ /* 0x057fe200078e000e */
[----:B------:R-:W2:Y:S04]  /*6560*/  LDG.E R20, desc[UR12][R18.64] ;  /* 0x0000000c12147981 */ /* 0x000ea8000c1e1900 */
[----:B------:R-:W2:Y:S01]  /*6570*/  LDG.E R21, desc[UR12][R2.64] ;  /* 0x0000000c02157981 */ /* 0x000ea2000c1e1900 */
[----:B---3--:R-:W-:-:S05]  /*6580*/  IMAD.WIDE.U32 R16, R0, 0x4, R16 ;  /* 0x0000000400107825 */ /* 0x008fca00078e0010 */
[----:B------:R-:W2:Y:S04]  /*6590*/  LDG.E R25, desc[UR12][R16.64] ;  /* 0x0000000c10197981 */ /* 0x000ea8000c1e1900 */
[----:B------:R-:W3:Y:S04]  /*65a0*/  LDG.E R27, desc[UR12][R16.64+0x4] ;  /* 0x0000040c101b7981 */ /* 0x000ee8000c1e1900 */
[----:B------:R-:W4:Y:S01]  /*65b0*/  LDG.E R29, desc[UR12][R16.64+0x8] ;  /* 0x0000080c101d7981 */ /* 0x000f22000c1e1900 */
[----:B--2---:R-:W-:-:S05]  /*65c0*/  FFMA R21, -R20, R21, R25 ;  /* 0x0000001514157223 */ /* 0x004fca0000000119 */
[----:B------:R0:W-:Y:S04]  /*65d0*/  STG.E desc[UR12][R16.64], R21 ;  /* 0x0000001510007986 */ /* 0x0001e8000c10190c */
[----:B------:R-:W3:Y:S04]  /*65e0*/  LDG.E R20, desc[UR12][R18.64] ;  /* 0x0000000c12147981 */ /* 0x000ee8000c1e1900 */
[----:B------:R-:W3:Y:S02]  /*65f0*/  LDG.E R25, desc[UR12][R2.64+0x4] ;  /* 0x0000040c02197981 */ /* 0x000ee4000c1e1900 */
[----:B---3--:R-:W-:-:S05]  /*6600*/  FFMA R25, -R20, R25, R27 ;  /* 0x0000001914197223 */ /* 0x008fca000000011b */
[----:B------:R1:W-:Y:S04]  /*6610*/  STG.E desc[UR12][R16.64+0x4], R25 ;  /* 0x0000041910007986 */ /* 0x0003e8000c10190c */
[----:B------:R-:W4:Y:S04]  /*6620*/  LDG.E R20, desc[UR12][R18.64] ;  /* 0x0000000c12147981 */ /* 0x000f28000c1e1900 */
[----:B------:R-:W4:Y:S02]  /*6630*/  LDG.E R27, desc[UR12][R2.64+0x8] ;  /* 0x0000080c021b7981 */ /* 0x000f24000c1e1900 */
[----:B----4-:R-:W-:-:S02]  /*6640*/  FFMA R27, -R20, R27, R29 ;  /* 0x0000001b141b7223 */ /* 0x010fc4000000011d */
[----:B------:R-:W2:Y:S04]  /*6650*/  LDG.E R29, desc[UR12][R16.64+0xc] ;  /* 0x00000c0c101d7981 */ /* 0x000ea8000c1e1900 */
[----:B------:R3:W-:Y:S04]  /*6660*/  STG.E desc[UR12][R16.64+0x8], R27 ;  /* 0x0000081b10007986 */ /* 0x0007e8000c10190c */
[----:B------:R-:W2:Y:S04]  /*6670*/  LDG.E R20, desc[UR12][R18.64] ;  /* 0x0000000c12147981 */ /* 0x000ea8000c1e1900 */
[----:B0-----:R-:W2:Y:S02]  /*6680*/  LDG.E R21, desc[UR12][R2.64+0xc] ;  /* 0x00000c0c02157981 */ /* 0x001ea4000c1e1900 */
[----:B--2---:R-:W-:-:S02]  /*6690*/  FFMA R21, -R20, R21, R29 ;  /* 0x0000001514157223 */ /* 0x004fc4000000011d */
[----:B------:R-:W2:Y:S04]  /*66a0*/  LDG.E R29, desc[UR12][R16.64+0x10] ;  /* 0x0000100c101d7981 */ /* 0x000ea8000c1e1900 */
[----:B------:R0:W-:Y:S04]  /*66b0*/  STG.E desc[UR12][R16.64+0xc], R21 ;  /* 0x00000c1510007986 */ /* 0x0001e8000c10190c */
[----:B------:R-:W2:Y:S04]  /*66c0*/  LDG.E R20, desc[UR12][R18.64] ;  /* 0x0000000c12147981 */ /* 0x000ea8000c1e1900 */
[----:B-1----:R-:W2:Y:S02]  /*66d0*/  LDG.E R25, desc[UR12][R2.64+0x10] ;  /* 0x0000100c02197981 */ /* 0x002ea4000c1e1900 */
[----:B--2---:R-:W-:-:S02]  /*66e0*/  FFMA R25, -R20, R25, R29 ;  /* 0x0000001914197223 */ /* 0x004fc4000000011d */
[----:B------:R-:W2:Y:S04]  /*66f0*/  LDG.E R29, desc[UR12][R16.64+0x14] ;  /* 0x0000140c101d7981 */ /* 0x000ea8000c1e1900 */
[----:B------:R1:W-:Y:S04]  /*6700*/  STG.E desc[UR12][R16.64+0x10], R25 ;  /* 0x0000101910007986 */ /* 0x0003e8000c10190c */
[----:B------:R-:W2:Y:S04]  /*6710*/  LDG.E R20, desc[UR12][R18.64] ;  /* 0x0000000c12147981 */ /* 0x000ea8000c1e1900 */
[----:B---3--:R-:W2:Y:S02]  /*6720*/  LDG.E R27, desc[UR12][R2.64+0x14] ;  /* 0x0000140c021b7981 */ /* 0x008ea4000c1e1900 */
[----:B--2---:R-:W-:-:S02]  /*6730*/  FFMA R27, -R20, R27, R29 ;  /* 0x0000001b141b7223 */ /* 0x004fc4000000011d */
        /* <DEDUP_REMOVED lines=47> */
[----:B0-----:R-:W2:Y:S04]  /*6a30*/  LDG.E R21, desc[UR12][R2.64+0x3c] ;  /* 0x00003c0c02157981 */ /* 0x001ea8000c1e1900 */
[----:B------:R-:W2:Y:S01]  /*6a40*/  LDG.E R20, desc[UR12][R18.64] ;  /* 0x0000000c12147981 */ /* 0x000ea2000c1e1900 */
[----:B------:R-:W-:-:S04]  /*6a50*/  IADD3 R0, PT, PT, R0, 0x10, RZ ;  /* 0x0000001000007810 */ /* 0x000fc80007ffe0ff */
[----:B------:R-:W-:Y:S01]  /*6a60*/  ISETP.NE.AND P1, PT, R0, R11, PT ;  /* 0x0000000b0000720c */ /* 0x000fe20003f25270 */
[----:B--2---:R-:W-:-:S05]  /*6a70*/  FFMA R21, -R20, R21, R29 ;  /* 0x0000001514157223 */ /* 0x004fca000000011d */
[----:B------:R1:W-:Y:S07]  /*6a80*/  STG.E desc[UR12][R16.64+0x3c], R21 ;  /* 0x00003c1510007986 */ /* 0x0003ee000c10190c */
[----:B------:R-:W-:Y:S05]  /*6a90*/  @P1 BRA `(.L_x_59) ;  /* 0xfffffff800a81947 */ /* 0x000fea000383ffff */
[----:B-1----:R-:W-:-:S07]  /*6aa0*/  MOV R21, R11 ;  /* 0x0000000b00157202 */ /* 0x002fce0000000f00 */
.L_x_58:
[----:B------:R-:W-:-:S13]  /*6ab0*/  ISETP.NE.AND P1, PT, R8, RZ, PT ;  /* 0x000000ff0800720c */ /* 0x000fda0003f25270 */
[----:B------:R-:W-:Y:S05]  /*6ac0*/  @!P1 BRA `(.L_x_60) ;  /* 0x0000000400889947 */ /* 0x000fea0003800000 */
[----:B------:R-:W-:Y:S02]  /*6ad0*/  ISETP.GE.U32.AND P2, PT, R22, 0x7, PT ;  /* 0x000000071600780c */ /* 0x000fe40003f46070 */
[----:B------:R-:W-:-:S11]  /*6ae0*/  ISETP.NE.AND P3, PT, R9, RZ, PT ;  /* 0x000000ff0900720c */ /* 0x000fd60003f65270 */
[----:B------:R-:W-:Y:S05]  /*6af0*/  @!P2 BRA `(.L_x_61) ;  /* 0x0000000000b0a947 */ /* 0x000fea0003800000 */
[----:B------:R-:W5:Y:S01]  /*6b00*/  LDC.64 R16, c[0x0][0x3c8] ;  /* 0x0000f200ff107b82 */ /* 0x000f620000000a00 */
[C---:B01234-:R-:W-:Y:S01]  /*6b10*/  IMAD.WIDE.U32 R2, R21.reuse, 0x4, R14 ;  /* 0x0000000415027825 */ /* 0x05ffe200078e000e */
[----:B------:R-:W2:Y:S04]  /*6b20*/  LDG.E R0, desc[UR12][R18.64] ;  /* 0x0000000c12007981 */ /* 0x000ea8000c1e1900 */
[----:B------:R-:W2:Y:S01]  /*6b30*/  LDG.E R25, desc[UR12][R2.64] ;  /* 0x0000000c02197981 */ /* 0x000ea2000c1e1900 */
[----:B-----5:R-:W-:-:S05]  /*6b40*/  IMAD.WIDE.U32 R16, R21, 0x4, R16 ;  /* 0x0000000415107825 */ /* 0x020fca00078e0010 */
        /* <DEDUP_REMOVED lines=34> */
[----:B-1----:R-:W2:Y:S04]  /*6d70*/  LDG.E R27, desc[UR12][R2.64+0x1c] ;  /* 0x00001c0c021b7981 */ /* 0x002ea8000c1e1900 */
[----:B------:R-:W2:Y:S01]  /*6d80*/  LDG.E R0, desc[UR12][R18.64] ;  /* 0x0000000c12007981 */ /* 0x000ea2000c1e1900 */
[----:B------:R-:W-:Y:S01]  /*6d90*/  IADD3 R21, PT, PT, R21, 0x8, RZ ;  /* 0x0000000815157810 */ /* 0x000fe20007ffe0ff */
[----:B--2---:R-:W-:-:S05]  /*6da0*/  FFMA R27, -R0, R27, R31 ;  /* 0x0000001b001b7223 */ /* 0x004fca000000011f */
[----:B------:R3:W-:Y:S02]  /*6db0*/  STG.E desc[UR12][R16.64+0x1c], R27 ;  /* 0x00001c1b10007986 */ /* 0x0007e4000c10190c */
.L_x_61:
[----:B------:R-:W-:Y:S05]  /*6dc0*/  @!P3 BRA `(.L_x_60) ;  /* 0x0000000000c8b947 */ /* 0x000fea0003800000 */
[----:B------:R-:W-:Y:S02]  /*6dd0*/  ISETP.GE.U32.AND P2, PT, R23, 0x3, PT ;  /* 0x000000031700780c */ /* 0x000fe40003f46070 */
[----:B------:R-:W-:-:S11]  /*6de0*/  ISETP.NE.AND P3, PT, R10, RZ, PT ;  /* 0x000000ff0a00720c */ /* 0x000fd60003f65270 */
[----:B------:R-:W-:Y:S05]  /*6df0*/  @!P2 BRA `(.L_x_62) ;  /* 0x000000000060a947 */ /* 0x000fea0003800000 */
[----:B---3--:R-:W3:Y:S01]  /*6e00*/  LDC.64 R16, c[0x0][0x3c8] ;  /* 0x0000f200ff107b82 */ /* 0x008ee20000000a00 */
        /* <DEDUP_REMOVED lines=18> */
[----:B0-----:R-:W2:Y:S04]  /*6f30*/  LDG.E R25, desc[UR12][R2.64+0xc] ;  /* 0x00000c0c02197981 */ /* 0x001ea8000c1e1900 */
[----:B------:R-:W2:Y:S01]  /*6f40*/  LDG.E R0, desc[UR12][R18.64] ;  /* 0x0000000c12007981 */ /* 0x000ea2000c1e1900 */
[----:B------:R-:W-:Y:S01]  /*6f50*/  IADD3 R21, PT, PT, R21, 0x4, RZ ;  /* 0x0000000415157810 */ /* 0x000fe20007ffe0ff */
[----:B--2---:R-:W-:-:S05]  /*6f60*/  FFMA R25, -R0, R25, R31 ;  /* 0x0000001900197223 */ /* 0x004fca000000011f */
[----:B------:R1:W-:Y:S02]  /*6f70*/  STG.E desc[UR12][R16.64+0xc], R25 ;  /* 0x00000c1910007986 */ /* 0x0003e4000c10190c */
.L_x_62:
[----:B------:R-:W-:Y:S05]  /*6f80*/  @!P3 BRA `(.L_x_60) ;  /* 0x000000000058b947 */ /* 0x000fea0003800000 */
[----:B-1-3--:R-:W1:Y:S01]  /*6f90*/  LDC.64 R16, c[0x0][0x3c8] ;  /* 0x0000f200ff107b82 */ /* 0x00ae620000000a00 */
[C---:B0-2-4-:R-:W-:Y:S01]  /*6fa0*/  IMAD.WIDE.U32 R2, R21.reuse, 0x4, R14 ;  /* 0x0000000415027825 */ /* 0x055fe200078e000e */
[----:B------:R-:W2:Y:S03]  /*6fb0*/  LDG.E R0, desc[UR12][R18.64] ;  /* 0x0000000c12007981 */ /* 0x000ea6000c1e1900 */
[----:B-1----:R-:W-:Y:S02]  /*6fc0*/  IMAD.WIDE.U32 R16, R21, 0x4, R16 ;  /* 0x0000000415107825 */ /* 0x002fe400078e0010 */
[----:B------:R-:W2:Y:S04]  /*6fd0*/  LDG.E R21, desc[UR12][R2.64] ;  /* 0x0000000c02157981 */ /* 0x000ea8000c1e1900 */
[----:B------:R-:W2:Y:S01]  /*6fe0*/  LDG.E R25, desc[UR12][R16.64] ;  /* 0x0000000c10197981 */ /* 0x000ea2000c1e1900 */
[----:B------:R-:W-:Y:S01]  /*6ff0*/  ISETP.NE.AND P2, PT, R10, 0x1, PT ;  /* 0x000000010a00780c */ /* 0x000fe20003f45270 */
[----:B--2---:R-:W-:-:S05]  /*7000*/  FFMA R21, -R0, R21, R25 ;  /* 0x0000001500157223 */ /* 0x004fca0000000119 */
[----:B------:R0:W-:Y:S07]  /*7010*/  STG.E desc[UR12][R16.64], R21 ;  /* 0x0000001510007986 */ /* 0x0001ee000c10190c */
[----:B------:R-:W-:Y:S05]  /*7020*/  @!P2 BRA `(.L_x_60) ;  /* 0x000000000030a947 */ /* 0x000fea0003800000 */
[----:B------:R-:W2:Y:S04]  /*7030*/  LDG.E R0, desc[UR12][R18.64] ;  /* 0x0000000c12007981 */ /* 0x000ea8000c1e1900 */
[----:B0-----:R-:W2:Y:S04]  /*7040*/  LDG.E R21, desc[UR12][R2.64+0x4] ;  /* 0x0000040c02157981 */ /* 0x001ea8000c1e1900 */
[----:B------:R-:W2:Y:S01]  /*7050*/  LDG.E R25, desc[UR12][R16.64+0x4] ;  /* 0x0000040c10197981 */ /* 0x000ea2000c1e1900 */
[----:B------:R-:W-:Y:S01]  /*7060*/  ISETP.NE.AND P2, PT, R10, 0x2, PT ;  /* 0x000000020a00780c */ /* 0x000fe20003f45270 */
[----:B--2---:R-:W-:-:S05]  /*7070*/  FFMA R21, -R0, R21, R25 ;  /* 0x0000001500157223 */ /* 0x004fca0000000119 */
[----:B------:R0:W-:Y:S07]  /*7080*/  STG.E desc[UR12][R16.64+0x4], R21 ;  /* 0x0000041510007986 */ /* 0x0001ee000c10190c */
[----:B------:R-:W-:Y:S05]  /*7090*/  @!P2 BRA `(.L_x_60) ;  /* 0x000000000014a947 */ /* 0x000fea0003800000 */
[----:B------:R-:W2:Y:S04]  /*70a0*/  LDG.E R18, desc[UR12][R18.64] ;  /* 0x0000000c12127981 */ /* 0x000ea8000c1e1900 */
[----:B------:R-:W2:Y:S04]  /*70b0*/  LDG.E R3, desc[UR12][R2.64+0x8] ;  /* 0x0000080c02037981 */ /* 0x000ea8000c1e1900 */
[----:B0-----:R-:W2:Y:S02]  /*70c0*/  LDG.E R21, desc[UR12][R16.64+0x8] ;  /* 0x0000080c10157981 */ /* 0x001ea4000c1e1900 */
[----:B--2---:R-:W-:-:S05]  /*70d0*/  FFMA R21, -R18, R3, R21 ;  /* 0x0000000312157223 */ /* 0x004fca0000000115 */
[----:B------:R0:W-:Y:S02]  /*70e0*/  STG.E desc[UR12][R16.64+0x8], R21 ;  /* 0x0000081510007986 */ /* 0x0001e4000c10190c */
.L_x_60:
[----:B------:R-:W-:Y:S01]  /*70f0*/  HFMA2 R19, -RZ, RZ, 0, 0 ;  /* 0x00000000ff137431 */ /* 0x000fe200000001ff */
[----:B------:R-:W-:Y:S06]  /*7100*/  @!P0 BRA `(.L_x_63) ;  /* 0x0000000000e08947 */ /* 0x000fec0003800000 */
[----:B---3--:R-:W-:-:S07]  /*7110*/  MOV R0, RZ ;  /* 0x000000ff00007202 */ /* 0x008fce0000000f00 */
.L_x_64:
[C---:B012-4-:R-:W-:Y:S01]  /*7120*/  IMAD.WIDE.U32 R2, R0.reuse, 0x4, R14 ;  /* 0x0000000400027825 */ /* 0x057fe200078e000e */
[----:B------:R-:W0:Y:S04]  /*7130*/  LDC.64 R16, c[0x0][0x3c0] ;  /* 0x0000f000ff107b82 */ /* 0x000e280000000a00 */
[----:B------:R-:W2:Y:S01]  /*7140*/  LDG.E R18, desc[UR12][R2.64] ;  /* 0x0000000c02127981 */ /* 0x000ea2000c1e1900 */
[----:B0-----:R-:W-:-:S04]  /*7150*/  IMAD.WIDE.U32 R16, R0, 0x4, R16 ;  /* 0x0000000400107825 */ /* 0x001fc800078e0010 */
[----:B--2---:R-:W-:-:S05]  /*7160*/  FMUL R19, R18, R18 ;  /* 0x0000001212137220 */ /* 0x004fca0000400000 */
[----:B------:R0:W-:Y:S04]  /*7170*/  STG.E desc[UR12][R16.64], R19 ;  /* 0x0000001310007986 */ /* 0x0001e8000c10190c */
[----:B------:R-:W2:Y:S02]  /*7180*/  LDG.E R18, desc[UR12][R2.64+0x4] ;  /* 0x0000040c02127981 */ /* 0x000ea4000c1e1900 */
[----:B--2---:R-:W-:-:S05]  /*7190*/  FMUL R21, R18, R18 ;  /* 0x0000001212157220 */ /* 0x004fca0000400000 */
[----:B------:R1:W-:Y:S04]  /*71a0*/  STG.E desc[UR12][R16.64+0x4], R21 ;  /* 0x0000041510007986 */ /* 0x0003e8000c10190c */
[----:B------:R-:W2:Y:S02]  /*71b0*/  LDG.E R18, desc[UR12][R2.64+0x8] ;  /* 0x0000080c02127981 */ /* 0x000ea4000c1e1900 */
[----:B--2---:R-:W-:-:S05]  /*71c0*/  FMUL R25, R18, R18 ;  /* 0x0000001212197220 */ /* 0x004fca0000400000 */
[----:B------:R2:W-:Y:S04]  /*71d0*/  STG.E desc[UR12][R16.64+0x8], R25 ;  /* 0x0000081910007986 */ /* 0x0005e8000c10190c */
[----:B------:R-:W3:Y:S02]  /*71e0*/  LDG.E R18, desc[UR12][R2.64+0xc] ;  /* 0x00000c0c02127981 */ /* 0x000ee4000c1e1900 */
[----:B---3--:R-:W-:-:S05]  /*71f0*/  FMUL R27, R18, R18 ;  /* 0x00000012121b7220 */ /* 0x008fca0000400000 */
[----:B------:R3:W-:Y:S04]  /*7200*/  STG.E desc[UR12][R16.64+0xc], R27 ;  /* 0x00000c1b10007986 */ /* 0x0007e8000c10190c */
[----:B------:R-:W0:Y:S02]  /*7210*/  LDG.E R18, desc[UR12][R2.64+0x10] ;  /* 0x0000100c02127981 */ /* 0x000e24000c1e1900 */
[----:B0-----:R-:W-:-:S05]  /*7220*/  FMUL R19, R18, R18 ;  /* 0x0000001212137220 */ /* 0x001fca0000400000 */
[----:B------:R0:W-:Y:S04]  /*7230*/  STG.E desc[UR12][R16.64+0x10], R19 ;  /* 0x0000101310007986 */ /* 0x0001e8000c10190c */
[----:B------:R-:W1:Y:S02]  /*7240*/  LDG.E R18, desc[UR12][R2.64+0x14] ;  /* 0x0000140c02127981 */ /* 0x000e64000c1e1900 */
[----:B-1----:R-:W-:-:S05]  /*7250*/  FMUL R21, R18, R18 ;  /* 0x0000001212157220 */ /* 0x002fca0000400000 */
        /* <DEDUP_REMOVED lines=28> */
[----:B------:R-:W3:Y:S01]  /*7420*/  LDG.E R18, desc[UR12][R2.64+0x3c] ;  /* 0x00003c0c02127981 */ /* 0x000ee2000c1e1900 */
[----:B------:R-:W-:-:S04]  /*7430*/  IADD3 R0, PT, PT, R0, 0x10, RZ ;  /* 0x0000001000007810 */ /* 0x000fc80007ffe0ff */
[----:B------:R-:W-:Y:S01]  /*7440*/  ISETP.NE.AND P2, PT, R0, R11, PT ;  /* 0x0000000b0000720c */ /* 0x000fe20003f45270 */
[----:B---3--:R-:W-:-:S05]  /*7450*/  FMUL R27, R18, R18 ;  /* 0x00000012121b7220 */ /* 0x008fca0000400000 */
[----:B------:R0:W-:Y:S07]  /*7460*/  STG.E desc[UR12][R16.64+0x3c], R27 ;  /* 0x00003c1b10007986 */ /* 0x0001ee000c10190c */
[----:B------:R-:W-:Y:S05]  /*7470*/  @P2 BRA `(.L_x_64) ;  /* 0xfffffffc00282947 */ /* 0x000fea000383ffff */
[----:B0-----:R-:W-:-:S07]  /*7480*/  IMAD.MOV.U32 R19, RZ, RZ, R11 ;  /* 0x000000ffff137224 */ /* 0x001fce00078e000b */
.L_x_63:
[----:B------:R-:W-:Y:S05]  /*7490*/  @!P1 BRA `(.L_x_65) ;  /* 0x0000000400109947 */ /* 0x000fea0003800000 */
[----:B------:R-:W-:Y:S02]  /*74a0*/  ISETP.GE.U32.AND P2, PT, R22, 0x7, PT ;  /* 0x000000071600780c */ /* 0x000fe40003f46070 */
[----:B------:R-:W-:-:S11]  /*74b0*/  ISETP.NE.AND P3, PT, R9, RZ, PT ;  /* 0x000000ff0900720c */ /* 0x000fd60003f65270 */
[----:B------:R-:W-:Y:S05]  /*74c0*/  @!P2 BRA `(.L_x_66) ;  /* 0x000000000070a947 */ /* 0x000fea0003800000 */
[C---:B01234-:R-:W-:Y:S01]  /*74d0*/  IMAD.WIDE.U32 R2, R19.reuse, 0x4, R14 ;  /* 0x0000000413027825 */ /* 0x05ffe200078e000e */
        /* <DEDUP_REMOVED lines=24> */
[----:B------:R-:W-:Y:S01]  /*7660*/  IADD3 R19, PT, PT, R19, 0x8, RZ ;  /* 0x0000000813137810 */ /* 0x000fe20007ffe0ff */
[----:B---3--:R-:W-:-:S05]  /*7670*/  FMUL R29, R0, R0 ;  /* 0x00000000001d7220 */ /* 0x008fca0000400000 */
[----:B------:R0:W-:Y:S02]  /*7680*/  STG.E desc[UR12][R16.64+0x1c], R29 ;  /* 0x00001c1d10007986 */ /* 0x0001e4000c10190c */
.L_x_66:
        /* <DEDUP_REMOVED lines=16> */
[----:B------:R-:W2:Y:S01]  /*7790*/  LDG.E R0, desc[UR12][R2.64+0xc] ;  /* 0x00000c0c02007981 */ /* 0x000ea2000c1e1900 */
[----:B------:R-:W-:Y:S01]  /*77a0*/  IADD3 R19, PT, PT, R19, 0x4, RZ ;  /* 0x0000000413137810 */ /* 0x000fe20007ffe0ff */
[----:B--2---:R-:W-:-:S05]  /*77b0*/  FMUL R29, R0, R0 ;  /* 0x00000000001d7220 */ /* 0x004fca0000400000 */
[----:B------:R0:W-:Y:S02]  /*77c0*/  STG.E desc[UR12][R16.64+0xc], R29 ;  /* 0x00000c1d10007986 */ /* 0x0001e4000c10190c */
.L_x_67:
[----:B------:R-:W-:Y:S05]  /*77d0*/  @!P3 BRA `(.L_x_65) ;  /* 0x000000000040b947 */ /* 0x000fea0003800000 */
[C---:B------:R-:W-:Y:S01]  /*77e0*/  IMAD.WIDE.U32 R14, R19.reuse, 0x4, R14 ;  /* 0x00000004130e7825 */ /* 0x040fe200078e000e */
[----:B01234-:R-:W0:Y:S04]  /*77f0*/  LDC.64 R2, c[0x0][0x3c0] ;  /* 0x0000f000ff027b82 */ /* 0x01fe280000000a00 */
[----:B------:R-:W2:Y:S01]  /*7800*/  LDG.E R0, desc[UR12][R14.64] ;  /* 0x0000000c0e007981 */ /* 0x000ea2000c1e1900 */
[----:B------:R-:W-:Y:S01]  /*7810*/  ISETP.NE.AND P2, PT, R10, 0x1, PT ;  /* 0x000000010a00780c */ /* 0x000fe20003f45270 */
[----:B0-----:R-:W-:-:S04]  /*7820*/  IMAD.WIDE.U32 R2, R19, 0x4, R2 ;  /* 0x0000000413027825 */ /* 0x001fc800078e0002 */
[----:B--2---:R-:W-:-:S05]  /*7830*/  FMUL R17, R0, R0 ;  /* 0x0000000000117220 */ /* 0x004fca0000400000 */
[----:B------:R0:W-:Y:S03]  /*7840*/  STG.E desc[UR12][R2.64], R17 ;  /* 0x0000001102007986 */ /* 0x0001e6000c10190c */
[----:B------:R-:W-:Y:S05]  /*7850*/  @!P2 BRA `(.L_x_65) ;  /* 0x000000000020a947 */ /* 0x000fea0003800000 */
[----:B------:R-:W0:Y:S01]  /*7860*/  LDG.E R0, desc[UR12][R14.64+0x4] ;  /* 0x0000040c0e007981 */ /* 0x000e22000c1e1900 */
[----:B------:R-:W-:Y:S01]  /*7870*/  ISETP.NE.AND P2, PT, R10, 0x2, PT ;  /* 0x000000020a00780c */ /* 0x000fe20003f45270 */
[----:B0-----:R-:W-:-:S05]  /*7880*/  FMUL R17, R0, R0 ;  /* 0x0000000000117220 */ /* 0x001fca0000400000 */
[----:B------:R0:W-:Y:S07]  /*7890*/  STG.E desc[UR12][R2.64+0x4], R17 ;  /* 0x0000041102007986 */ /* 0x0001ee000c10190c */
[----:B------:R-:W-:Y:S05]  /*78a0*/  @!P2 BRA `(.L_x_65) ;  /* 0x00000000000ca947 */ /* 0x000fea0003800000 */
[----:B------:R-:W0:Y:S02]  /*78b0*/  LDG.E R14, desc[UR12][R14.64+0x8] ;  /* 0x0000080c0e0e7981 */ /* 0x000e24000c1e1900 */
[----:B0-----:R-:W-:-:S05]  /*78c0*/  FMUL R17, R14, R14 ;  /* 0x0000000e0e117220 */ /* 0x001fca0000400000 */
[----:B------:R0:W-:Y:S02]  /*78d0*/  STG.E desc[UR12][R2.64+0x8], R17 ;  /* 0x0000081102007986 */ /* 0x0001e4000c10190c */
.L_x_65:
[----:B---3--:R-:W-:Y:S01]  /*78e0*/  MOV R0, RZ ;  /* 0x000000ff00007202 */ /* 0x008fe20000000f00 */
[----:B------:R-:W-:Y:S06]  /*78f0*/  @!P0 BRA `(.L_x_68) ;  /* 0x0000000400248947 */ /* 0x000fec0003800000 */
[----:B------:R-:W-:-:S07]  /*7900*/  HFMA2 R0, -RZ, RZ, 0, 0 ;  /* 0x00000000ff007431 */ /* 0x000fce00000001ff */
.L_x_69:
[----:B012-4-:R-:W0:Y:S08]  /*7910*/  LDC.64 R2, c[0x0][0x3c0] ;  /* 0x0000f000ff027b82 */ /* 0x017e300000000a00 */
[----:B------:R-:W1:Y:S01]  /*7920*/  LDC.64 R14, c[0x0][0x3b8] ;  /* 0x0000ee00ff0e7b82 */ /* 0x000e620000000a00 */
[----:B0-----:R-:W-:-:S05]  /*7930*/  IMAD.WIDE.U32 R2, R0, 0x4, R2 ;  /* 0x0000000400027825 */ /* 0x001fca00078e0002 */
[----:B------:R-:W2:Y:S01]  /*7940*/  LDG.E R16, desc[UR12][R2.64] ;  /* 0x0000000c02107981 */ /* 0x000ea2000c1e1900 */
[----:B-1----:R-:W-:-:S05]  /*7950*/  IMAD.WIDE.U32 R14, R0, 0x4, R14 ;  /* 0x00000004000e7825 */ /* 0x002fca00078e000e */
[----:B------:R-:W2:Y:S04]  /*7960*/  LDG.E R17, desc[UR12][R14.64] ;  /* 0x0000000c0e117981 */ /* 0x000ea8000c1e1900 */
[----:B------:R-:W3:Y:S04]  /*7970*/  LDG.E R19, desc[UR12][R14.64+0x4] ;  /* 0x0000040c0e137981 */ /* 0x000ee8000c1e1900 */
[----:B------:R-:W4:Y:S04]  /*7980*/  LDG.E R21, desc[UR12][R14.64+0x8] ;  /* 0x0000080c0e157981 */ /* 0x000f28000c1e1900 */
[----:B------:R-:W5:Y:S01]  /*7990*/  LDG.E R25, desc[UR12][R14.64+0xc] ;  /* 0x00000c0c0e197981 */ /* 0x000f62000c1e1900 */
[----:B--2---:R-:W-:-:S05]  /*79a0*/  FADD R17, -R16, R17 ;  /* 0x0000001110117221 */ /* 0x004fca0000000100 */
[----:B------:R0:W-:Y:S04]  /*79b0*/  STG.E desc[UR12][R14.64], R17 ;  /* 0x000000110e007986 */ /* 0x0001e8000c10190c */
[----:B------:R-:W3:Y:S04]  /*79c0*/  LDG.E R16, desc[UR12][R2.64+0x4] ;  /* 0x0000040c02107981 */ /* 0x000ee8000c1e1900 */
[----:B0-----:R-:W2:Y:S01]  /*79d0*/  LDG.E R17, desc[UR12][R14.64+0x10] ;  /* 0x0000100c0e117981 */ /* 0x001ea2000c1e1900 */
[----:B---3--:R-:W-:-:S05]  /*79e0*/  FADD R19, -R16, R19 ;  /* 0x0000001310137221 */ /* 0x008fca0000000100 */
[----:B------:R0:W-:Y:S04]  /*79f0*/  STG.E desc[UR12][R14.64+0x4], R19 ;  /* 0x000004130e007986 */ /* 0x0001e8000c10190c */
[----:B------:R-:W4:Y:S04]  /*7a00*/  LDG.E R16, desc[UR12][R2.64+0x8] ;  /* 0x0000080c02107981 */ /* 0x000f28000c1e1900 */
[----:B0-----:R-:W3:Y:S01]  /*7a10*/  LDG.E R19, desc[UR12][R14.64+0x14] ;  /* 0x0000140c0e137981 */ /* 0x001ee2000c1e1900 */
[----:B----4-:R-:W-:-:S05]  /*7a20*/  FADD R21, -R16, R21 ;  /* 0x0000001510157221 */ /* 0x010fca0000000100 */
[----:B------:R0:W-:Y:S04]  /*7a30*/  STG.E desc[UR12][R14.64+0x8], R21 ;  /* 0x000008150e007986 */ /* 0x0001e8000c10190c */
[----:B------:R-:W5:Y:S04]  /*7a40*/  LDG.E R16, desc[UR12][R2.64+0xc] ;  /* 0x00000c0c02107981 */ /* 0x000f68000c1e1900 */
[----:B0-----:R-:W4:Y:S01]  /*7a50*/  LDG.E R21, desc[UR12][R14.64+0x18] ;  /* 0x0000180c0e157981 */ /* 0x001f22000c1e1900 */
[----:B-----5:R-:W-:-:S05]  /*7a60*/  FADD R25, -R16, R25 ;  /* 0x0000001910197221 */ /* 0x020fca0000000100 */
[----:B------:R0:W-:Y:S04]  /*7a70*/  STG.E desc[UR12][R14.64+0xc], R25 ;  /* 0x00000c190e007986 */ /* 0x0001e8000c10190c */
[----:B------:R-:W2:Y:S04]  /*7a80*/  LDG.E R16, desc[UR12][R2.64+0x10] ;  /* 0x0000100c02107981 */ /* 0x000ea8000c1e1900 */
[----:B0-----:R-:W5:Y:S01]  /*7a90*/  LDG.E R25, desc[UR12][R14.64+0x1c] ;  /* 0x00001c0c0e197981 */ /* 0x001f62000c1e1900 */
        /* <DEDUP_REMOVED lines=34> */
[----:B------:R-:W3:Y:S02]  /*7cc0*/  LDG.E R16, desc[UR12][R2.64+0x34] ;  /* 0x0000340c02107981 */ /* 0x000ee4000c1e1900 */
[----:B---3--:R-:W-:-:S05]  /*7cd0*/  FADD R19, -R16, R19 ;  /* 0x0000001310137221 */ /* 0x008fca0000000100 */
[----:B------:R0:W-:Y:S04]  /*7ce0*/  STG.E desc[UR12][R14.64+0x34], R19 ;  /* 0x000034130e007986 */ /* 0x0001e8000c10190c */
[----:B------:R-:W4:Y:S02]  /*7cf0*/  LDG.E R16, desc[UR12][R2.64+0x38] ;  /* 0x0000380c02107981 */ /* 0x000f24000c1e1900 */
[----:B----4-:R-:W-:-:S05]  /*7d00*/  FADD R21, -R16, R21 ;  /* 0x0000001510157221 */ /* 0x010fca0000000100 */
[----:B------:R0:W-:Y:S04]  /*7d10*/  STG.E desc[UR12][R14.64+0x38], R21 ;  /* 0x000038150e007986 */ /* 0x0001e8000c10190c */
[----:B------:R-:W5:Y:S01]  /*7d20*/  LDG.E R16, desc[UR12][R2.64+0x3c] ;  /* 0x00003c0c02107981 */ /* 0x000f62000c1e1900 */
[----:B------:R-:W-:-:S04]  /*7d30*/  IADD3 R0, PT, PT, R0, 0x10, RZ ;  /* 0x0000001000007810 */ /* 0x000fc80007ffe0ff */
[----:B------:R-:W-:Y:S01]  /*7d40*/  ISETP.NE.AND P0, PT, R0, R11, PT ;  /* 0x0000000b0000720c */ /* 0x000fe20003f05270 */
[----:B-----5:R-:W-:-:S05]  /*7d50*/  FADD R25, -R16, R25 ;  /* 0x0000001910197221 */ /* 0x020fca0000000100 */
[----:B------:R0:W-:Y:S07]  /*7d60*/  STG.E desc[UR12][R14.64+0x3c], R25 ;  /* 0x00003c190e007986 */ /* 0x0001ee000c10190c */
[----:B------:R-:W-:Y:S05]  /*7d70*/  @P0 BRA `(.L_x_69) ;  /* 0xfffffff800e40947 */ /* 0x000fea000383ffff */
[----:B------:R-:W-:-:S07]  /*7d80*/  MOV R0, R11 ;  /* 0x0000000b00007202 */ /* 0x000fce0000000f00 */
.L_x_68:
[----:B------:R-:W-:Y:S05]  /*7d90*/  @!P1 BRA `(.L_x_70) ;  /* 0x0000000400589947 */ /* 0x000fea0003800000 */
[----:B------:R-:W-:Y:S02]  /*7da0*/  ISETP.GE.U32.AND P0, PT, R22, 0x7, PT ;  /* 0x000000071600780c */ /* 0x000fe40003f06070 */
[----:B------:R-:W-:-:S11]  /*7db0*/  ISETP.NE.AND P1, PT, R9, RZ, PT ;  /* 0x000000ff0900720c */ /* 0x000fd60003f25270 */
[----:B------:R-:W-:Y:S05]  /*7dc0*/  @!P0 BRA `(.L_x_71) ;  /* 0x0000000000948947 */ /* 0x000fea0003800000 */
        /* <DEDUP_REMOVED lines=34> */
[----:B------:R-:W-:Y:S01]  /*7ff0*/  IADD3 R0, PT, PT, R0, 0x8, RZ ;  /* 0x0000000800007810 */ /* 0x000fe20007ffe0ff */
[----:B-----5:R-:W-:-:S05]  /*8000*/  FADD R25, -R16, R25 ;  /* 0x0000001910197221 */ /* 0x020fca0000000100 */
[----:B------:R0:W-:Y:S02]  /*8010*/  STG.E desc[UR12][R14.64+0x1c], R25 ;  /* 0x00001c190e007986 */ /* 0x0001e4000c10190c */
.L_x_71:
        /* <DEDUP_REMOVED lines=25> */
.L_x_72:
[----:B------:R-:W-:Y:S05]  /*81b0*/  @!P1 BRA `(.L_x_70) ;  /* 0x0000000000509947 */ /* 0x000fea0003800000 */
[----:B012-4-:R-:W0:Y:S08]  /*81c0*/  LDC.64 R2, c[0x0][0x3c0] ;  /* 0x0000f000ff027b82 */ /* 0x017e300000000a00 */
[----:B------:R-:W1:Y:S01]  /*81d0*/  LDC.64 R14, c[0x0][0x3b8] ;  /* 0x0000ee00ff0e7b82 */ /* 0x000e620000000a00 */
[----:B0-----:R-:W-:-:S04]  /*81e0*/  IMAD.WIDE.U32 R2, R0, 0x4, R2 ;  /* 0x0000000400027825 */ /* 0x001fc800078e0002 */
[----:B-1----:R-:W-:Y:S02]  /*81f0*/  IMAD.WIDE.U32 R14, R0, 0x4, R14 ;  /* 0x00000004000e7825 */ /* 0x002fe400078e000e */
[----:B------:R-:W2:Y:S04]  /*8200*/  LDG.E R0, desc[UR12][R2.64] ;  /* 0x0000000c02007981 */ /* 0x000ea8000c1e1900 */
[----:B------:R-:W2:Y:S01]  /*8210*/  LDG.E R17, desc[UR12][R14.64] ;  /* 0x0000000c0e117981 */ /* 0x000ea2000c1e1900 */
[----:B------:R-:W-:Y:S01]  /*8220*/  ISETP.NE.AND P0, PT, R10, 0x1, PT ;  /* 0x000000010a00780c */ /* 0x000fe20003f05270 */
[----:B--2---:R-:W-:-:S05]  /*8230*/  FADD R17, -R0, R17 ;  /* 0x0000001100117221 */ /* 0x004fca0000000100 */
[----:B------:R3:W-:Y:S07]  /*8240*/  STG.E desc[UR12][R14.64], R17 ;  /* 0x000000110e007986 */ /* 0x0007ee000c10190c */
[----:B------:R-:W-:Y:S05]  /*8250*/  @!P0 BRA `(.L_x_70) ;  /* 0x0000000000288947 */ /* 0x000fea0003800000 */
[----:B------:R-:W2:Y:S04]  /*8260*/  LDG.E R0, desc[UR12][R2.64+0x4] ;  /* 0x0000040c02007981 */ /* 0x000ea8000c1e1900 */
[----:B---3--:R-:W2:Y:S01]  /*8270*/  LDG.E R17, desc[UR12][R14.64+0x4] ;  /* 0x0000040c0e117981 */ /* 0x008ea2000c1e1900 */
[----:B------:R-:W-:Y:S01]  /*8280*/  ISETP.NE.AND P0, PT, R10, 0x2, PT ;  /* 0x000000020a00780c */ /* 0x000fe20003f05270 */
[----:B--2---:R-:W-:-:S05]  /*8290*/  FADD R17, -R0, R17 ;  /* 0x0000001100117221 */ /* 0x004fca0000000100 */
[----:B------:R0:W-:Y:S07]  /*82a0*/  STG.E desc[UR12][R14.64+0x4], R17 ;  /* 0x000004110e007986 */ /* 0x0001ee000c10190c */
[----:B------:R-:W-:Y:S05]  /*82b0*/  @!P0 BRA `(.L_x_70) ;  /* 0x0000000000108947 */ /* 0x000fea0003800000 */
[----:B------:R-:W2:Y:S04]  /*82c0*/  LDG.E R2, desc[UR12][R2.64+0x8] ;  /* 0x0000080c02027981 */ /* 0x000ea8000c1e1900 */
[----:B0-----:R-:W2:Y:S02]  /*82d0*/  LDG.E R17, desc[UR12][R14.64+0x8] ;  /* 0x0000080c0e117981 */ /* 0x001ea4000c1e1900 */
[----:B--2---:R-:W-:-:S05]  /*82e0*/  FADD R17, -R2, R17 ;  /* 0x0000001102117221 */ /* 0x004fca0000000100 */
[----:B------:R0:W-:Y:S02]  /*82f0*/  STG.E desc[UR12][R14.64+0x8], R17 ;  /* 0x000008110e007986 */ /* 0x0001e4000c10190c */
.L_x_70:
[----:B------:R-:W-:Y:S01]  /*8300*/  ISETP.GE.U32.AND P0, PT, R7, 0x7, PT ;  /* 0x000000070700780c */ /* 0x000fe20003f06070 */
[----:B------:R-:W-:-:S12]  /*8310*/  HFMA2 R20, -RZ, RZ, 0, 0 ;  /* 0x00000000ff147431 */ /* 0x000fd800000001ff */
[----:B------:R-:W-:Y:S05]  /*8320*/  @!P0 BRA `(.L_x_73) ;  /* 0x0000000800308947 */ /* 0x000fea0003800000 */
[----:B0--3--:R-:W0:Y:S01]  /*8330*/  LDC.64 R14, c[0x0][0x3b0] ;  /* 0x0000ec00ff0e7b82 */ /* 0x009e220000000a00 */
[----:B------:R-:W-:-:S07]  /*8340*/  MOV R31, RZ ;  /* 0x000000ff001f7202 */ /* 0x000fce0000000f00 */
.L_x_82:
[----:B-1----:R-:W1:Y:S08]  /*8350*/  LDC.64 R16, c[0x0][0x3b8] ;  /* 0x0000ee00ff107b82 */ /* 0x002e700000000a00 */
[----:B------:R-:W3:Y:S01]  /*8360*/  LDC.64 R18, c[0x0][0x3c8] ;  /* 0x0000f200ff127b82 */ /* 0x000ee20000000a00 */
[----:B-1----:R-:W-:-:S05]  /*8370*/  IMAD.WIDE.U32 R16, R31, 0x4, R16 ;  /* 0x000000041f107825 */ /* 0x002fca00078e0010 */
[----:B------:R-:W2:Y:S01]  /*8380*/  LDG.E R21, desc[UR12][R16.64] ;  /* 0x0000000c10157981 */ /* 0x000ea2000c1e1900 */
[----:B---3--:R-:W-:-:S05]  /*8390*/  IMAD.WIDE.U32 R18, R31, 0x4, R18 ;  /* 0x000000041f127825 */ /* 0x008fca00078e0012 */
[----:B------:R-:W3:Y:S01]  /*83a0*/  LDG.E R0, desc[UR12][R18.64] ;  /* 0x0000000c12007981 */ /* 0x000ee2000c1e1900 */
[----:B--2-4-:R-:W1:Y:S01]  /*83b0*/  MUFU.RCP R2, R21 ;  /* 0x0000001500027308 */ /* 0x014e620000001000 */
[----:B---3--:R-:W-:-:S07]  /*83c0*/  FMUL R0, R0, R0 ;  /* 0x0000000000007220 */ /* 0x008fce0000400000 */
[----:B------:R-:W2:Y:S01]  /*83d0*/  FCHK P0, R0, R21 ;  /* 0x0000001500007302 */ /* 0x000ea20000000000 */
[----:B-1----:R-:W-:-:S04]  /*83e0*/  FFMA R3, -R21, R2, 1 ;  /* 0x3f80000015037423 */ /* 0x002fc80000000102 */
[----:B------:R-:W-:-:S04]  /*83f0*/  FFMA R3, R2, R3, R2 ;  /* 0x0000000302037223 */ /* 0x000fc80000000002 */
[----:B------:R-:W-:-:S04]  /*8400*/  FFMA R2, R0, R3, RZ ;  /* 0x0000000300027223 */ /* 0x000fc800000000ff */
[----:B------:R-:W-:-:S04]  /*8410*/  FFMA R20, -R21, R2, R0 ;  /* 0x0000000215147223 */ /* 0x000fc80000000100 */
[----:B------:R-:W-:Y:S01]  /*8420*/  FFMA R3, R3, R20, R2 ;  /* 0x0000001403037223 */ /* 0x000fe20000000002 */
[----:B--2---:R-:W-:Y:S06]  /*8430*/  @!P0 BRA `(.L_x_74) ;  /* 0x0000000000108947 */ /* 0x004fec0003800000 */
[----:B------:R-:W-:Y:S02]  /*8440*/  MOV R3, R21 ;  /* 0x0000001500037202 */ /* 0x000fe40000000f00 */
[----:B------:R-:W-:-:S07]  /*8450*/  MOV R2, 0x8470 ;  /* 0x0000847000027802 */ /* 0x000fce0000000f00 */
[----:B0-----:R-:W-:Y:S05]  /*8460*/  CALL.REL.NOINC `($__internal_1_$__cuda_sm3x_div_rn_noftz_f32_slowpath) ;  /* 0x0000002000d07944 */ /* 0x001fea0003c00000 */
[----:B------:R-:W-:-:S07]  /*8470*/  MOV R3, UR5 ;  /* 0x0000000500037c02 */ /* 0x000fce0008000f00 */
.L_x_74:
[----:B0-----:R-:W-:-:S05]  /*8480*/  IMAD.WIDE.U32 R20, R31, 0x4, R14 ;  /* 0x000000041f147825 */ /* 0x001fca00078e000e */
[----:B------:R0:W-:Y:S04]  /*8490*/  STG.E desc[UR12][R20.64], R3 ;  /* 0x0000000314007986 */ /* 0x0001e8000c10190c */
[----:B------:R-:W2:Y:S04]  /*84a0*/  LDG.E R27, desc[UR12][R16.64+0x4] ;  /* 0x0000040c101b7981 */ /* 0x000ea8000c1e1900 */
[----:B------:R-:W3:Y:S01]  /*84b0*/  LDG.E R0, desc[UR12][R18.64+0x4] ;  /* 0x0000040c12007981 */ /* 0x000ee2000c1e1900 */
[----:B--2---:R-:W1:Y:S01]  /*84c0*/  MUFU.RCP R2, R27 ;  /* 0x0000001b00027308 */ /* 0x004e620000001000 */
[----:B---3--:R-:W-:-:S07]  /*84d0*/  FMUL R0, R0, R0 ;  /* 0x0000000000007220 */ /* 0x008fce0000400000 */
[----:B------:R-:W2:Y:S01]  /*84e0*/  FCHK P0, R0, R27 ;  /* 0x0000001b00007302 */ /* 0x000ea20000000000 */
[----:B-1----:R-:W-:-:S04]  /*84f0*/  FFMA R25, -R27, R2, 1 ;  /* 0x3f8000001b197423 */ /* 0x002fc80000000102 */
[----:B------:R-:W-:-:S04]  /*8500*/  FFMA R25, R2, R25, R2 ;  /* 0x0000001902197223 */ /* 0x000fc80000000002 */
[----:B------:R-:W-:-:S04]  /*8510*/  FFMA R2, R0, R25, RZ ;  /* 0x0000001900027223 */ /* 0x000fc800000000ff */
[----:B------:R-:W-:-:S04]  /*8520*/  FFMA R24, -R27, R2, R0 ;  /* 0x000000021b187223 */ /* 0x000fc80000000100 */
[----:B------:R-:W-:Y:S01]  /*8530*/  FFMA R25, R25, R24, R2 ;  /* 0x0000001819197223 */ /* 0x000fe20000000002 */
[----:B0-2---:R-:W-:Y:S06]  /*8540*/  @!P0 BRA `(.L_x_75) ;  /* 0x0000000000108947 */ /* 0x005fec0003800000 */
[----:B------:R-:W-:Y:S02]  /*8550*/  MOV R3, R27 ;  /* 0x0000001b00037202 */ /* 0x000fe40000000f00 */
[----:B------:R-:W-:-:S07]  /*8560*/  MOV R2, 0x8580 ;  /* 0x0000858000027802 */ /* 0x000fce0000000f00 */
[----:B------:R-:W-:Y:S05]  /*8570*/  CALL.REL.NOINC `($__internal_1_$__cuda_sm3x_div_rn_noftz_f32_slowpath) ;  /* 0x00000020008c7944 */ /* 0x000fea0003c00000 */
[----:B------:R-:W-:-:S07]  /*8580*/  MOV R25, UR5 ;  /* 0x0000000500197c02 */ /* 0x000fce0008000f00 */
.L_x_75:
        /* <DEDUP_REMOVED lines=16> */
.L_x_76:
        /* <DEDUP_REMOVED lines=16> */
.L_x_77:
        /* <DEDUP_REMOVED lines=16> */
.L_x_78:
        /* <DEDUP_REMOVED lines=16> */
.L_x_79:
        /* <DEDUP_REMOVED lines=16> */
.L_x_80:
        /* <DEDUP_REMOVED lines=15> */
[----:B------:R-:W-:-:S07]  /*8b80*/  IMAD.U32 R25, RZ, RZ, UR5 ;  /* 0x00000005ff197e24 */ /* 0x000fce000f8e00ff */
.L_x_81:
[----:B------:R3:W-:Y:S01]  /*8b90*/  STG.E desc[UR12][R20.64+0x1c], R25 ;  /* 0x00001c1914007986 */ /* 0x0007e2000c10190c */
[----:B------:R-:W-:Y:S02]  /*8ba0*/  IADD3 R31, PT, PT, R31, 0x8, RZ ;  /* 0x000000081f1f7810 */ /* 0x000fe40007ffe0ff */
[----:B------:R-:W-:-:S04]  /*8bb0*/  LOP3.LUT R0, R4, 0x7ffffff8, RZ, 0xc0, !PT ;  /* 0x7ffffff804007812 */ /* 0x000fc800078ec0ff */
[----:B------:R-:W-:-:S13]  /*8bc0*/  ISETP.NE.AND P0, PT, R31, R0, PT ;  /* 0x000000001f00720c */ /* 0x000fda0003f05270 */
[----:B---3--:R-:W-:Y:S05]  /*8bd0*/  @P0 BRA `(.L_x_82) ;  /* 0xfffffff400dc0947 */ /* 0x008fea000383ffff */
[----:B------:R-:W-:-:S07]  /*8be0*/  MOV R20, R0 ;  /* 0x0000000000147202 */ /* 0x000fce0000000f00 */
.L_x_73:
[----:B------:R-:W-:-:S13]  /*8bf0*/  ISETP.NE.AND P0, PT, R9, RZ, PT ;  /* 0x000000ff0900720c */ /* 0x000fda0003f05270 */
[----:B------:R-:W-:Y:S05]  /*8c00*/  @!P0 BRA `(.L_x_51) ;  /* 0x0000000800348947 */ /* 0x000fea0003800000 */
[----:B------:R-:W-:-:S13]  /*8c10*/  ISETP.GE.U32.AND P0, PT, R23, 0x3, PT ;  /* 0x000000031700780c */ /* 0x000fda0003f06070 */
[----:B------:R-:W-:Y:S05]  /*8c20*/  @!P0 BRA `(.L_x_83) ;  /* 0x00000004001c8947 */ /* 0x000fea0003800000 */
[----:B01-3--:R-:W0:Y:S08]  /*8c30*/  LDC.64 R16, c[0x0][0x3b8] ;  /* 0x0000ee00ff107b82 */ /* 0x00be300000000a00 */
[----:B------:R-:W1:Y:S01]  /*8c40*/  LDC.64 R18, c[0x0][0x3c8] ;  /* 0x0000f200ff127b82 */ /* 0x000e620000000a00 */
[----:B0-----:R-:W-:-:S05]  /*8c50*/  IMAD.WIDE.U32 R16, R20, 0x4, R16 ;  /* 0x0000000414107825 */ /* 0x001fca00078e0010 */
[----:B------:R-:W2:Y:S01]  /*8c60*/  LDG.E R15, desc[UR12][R16.64] ;  /* 0x0000000c100f7981 */ /* 0x000ea2000c1e1900 */
[----:B-1----:R-:W-:-:S05]  /*8c70*/  IMAD.WIDE.U32 R18, R20, 0x4, R18 ;  /* 0x0000000414127825 */ /* 0x002fca00078e0012 */
[----:B------:R-:W3:Y:S01]  /*8c80*/  LDG.E R0, desc[UR12][R18.64] ;  /* 0x0000000c12007981 */ /* 0x000ee2000c1e1900 */
[----:B--2-4-:R-:W0:Y:S01]  /*8c90*/  MUFU.RCP R2, R15 ;  /* 0x0000000f00027308 */ /* 0x014e220000001000 */
[----:B---3--:R-:W-:-:S07]  /*8ca0*/  FMUL R0, R0, R0 ;  /* 0x0000000000007220 */ /* 0x008fce0000400000 */
[----:B------:R-:W1:Y:S01]  /*8cb0*/  FCHK P0, R0, R15 ;  /* 0x0000000f00007302 */ /* 0x000e620000000000 */
[----:B0-----:R-:W-:-:S04]  /*8cc0*/  FFMA R3, -R15, R2, 1 ;  /* 0x3f8000000f037423 */ /* 0x001fc80000000102 */
[----:B------:R-:W-:-:S04]  /*8cd0*/  FFMA R3, R2, R3, R2 ;  /* 0x0000000302037223 */ /* 0x000fc80000000002 */
[----:B------:R-:W-:-:S04]  /*8ce0*/  FFMA R2, R0, R3, RZ ;  /* 0x0000000300027223 */ /* 0x000fc800000000ff */
[----:B------:R-:W-:-:S04]  /*8cf0*/  FFMA R14, -R15, R2, R0 ;  /* 0x000000020f0e7223 */ /* 0x000fc80000000100 */
[----:B------:R-:W-:Y:S01]  /*8d00*/  FFMA R3, R3, R14, R2 ;  /* 0x0000000e03037223 */ /* 0x000fe20000000002 */
[----:B-1----:R-:W-:Y:S06]  /*8d10*/  @!P0 BRA `(.L_x_84) ;  /* 0x0000000000108947 */ /* 0x002fec0003800000 */
[----:B------:R-:W-:Y:S02]  /*8d20*/  MOV R3, R15 ;  /* 0x0000000f00037202 */ /* 0x000fe40000000f00 */
[----:B------:R-:W-:-:S07]  /*8d30*/  MOV R2, 0x8d50 ;  /* 0x00008d5000027802 */ /* 0x000fce0000000f00 */
[----:B------:R-:W-:Y:S05]  /*8d40*/  CALL.REL.NOINC `($__internal_1_$__cuda_sm3x_div_rn_noftz_f32_slowpath) ;  /* 0x0000001800987944 */ /* 0x000fea0003c00000 */
[----:B------:R-:W-:-:S07]  /*8d50*/  MOV R3, UR5 ;  /* 0x0000000500037c02 */ /* 0x000fce0008000f00 */
.L_x_84:
[----:B------:R-:W0:Y:S02]  /*8d60*/  LDC.64 R14, c[0x0][0x3b0] ;  /* 0x0000ec00ff0e7b82 */ /* 0x000e240000000a00 */
        /* <DEDUP_REMOVED lines=17> */
.L_x_85:
        /* <DEDUP_REMOVED lines=16> */
.L_x_86:
        /* <DEDUP_REMOVED lines=16> */
.L_x_87:
[----:B------:R0:W-:Y:S01]  /*9080*/  STG.E desc[UR12][R14.64+0xc], R21 ;  /* 0x00000c150e007986 */ /* 0x0001e2000c10190c */
[----:B------:R-:W-:-:S07]  /*9090*/  IADD3 R20, PT, PT, R20, 0x4, RZ ;  /* 0x0000000414147810 */ /* 0x000fce0007ffe0ff */
.L_x_83:
[----:B------:R-:W-:-:S13]  /*90a0*/  ISETP.NE.AND P0, PT, R10, RZ, PT ;  /* 0x000000ff0a00720c */ /* 0x000fda0003f05270 */
[----:B------:R-:W-:Y:S05]  /*90b0*/  @!P0 BRA `(.L_x_51) ;  /* 0x0000000400088947 */ /* 0x000fea0003800000 */
[----:B------:R-:W-:-:S13]  /*90c0*/  ISETP.NE.AND P0, PT, R10, 0x1, PT ;  /* 0x000000010a00780c */ /* 0x000fda0003f05270 */
[----:B------:R-:W-:Y:S05]  /*90d0*/  @!P0 BRA `(.L_x_88) ;  /* 0x00000000009c8947 */ /* 0x000fea0003800000 */
[----:B0--3--:R-:W0:Y:S08]  /*90e0*/  LDC.64 R14, c[0x0][0x3b8] ;  /* 0x0000ee00ff0e7b82 */ /* 0x009e300000000a00 */
[----:B-1----:R-:W1:Y:S01]  /*90f0*/  LDC.64 R16, c[0x0][0x3c8] ;  /* 0x0000f200ff107b82 */ /* 0x002e620000000a00 */
        /* <DEDUP_REMOVED lines=17> */
.L_x_89:
        /* <DEDUP_REMOVED lines=18> */
.L_x_90:
[----:B------:R0:W-:Y:S01]  /*9330*/  STG.E desc[UR12][R18.64+0x4], R21 ;  /* 0x0000041512007986 */ /* 0x0001e2000c10190c */
[----:B------:R-:W-:-:S07]  /*9340*/  IADD3 R20, PT, PT, R20, 0x2, RZ ;  /* 0x0000000214147810 */ /* 0x000fce0007ffe0ff */
.L_x_88:
[----:B------:R-:W-:-:S04]  /*9350*/  LOP3.LUT R0, R4, 0x1, RZ, 0xc0, !PT ;  /* 0x0000000104007812 */ /* 0x000fc800078ec0ff */
[----:B------:R-:W-:-:S13]  /*9360*/  ISETP.NE.U32.AND P0, PT, R0, 0x1, PT ;  /* 0x000000010000780c */ /* 0x000fda0003f05070 */
[----:B------:R-:W-:Y:S05]  /*9370*/  @P0 BRA `(.L_x_51) ;  /* 0x0000000000580947 */ /* 0x000fea0003800000 */
[----:B0--3--:R-:W0:Y:S08]  /*9380*/  LDC.64 R14, c[0x0][0x3b8] ;  /* 0x0000ee00ff0e7b82 */ /* 0x009e300000000a00 */
[----:B-12-4-:R-:W1:Y:S01]  /*9390*/  LDC.64 R2, c[0x0][0x3c8] ;  /* 0x0000f200ff027b82 */ /* 0x016e620000000a00 */
[----:B0-----:R-:W-:-:S06]  /*93a0*/  IMAD.WIDE.U32 R14, R20, 0x4, R14 ;  /* 0x00000004140e7825 */ /* 0x001fcc00078e000e */
[----:B------:R-:W2:Y:S01]  /*93b0*/  LDG.E R15, desc[UR12][R14.64] ;  /* 0x0000000c0e0f7981 */ /* 0x000ea2000c1e1900 */
[----:B-1----:R-:W-:-:S06]  /*93c0*/  IMAD.WIDE.U32 R2, R20, 0x4, R2 ;  /* 0x0000000414027825 */ /* 0x002fcc00078e0002 */
[----:B------:R-:W3:Y:S01]  /*93d0*/  LDG.E R2, desc[UR12][R2.64] ;  /* 0x0000000c02027981 */ /* 0x000ee2000c1e1900 */
[----:B--2---:R-:W0:Y:S01]  /*93e0*/  MUFU.RCP R16, R15 ;  /* 0x0000000f00107308 */ /* 0x004e220000001000 */
        /* <DEDUP_REMOVED lines=12> */
.L_x_91:
[----:B------:R-:W0:Y:S02]  /*94b0*/  LDC.64 R2, c[0x0][0x3b0] ;  /* 0x0000ec00ff027b82 */ /* 0x000e240000000a00 */
[----:B0-----:R-:W-:-:S05]  /*94c0*/  IMAD.WIDE.U32 R20, R20, 0x4, R2 ;  /* 0x0000000414147825 */ /* 0x001fca00078e0002 */
[----:B------:R0:W-:Y:S02]  /*94d0*/  STG.E desc[UR12][R20.64], R17 ;  /* 0x0000001114007986 */ /* 0x0001e4000c10190c */
.L_x_51:
[----:B------:R-:W-:Y:S01]  /*94e0*/  MOV R0, UR4 ;  /* 0x0000000400007c02 */ /* 0x000fe20008000f00 */
[----:B------:R-:W-:-:S03]  /*94f0*/  UISETP.NE.AND UP0, UPT, UR18, URZ, UPT ;  /* 0x000000ff1200728c */ /* 0x000fc6000bf05270 */
[----:B------:R-:W-:Y:S01]  /*9500*/  ISETP.GE.U32.AND P0, PT, R0, 0xf, PT ;  /* 0x0000000f0000780c */ /* 0x000fe20003f06070 */
[----:B------:R-:W-:-:S12]  /*9510*/  HFMA2 R0, -RZ, RZ, 0, 0 ;  /* 0x00000000ff007431 */ /* 0x000fd800000001ff */
[----:B------:R-:W-:Y:S05]  /*9520*/  @!P0 BRA `(.L_x_92) ;  /* 0x0000000000e48947 */ /* 0x000fea0003800000 */
[----:B------:R-:W-:Y:S01]  /*9530*/  ULOP3.LUT UR8, UR8, 0xfffffff0, URZ, 0xc0, !UPT ;  /* 0xfffffff008087892 */ /* 0x000fe2000f8ec0ff */
[----:B01-3--:R-:W-:-:S05]  /*9540*/  MOV R17, RZ ;  /* 0x000000ff00117202 */ /* 0x00bfca0000000f00 */
[----:B------:R-:W-:-:S07]  /*9550*/  MOV R0, UR8 ;  /* 0x0000000800007c02 */ /* 0x000fce0008000f00 */
.L_x_93:
[----:B------:R-:W0:Y:S08]  /*9560*/  LDC.64 R14, c[0x0][0x3f0] ;  /* 0x0000fc00ff0e7b82 */ /* 0x000e300000000a00 */
[----:B--234-:R-:W1:Y:S01]  /*9570*/  LDC.64 R2, c[0x0][0x3b0] ;  /* 0x0000ec00ff027b82 */ /* 0x01ce620000000a00 */
[----:B0-----:R-:W-:-:S05]  /*9580*/  IMAD.WIDE.U32 R14, R17, 0x4, R14 ;  /* 0x00000004110e7825 */ /* 0x001fca00078e000e */
[----:B------:R-:W1:Y:S02]  /*9590*/  LDG.E R19, desc[UR12][R14.64] ;  /* 0x0000000c0e137981 */ /* 0x000e64000c1e1900 */
[----:B-1----:R-:W-:-:S05]  /*95a0*/  IMAD.WIDE R18, R19, 0x4, R2 ;  /* 0x0000000413127825 */ /* 0x002fca00078e0202 */
[----:B------:R0:W-:Y:S04]  /*95b0*/  STG.E desc[UR12][R18.64], RZ ;  /* 0x000000ff12007986 */ /* 0x0001e8000c10190c */
[----:B------:R-:W2:Y:S02]  /*95c0*/  LDG.E R21, desc[UR12][R14.64+0x4] ;  /* 0x0000040c0e157981 */ /* 0x000ea4000c1e1900 */
[----:B--2---:R-:W-:-:S05]  /*95d0*/  IMAD.WIDE R20, R21, 0x4, R2 ;  /* 0x0000000415147825 */ /* 0x004fca00078e0202 */
[----:B------:R1:W-:Y:S04]  /*95e0*/  STG.E desc[UR12][R20.64], RZ ;  /* 0x000000ff14007986 */ /* 0x0003e8000c10190c */
[----:B------:R-:W2:Y:S02]  /*95f0*/  LDG.E R25, desc[UR12][R14.64+0x8] ;  /* 0x0000080c0e197981 */ /* 0x000ea4000c1e1900 */
[----:B--2---:R-:W-:-:S05]  /*9600*/  IMAD.WIDE R24, R25, 0x4, R2 ;  /* 0x0000000419187825 */ /* 0x004fca00078e0202 */
[----:B------:R2:W-:Y:S04]  /*9610*/  STG.E desc[UR12][R24.64], RZ ;  /* 0x000000ff18007986 */ /* 0x0005e8000c10190c */
[----:B------:R-:W3:Y:S02]  /*9620*/  LDG.E R27, desc[UR12][R14.64+0xc] ;  /* 0x00000c0c0e1b7981 */ /* 0x000ee4000c1e1900 */
[----:B---3--:R-:W-:-:S05]  /*9630*/  IMAD.WIDE R26, R27, 0x4, R2 ;  /* 0x000000041b1a7825 */ /* 0x008fca00078e0202 */
[----:B------:R3:W-:Y:S04]  /*9640*/  STG.E desc[UR12][R26.64], RZ ;  /* 0x000000ff1a007986 */ /* 0x0007e8000c10190c */
[----:B------:R-:W0:Y:S02]  /*9650*/  LDG.E R29, desc[UR12][R14.64+0x10] ;  /* 0x0000100c0e1d7981 */ /* 0x000e24000c1e1900 */
[----:B0-----:R-:W-:-:S05]  /*9660*/  IMAD.WIDE R18, R29, 0x4, R2 ;  /* 0x000000041d127825 */ /* 0x001fca00078e0202 */
[----:B------:R0:W-:Y:S04]  /*9670*/  STG.E desc[UR12][R18.64], RZ ;  /* 0x000000ff12007986 */ /* 0x0001e8000c10190c */
[----:B------:R-:W1:Y:S02]  /*9680*/  LDG.E R29, desc[UR12][R14.64+0x14] ;  /* 0x0000140c0e1d7981 */ /* 0x000e64000c1e1900 */
[----:B-1----:R-:W-:-:S05]  /*9690*/  IMAD.WIDE R20, R29, 0x4, R2 ;  /* 0x000000041d147825 */ /* 0x002fca00078e0202 */
        /* <DEDUP_REMOVED lines=28> */
[----:B------:R-:W2:Y:S01]  /*9860*/  LDG.E R29, desc[UR12][R14.64+0x3c] ;  /* 0x00003c0c0e1d7981 */ /* 0x000ea2000c1e1900 */
[----:B------:R-:W-:-:S04]  /*9870*/  IADD3 R17, PT, PT, R17, 0x10, RZ ;  /* 0x0000001011117810 */ /* 0x000fc80007ffe0ff */
[----:B------:R-:W-:Y:S01]  /*9880*/  ISETP.NE.AND P0, PT, R17, R0, PT ;  /* 0x000000001100720c */ /* 0x000fe20003f05270 */
[----:B--2---:R-:W-:-:S05]  /*9890*/  IMAD.WIDE R2, R29, 0x4, R2 ;  /* 0x000000041d027825 */ /* 0x004fca00078e0202 */
[----:B------:R3:W-:Y:S07]  /*98a0*/  STG.E desc[UR12][R2.64], RZ ;  /* 0x000000ff02007986 */ /* 0x0007ee000c10190c */
[----:B------:R-:W-:Y:S05]  /*98b0*/  @P0 BRA `(.L_x_93) ;  /* 0xfffffffc00280947 */ /* 0x000fea000383ffff */
.L_x_92:
[----:B------:R-:W-:Y:S05]  /*98c0*/  BRA.U !UP0, `(.L_x_94) ;  /* 0x00000005081c7547 */ /* 0x000fea000b800000 */
[----:B------:R-:W-:Y:S02]  /*98d0*/  UIADD3 UR5, UPT, UPT, UR15, -0x1, URZ ;  /* 0xffffffff0f057890 */ /* 0x000fe4000fffe0ff */
[----:B------:R-:W-:Y:S02]  /*98e0*/  ULOP3.LUT UP1, URZ, UR15, 0x7, URZ, 0xc0, !UPT ;  /* 0x000000070fff7892 */ /* 0x000fe4000f82c0ff */
[----:B------:R-:W-:-:S09]  /*98f0*/  UISETP.GE.U32.AND UP0, UPT, UR5, 0x7, UPT ;  /* 0x000000070500788c */ /* 0x000fd2000bf06070 */
[----:B------:R-:W-:Y:S05]  /*9900*/  BRA.U !UP0, `(.L_x_95) ;  /* 0x0000000108707547 */ /* 0x000fea000b800000 */
[----:B0--3--:R-:W0:Y:S08]  /*9910*/  LDC.64 R14, c[0x0][0x3f0] ;  /* 0x0000fc00ff0e7b82 */ /* 0x009e300000000a00 */
[----:B-12-4-:R-:W1:Y:S01]  /*9920*/  LDC.64 R2, c[0x0][0x3b0] ;  /* 0x0000ec00ff027b82 */ /* 0x016e620000000a00 */
        /* <DEDUP_REMOVED lines=23> */
[----:B------:R-:W-:Y:S01]  /*9aa0*/  IADD3 R0, PT, PT, R0, 0x8, RZ ;  /* 0x0000000800007810 */ /* 0x000fe20007ffe0ff */
[----:B--2---:R-:W-:-:S05]  /*9ab0*/  IMAD.WIDE R2, R27, 0x4, R2 ;  /* 0x000000041b027825 */ /* 0x004fca00078e0202 */
[----:B------:R3:W-:Y:S02]  /*9ac0*/  STG.E desc[UR12][R2.64], RZ ;  /* 0x000000ff02007986 */ /* 0x0007e4000c10190c */
.L_x_95:
[----:B------:R-:W-:Y:S05]  /*9ad0*/  BRA.U !UP1, `(.L_x_94) ;  /* 0x0000000109987547 */ /* 0x000fea000b800000 */
[----:B------:R-:W-:Y:S02]  /*9ae0*/  ULOP3.LUT UR5, UR10, 0x3, URZ, 0xc0, !UPT ;  /* 0x000000030a057892 */ /* 0x000fe4000f8ec0ff */
[----:B------:R-:W-:Y:S02]  /*9af0*/  UIADD3 UR10, UPT, UPT, UR10, -0x1, URZ ;  /* 0xffffffff0a0a7890 */ /* 0x000fe4000fffe0ff */
[----:B------:R-:W-:Y:S02]  /*9b00*/  UISETP.NE.AND UP0, UPT, UR5, URZ, UPT ;  /* 0x000000ff0500728c */ /* 0x000fe4000bf05270 */
[----:B------:R-:W-:-:S09]  /*9b10*/  UISETP.GE.U32.AND UP1, UPT, UR10, 0x3, UPT ;  /* 0x000000030a00788c */ /* 0x000fd2000bf26070 */
[----:B------:R-:W-:Y:S05]  /*9b20*/  BRA.U !UP1, `(.L_x_96) ;  /* 0x0000000109407547 */ /* 0x000fea000b800000 */
[----:B01234-:R-:W0:Y:S08]  /*9b30*/  LDC.64 R2, c[0x0][0x3f0] ;  /* 0x0000fc00ff027b82 */ /* 0x01fe300000000a00 */
[----:B------:R-:W1:Y:S01]  /*9b40*/  LDC.64 R14, c[0x0][0x3b0] ;  /* 0x0000ec00ff0e7b82 */ /* 0x000e620000000a00 */
        /* <DEDUP_REMOVED lines=14> */
.L_x_96:
[----:B------:R-:W-:Y:S05]  /*9c30*/  BRA.U !UP0, `(.L_x_94) ;  /* 0x0000000108407547 */ /* 0x000fea000b800000 */
[----:B01-3--:R-:W0:Y:S08]  /*9c40*/  LDC.64 R16, c[0x0][0x3f0] ;  /* 0x0000fc00ff107b82 */ /* 0x00be300000000a00 */
[----:B--2-4-:R-:W1:Y:S01]  /*9c50*/  LDC.64 R2, c[0x0][0x3b0] ;  /* 0x0000ec00ff027b82 */ /* 0x014e620000000a00 */
[----:B0-----:R-:W-:-:S05]  /*9c60*/  IMAD.WIDE.U32 R16, R0, 0x4, R16 ;  /* 0x0000000400107825 */ /* 0x001fca00078e0010 */
[----:B------:R-:W1:Y:S01]  /*9c70*/  LDG.E R15, desc[UR12][R16.64] ;  /* 0x0000000c100f7981 */ /* 0x000e62000c1e1900 */
[----:B------:R-:W-:Y:S01]  /*9c80*/  UISETP.NE.AND UP0, UPT, UR5, 0x1, UPT ;  /* 0x000000010500788c */ /* 0x000fe2000bf05270 */
[----:B-1----:R-:W-:-:S05]  /*9c90*/  IMAD.WIDE R14, R15, 0x4, R2 ;  /* 0x000000040f0e7825 */ /* 0x002fca00078e0202 */
[----:B------:R0:W-:Y:S03]  /*9ca0*/  STG.E desc[UR12][R14.64], RZ ;  /* 0x000000ff0e007986 */ /* 0x0001e6000c10190c */
[----:B------:R-:W-:Y:S05]  /*9cb0*/  BRA.U !UP0, `(.L_x_94) ;  /* 0x0000000108207547 */ /* 0x000fea000b800000 */
[----:B0-----:R-:W2:Y:S01]  /*9cc0*/  LDG.E R15, desc[UR12][R16.64+0x4] ;  /* 0x0000040c100f7981 */ /* 0x001ea2000c1e1900 */
[----:B------:R-:W-:-:S06]  /*9cd0*/  UISETP.NE.AND UP0, UPT, UR5, 0x2, UPT ;  /* 0x000000020500788c */ /* 0x000fcc000bf05270 */
[----:B------:R-:W-:Y:S01]  /*9ce0*/  PLOP3.LUT P0, PT, PT, PT, UP0, 0x80, 0x8 ;  /* 0x000000000008781c */ /* 0x000fe20003f0f008 */
[----:B--2---:R-:W-:-:S05]  /*9cf0*/  IMAD.WIDE R14, R15, 0x4, R2 ;  /* 0x000000040f0e7825 */ /* 0x004fca00078e0202 */
[----:B------:R0:W-:Y:S07]  /*9d00*/  STG.E desc[UR12][R14.64], RZ ;  /* 0x000000ff0e007986 */ /* 0x0001ee000c10190c */
[----:B------:R-:W2:Y:S02]  /*9d10*/  @P0 LDG.E R19, desc[UR12][R16.64+0x8] ;  /* 0x0000080c10130981 */ /* 0x000ea4000c1e1900 */
[----:B--2---:R-:W-:-:S05]  /*9d20*/  @P0 IMAD.WIDE R2, R19, 0x4, R2 ;  /* 0x0000000413020825 */ /* 0x004fca00078e0202 */
[----:B------:R0:W-:Y:S02]  /*9d30*/  @P0 STG.E desc[UR12][R2.64], RZ ;  /* 0x000000ff02000986 */ /* 0x0001e4000c10190c */
.L_x_94:
[----:B01234-:R-:W0:Y:S02]  /*9d40*/  LDC.64 R2, c[0x0][0x400] ;  /* 0x00010000ff027b82 */ /* 0x01fe240000000a00 */
[----:B0-----:R-:W2:Y:S01]  /*9d50*/  LDG.E R3, desc[UR12][R2.64] ;  /* 0x0000000c02037981 */ /* 0x001ea2000c1e1900 */
[----:B------:R-:W-:Y:S01]  /*9d60*/  IMAD.U32 R0, RZ, RZ, UR4 ;  /* 0x00000004ff007e24 */ /* 0x000fe2000f8e00ff */
[----:B------:R-:W-:Y:S01]  /*9d70*/  FSETP.GT.AND P1, PT, R6, R5, PT ;  /* 0x000000050600720b */ /* 0x000fe20003f24000 */
[----:B------:R-:W-:-:S03]  /*9d80*/  UIADD3 UR8, UPT, UPT, UR4, 0x2, URZ ;  /* 0x0000000204087890 */ /* 0x000fc6000fffe0ff */
[----:B------:R-:W-:-:S04]  /*9d90*/  IADD3 R0, PT, PT, R0, 0x1, RZ ;  /* 0x0000000100007810 */ /* 0x000fc80007ffe0ff */
[C---:B------:R-:W-:Y:S02]  /*9da0*/  R2UR UR4, R0.reuse ;  /* 0x00000000000472ca */ /* 0x040fe400000e0000 */
[----:B--2---:R-:W-:-:S13]  /*9db0*/  ISETP.GE.AND P0, PT, R0, R3, PT ;  /* 0x000000030000720c */ /* 0x004fda0003f06270 */
[----:B------:R-:W-:Y:S05]  /*9dc0*/  @!P0 BRA P1, `(.L_x_97) ;  /* 0xffffff7400288947 */ /* 0x000fea000083ffff */
[----:B------:R-:W-:Y:S05]  /*9dd0*/  BRA `(.L_x_18) ;  /* 0x0000000000247947 */ /* 0x000fea0003800000 */
.L_x_45:
[----:B------:R-:W-:-:S04]  /*9de0*/  MOV R0, UR4 ;  /* 0x0000000400007c02 */ /* 0x000fc80008000f00 */
[----:B------:R-:W-:-:S04]  /*9df0*/  IADD3 R0, PT, PT, R0, 0x1, RZ ;  /* 0x0000000100007810 */ /* 0x000fc80007ffe0ff */
[----:B------:R-:W-:Y:S01]  /*9e00*/  R2UR UR4, R0 ;  /* 0x00000000000472ca */ /* 0x000fe200000e0000 */
[----:B------:R-:W-:-:S14]  /*9e10*/  BRA `(.L_x_18) ;  /* 0x0000000000147947 */ /* 0x000fdc0003800000 */
.L_x_24:
[----:B------:R-:W0:Y:S01]  /*9e20*/  LDC.64 R2, c[0x0][0x3f0] ;  /* 0x0000fc00ff027b82 */ /* 0x000e220000000a00 */
[----:B------:R-:W-:Y:S02]  /*9e30*/  MOV R7, UR4 ;  /* 0x0000000400077c02 */ /* 0x000fe40008000f00 */
[----:B------:R-:W-:-:S03]  /*9e40*/  MOV R5, 0xffffffff ;  /* 0xffffffff00057802 */ /* 0x000fc60000000f00 */
[----:B0-----:R-:W-:-:S05]  /*9e50*/  IMAD.WIDE.U32 R2, R7, 0x4, R2 ;  /* 0x0000000407027825 */ /* 0x001fca00078e0002 */
[----:B------:R0:W-:Y:S02]  /*9e60*/  STG.E desc[UR12][R2.64], R5 ;  /* 0x0000000502007986 */ /* 0x0001e4000c10190c */
.L_x_18:
[----:B------:R-:W-:-:S04]  /*9e70*/  MOV R0, UR4 ;  /* 0x0000000400007c02 */ /* 0x000fc80008000f00 */
[----:B------:R-:W-:-:S13]  /*9e80*/  ISETP.GE.AND P0, PT, R0, 0x1, PT ;  /* 0x000000010000780c */ /* 0x000fda0003f06270 */
[----:B------:R-:W-:Y:S05]  /*9e90*/  @!P0 BRA `(.L_x_98) ;  /* 0x0000000000948947 */ /* 0x000fea0003800000 */
[----:B0-----:R-:W-:Y:S01]  /*9ea0*/  MOV R2, UR4 ;  /* 0x0000000400027c02 */ /* 0x001fe20008000f00 */
[----:B------:R-:W-:Y:S01]  /*9eb0*/  HFMA2 R11, -RZ, RZ, 0, 0 ;  /* 0x00000000ff0b7431 */ /* 0x000fe200000001ff */
[----:B------:R-:W-:Y:S02]  /*9ec0*/  MOV R0, UR4 ;  /* 0x0000000400007c02 */ /* 0x000fe40008000f00 */
[----:B------:R-:W-:Y:S02]  /*9ed0*/  ISETP.GE.U32.AND P0, PT, R2, 0x4, PT ;  /* 0x000000040200780c */ /* 0x000fe40003f06070 */
[----:B------:R-:W-:-:S04]  /*9ee0*/  LOP3.LUT R0, R0, 0x3, RZ, 0xc0, !PT ;  /* 0x0000000300007812 */ /* 0x000fc800078ec0ff */
[----:B------:R-:W-:-:S07]  /*9ef0*/  ISETP.NE.AND P1, PT, R0, RZ, PT ;  /* 0x000000ff0000720c */ /* 0x000fce0003f25270 */
[----:B------:R-:W-:Y:S06]  /*9f00*/  @!P0 BRA `(.L_x_99) ;  /* 0x0000000000488947 */ /* 0x000fec0003800000 */
[----:B------:R-:W-:Y:S02]  /*9f10*/  MOV R11, UR4 ;  /* 0x00000004000b7c02 */ /* 0x000fe40008000f00 */
[----:B------:R-:W-:Y:S02]  /*9f20*/  MOV R7, RZ ;  /* 0x000000ff00077202 */ /* 0x000fe40000000f00 */
[----:B------:R-:W-:-:S07]  /*9f30*/  LOP3.LUT R11, R11, 0x7ffffffc, RZ, 0xc0, !PT ;  /* 0x7ffffffc0b0b7812 */ /* 0x000fce00078ec0ff */
.L_x_100:
[----:B0-----:R-:W0:Y:S08]  /*9f40*/  LDC.64 R2, c[0x0][0x3e8] ;  /* 0x0000fa00ff027b82 */ /* 0x001e300000000a00 */
[----:B------:R-:W1:Y:S01]  /*9f50*/  LDC.64 R4, c[0x0][0x3c0] ;  /* 0x0000f000ff047b82 */ /* 0x000e620000000a00 */
[----:B0-----:R-:W-:-:S05]  /*9f60*/  IMAD.WIDE.U32 R2, R7, 0x4, R2 ;  /* 0x0000000407027825 */ /* 0x001fca00078e0002 */
[----:B----4-:R-:W2:Y:S01]  /*9f70*/  LDG.E R9, desc[UR12][R2.64] ;  /* 0x0000000c02097981 */ /* 0x010ea2000c1e1900 */
[----:B-1----:R-:W-:-:S05]  /*9f80*/  IMAD.WIDE.U32 R4, R7, 0x4, R4 ;  /* 0x0000000407047825 */ /* 0x002fca00078e0004 */
[----:B--2---:R0:W-:Y:S04]  /*9f90*/  STG.E desc[UR12][R4.64], R9 ;  /* 0x0000000904007986 */ /* 0x0041e8000c10190c */
[----:B------:R-:W2:Y:S04]  /*9fa0*/  LDG.E R13, desc[UR12][R2.64+0x4] ;  /* 0x0000040c020d7981 */ /* 0x000ea8000c1e1900 */
[----:B--2---:R0:W-:Y:S04]  /*9fb0*/  STG.E desc[UR12][R4.64+0x4], R13 ;  /* 0x0000040d04007986 */ /* 0x0041e8000c10190c */
[----:B------:R-:W2:Y:S04]  /*9fc0*/  LDG.E R15, desc[UR12][R2.64+0x8] ;  /* 0x0000080c020f7981 */ /* 0x000ea8000c1e1900 */
[----:B--2---:R0:W-:Y:S04]  /*9fd0*/  STG.E desc[UR12][R4.64+0x8], R15 ;  /* 0x0000080f04007986 */ /* 0x0041e8000c10190c */
[----:B------:R-:W2:Y:S01]  /*9fe0*/  LDG.E R17, desc[UR12][R2.64+0xc] ;  /* 0x00000c0c02117981 */ /* 0x000ea2000c1e1900 */
[----:B------:R-:W-:-:S04]  /*9ff0*/  IADD3 R7, PT, PT, R7, 0x4, RZ ;  /* 0x0000000407077810 */ /* 0x000fc80007ffe0ff */
[----:B------:R-:W-:Y:S01]  /*a000*/  ISETP.NE.AND P0, PT, R7, R11, PT ;  /* 0x0000000b0700720c */ /* 0x000fe20003f05270 */
[----:B--2---:R0:W-:-:S12]  /*a010*/  STG.E desc[UR12][R4.64+0xc], R17 ;  /* 0x00000c1104007986 */ /* 0x0041d8000c10190c */
[----:B------:R-:W-:Y:S05]  /*a020*/  @P0 BRA `(.L_x_100) ;  /* 0xfffffffc00c40947 */ /* 0x000fea000383ffff */
.L_x_99:
[----:B------:R-:W-:Y:S05]  /*a030*/  @!P1 BRA `(.L_x_98) ;  /* 0x00000000002c9947 */ /* 0x000fea0003800000 */
[----:B0---4-:R-:W0:Y:S01]  /*a040*/  LDC.64 R8, c[0x0][0x3c0] ;  /* 0x0000f000ff087b82 */ /* 0x011e220000000a00 */
[----:B------:R-:W-:-:S07]  /*a050*/  UMOV UR5, URZ ;  /* 0x000000ff00057c82 */ /* 0x000fce0008000000 */
[----:B------:R-:W1:Y:S02]  /*a060*/  LDC.64 R6, c[0x0][0x3e8] ;  /* 0x0000fa00ff067b82 */ /* 0x000e640000000a00 */
.L_x_101:
[----:B-12---:R-:W-:-:S06]  /*a070*/  IMAD.WIDE.U32 R2, R11, 0x4, R6 ;  /* 0x000000040b027825 */ /* 0x006fcc00078e0006 */
[----:B------:R-:W2:Y:S01]  /*a080*/  LDG.E R3, desc[UR12][R2.64] ;  /* 0x0000000c02037981 */ /* 0x000ea2000c1e1900 */
[C---:B0-----:R-:W-:Y:S01]  /*a090*/  IMAD.WIDE.U32 R4, R11.reuse, 0x4, R8 ;  /* 0x000000040b047825 */ /* 0x041fe200078e0008 */
[----:B------:R-:W-:Y:S01]  /*a0a0*/  UIADD3 UR5, UPT, UPT, UR5, 0x1, URZ ;  /* 0x0000000105057890 */ /* 0x000fe2000fffe0ff */
[----:B------:R-:W-:-:S05]  /*a0b0*/  IADD3 R11, PT, PT, R11, 0x1, RZ ;  /* 0x000000010b0b7810 */ /* 0x000fca0007ffe0ff */
[----:B------:R-:W-:Y:S01]  /*a0c0*/  ISETP.NE.AND P0, PT, R0, UR5, PT ;  /* 0x0000000500007c0c */ /* 0x000fe2000bf05270 */
[----:B--2---:R2:W-:-:S12]  /*a0d0*/  STG.E desc[UR12][R4.64], R3 ;  /* 0x0000000304007986 */ /* 0x0045d8000c10190c */
[----:B------:R-:W-:Y:S05]  /*a0e0*/  @P0 BRA `(.L_x_101) ;  /* 0xfffffffc00e00947 */ /* 0x000fea000383ffff */
.L_x_98:
[----:B------:R-:W-:-:S04]  /*a0f0*/  MOV R0, UR4 ;  /* 0x0000000400007c02 */ /* 0x000fc80008000f00 */
[----:B------:R-:W-:-:S13]  /*a100*/  ISETP.GE.AND P0, PT, R0, 0x1, PT ;  /* 0x000000010000780c */ /* 0x000fda0003f06270 */
[----:B------:R-:W-:Y:S05]  /*a110*/  @!P0 EXIT ;  /* 0x000000000000894d */ /* 0x000fea0003800000 */
[----:B0-2---:R-:W0:Y:S01]  /*a120*/  LDC.64 R2, c[0x0][0x400] ;  /* 0x00010000ff027b82 */ /* 0x005e220000000a00 */
[----:B------:R-:W1:Y:S01]  /*a130*/  LDCU.64 UR6, c[0x0][0x3c0] ;  /* 0x00007800ff0677ac */ /* 0x000e620008000a00 */
[----:B0-----:R0:W5:Y:S01]  /*a140*/  LDG.E R7, desc[UR12][R2.64] ;  /* 0x0000000c02077981 */ /* 0x001162000c1e1900 */
[----:B------:R-:W-:Y:S01]  /*a150*/  HFMA2 R6, -RZ, RZ, 0, 0 ;  /* 0x00000000ff067431 */ /* 0x000fe200000001ff */
[----:B-1----:R-:W-:-:S04]  /*a160*/  UIADD3 UR5, UP0, UPT, UR6, 0x8, URZ ;  /* 0x0000000806057890 */ /* 0x002fc8000ff1e0ff */
[----:B------:R-:W-:-:S12]  /*a170*/  UIADD3.X UR6, UPT, UPT, URZ, UR7, URZ, UP0, !UPT ;  /* 0x00000007ff067290 */ /* 0x000fd800087fe4ff */
.L_x_105:
[----:B0123--:R-:W0:Y:S01]  /*a180*/  LDC.64 R2, c[0x0][0x3e8] ;  /* 0x0000fa00ff027b82 */ /* 0x00fe220000000a00 */
[-C--:B-----5:R-:W-:Y:S01]  /*a190*/  IMAD R5, R7, R6.reuse, RZ ;  /* 0x0000000607057224 */ /* 0x0a0fe200078e02ff */
[----:B------:R-:W-:Y:S02]  /*a1a0*/  IADD3 R0, PT, PT, -R6, UR4, RZ ;  /* 0x0000000406007c10 */ /* 0x000fe4000fffe1ff */
[-C--:B----4-:R-:W-:Y:S02]  /*a1b0*/  MOV R13, R6.reuse ;  /* 0x00000006000d7202 */ /* 0x090fe40000000f00 */
[C---:B------:R-:W-:Y:S02]  /*a1c0*/  IADD3 R8, P0, PT, R5.reuse, R6, RZ ;  /* 0x0000000605087210 */ /* 0x040fe40007f1e0ff */
[----:B------:R-:W1:Y:S02]  /*a1d0*/  LDC.64 R10, c[0x0][0x3d0] ;  /* 0x0000f400ff0a7b82 */ /* 0x000e640000000a00 */
[----:B------:R-:W-:-:S02]  /*a1e0*/  LEA.HI.X.SX32 R5, R5, RZ, 0x1, P0 ;  /* 0x000000ff05057211 */ /* 0x000fc400000f0eff */
[----:B------:R-:W-:Y:S01]  /*a1f0*/  LOP3.LUT P0, R12, R0, 0x3, RZ, 0xc0, !PT ;  /* 0x00000003000c7812 */ /* 0x000fe2000780c0ff */
[----:B0-----:R-:W-:-:S05]  /*a200*/  IMAD.WIDE.U32 R2, R6, 0x4, R2 ;  /* 0x0000000406027825 */ /* 0x001fca00078e0002 */
[----:B------:R0:W-:Y:S01]  /*a210*/  STG.E desc[UR12][R2.64], RZ ;  /* 0x000000ff02007986 */ /* 0x0001e2000c10190c */
[----:B-1----:R-:W-:-:S04]  /*a220*/  LEA R4, P1, R8, R10, 0x2 ;  /* 0x0000000a08047211 */ /* 0x002fc800078210ff */
[----:B------:R-:W-:Y:S02]  /*a230*/  LEA.HI.X R5, R8, R11, R5, 0x2, P1 ;  /* 0x0000000b08057211 */ /* 0x000fe400008f1405 */
[----:B------:R-:W-:Y:S01]  /*a240*/  MOV R11, RZ ;  /* 0x000000ff000b7202 */ /* 0x000fe20000000f00 */
[----:B0-----:R-:W-:Y:S06]  /*a250*/  @!P0 BRA `(.L_x_102) ;  /* 0x0000000000648947 */ /* 0x001fec0003800000 */
[----:B------:R-:W0:Y:S01]  /*a260*/  LDC.64 R8, c[0x0][0x3c0] ;  /* 0x0000f000ff087b82 */ /* 0x000e220000000a00 */
[----:B------:R1:W2:Y:S01]  /*a270*/  LDG.E R0, desc[UR12][R4.64] ;  /* 0x0000000c04007981 */ /* 0x0002a2000c1e1900 */
[----:B0-----:R-:W-:-:S04]  /*a280*/  LEA R8, P0, R6, R8, 0x2 ;  /* 0x0000000806087211 */ /* 0x001fc800078010ff */
[----:B------:R-:W-:-:S05]  /*a290*/  LEA.HI.X R9, R6, R9, RZ, 0x2, P0 ;  /* 0x0000000906097211 */ /* 0x000fca00000f14ff */
[----:B------:R-:W2:Y:S01]  /*a2a0*/  LDG.E R11, desc[UR12][R8.64] ;  /* 0x0000000c080b7981 */ /* 0x000ea2000c1e1900 */
[----:B------:R-:W-:Y:S01]  /*a2b0*/  ISETP.NE.AND P0, PT, R12, 0x1, PT ;  /* 0x000000010c00780c */ /* 0x000fe20003f05270 */
[----:B-1----:R-:W-:Y:S01]  /*a2c0*/  IMAD.WIDE R4, R7, 0x4, R4 ;  /* 0x0000000407047825 */ /* 0x002fe200078e0204 */
[----:B------:R-:W-:-:S03]  /*a2d0*/  IADD3 R13, PT, PT, R6, 0x1, RZ ;  /* 0x00000001060d7810 */ /* 0x000fc60007ffe0ff */
[----:B--2---:R-:W-:-:S05]  /*a2e0*/  FFMA R11, R0, R11, RZ ;  /* 0x0000000b000b7223 */ /* 0x004fca00000000ff */
[----:B------:R0:W-:Y:S03]  /*a2f0*/  STG.E desc[UR12][R2.64], R11 ;  /* 0x0000000b02007986 */ /* 0x0001e6000c10190c */
[----:B------:R-:W-:Y:S05]  /*a300*/  @!P0 BRA `(.L_x_102) ;  /* 0x0000000000388947 */ /* 0x000fea0003800000 */
[----:B------:R1:W0:Y:S04]  /*a310*/  LDG.E R0, desc[UR12][R4.64] ;  /* 0x0000000c04007981 */ /* 0x000228000c1e1900 */
[----:B------:R-:W0:Y:S01]  /*a320*/  LDG.E R10, desc[UR12][R8.64+0x4] ;  /* 0x0000040c080a7981 */ /* 0x000e22000c1e1900 */
[----:B------:R-:W-:Y:S02]  /*a330*/  ISETP.NE.AND P0, PT, R12, 0x2, PT ;  /* 0x000000020c00780c */ /* 0x000fe40003f05270 */
[----:B------:R-:W-:Y:S01]  /*a340*/  IADD3 R13, PT, PT, R6, 0x2, RZ ;  /* 0x00000002060d7810 */ /* 0x000fe20007ffe0ff */
[----:B-1----:R-:W-:-:S04]  /*a350*/  IMAD.WIDE R4, R7, 0x4, R4 ;  /* 0x0000000407047825 */ /* 0x002fc800078e0204 */
[----:B0-----:R-:W-:-:S05]  /*a360*/  FFMA R11, R0, R10, R11 ;  /* 0x0000000a000b7223 */ /* 0x001fca000000000b */
[----:B------:R1:W-:Y:S01]  /*a370*/  STG.E desc[UR12][R2.64], R11 ;  /* 0x0000000b02007986 */ /* 0x0003e2000c10190c */
[----:B------:R-:W-:Y:S05]  /*a380*/  @!P0 BRA `(.L_x_102) ;  /* 0x0000000000188947 */ /* 0x000fea0003800000 */
[----:B------:R-:W1:Y:S04]  /*a390*/  LDG.E R8, desc[UR12][R8.64+0x8] ;  /* 0x0000080c08087981 */ /* 0x000e68000c1e1900 */
[----:B------:R0:W1:Y:S01]  /*a3a0*/  LDG.E R0, desc[UR12][R4.64] ;  /* 0x0000000c04007981 */ /* 0x000062000c1e1900 */
[----:B------:R-:W-:Y:S01]  /*a3b0*/  IADD3 R13, PT, PT, R6, 0x3, RZ ;  /* 0x00000003060d7810 */ /* 0x000fe20007ffe0ff */
[----:B0-----:R-:W-:-:S04]  /*a3c0*/  IMAD.WIDE R4, R7, 0x4, R4 ;  /* 0x0000000407047825 */ /* 0x001fc800078e0204 */
[----:B-1----:R-:W-:-:S05]  /*a3d0*/  FFMA R11, R0, R8, R11 ;  /* 0x00000008000b7223 */ /* 0x002fca000000000b */
[----:B------:R2:W-:Y:S02]  /*a3e0*/  STG.E desc[UR12][R2.64], R11 ;  /* 0x0000000b02007986 */ /* 0x0005e4000c10190c */
.L_x_102:
[----:B------:R-:W-:-:S04]  /*a3f0*/  IADD3 R0, PT, PT, R6, -UR4, RZ ;  /* 0x8000000406007c10 */ /* 0x000fc8000fffe0ff */
[----:B------:R-:W-:-:S13]  /*a400*/  ISETP.GT.U32.AND P0, PT, R0, -0x4, PT ;  /* 0xfffffffc0000780c */ /* 0x000fda0003f04070 */
[----:B------:R-:W-:Y:S05]  /*a410*/  @P0 BRA `(.L_x_103) ;  /* 0x0000000000740947 */ /* 0x000fea0003800000 */
[----:B------:R-:W-:Y:S02]  /*a420*/  MOV R8, UR5 ;  /* 0x0000000500087c02 */ /* 0x000fe40008000f00 */
[----:B------:R-:W-:Y:S02]  /*a430*/  MOV R9, UR6 ;  /* 0x0000000600097c02 */ /* 0x000fe40008000f00 */
[C---:B------:R-:W-:Y:S01]  /*a440*/  IADD3 R0, PT, PT, R13.reuse, -UR4, RZ ;  /* 0x800000040d007c10 */ /* 0x040fe2000fffe0ff */
[----:B------:R-:W-:-:S07]  /*a450*/  IMAD.WIDE.U32 R8, R13, 0x4, R8 ;  /* 0x000000040d087825 */ /* 0x000fce00078e0008 */
.L_x_104:
[----:B---3--:R-:W3:Y:S04]  /*a460*/  LDG.E R10, desc[UR12][R4.64] ;  /* 0x0000000c040a7981 */ /* 0x008ee8000c1e1900 */
[----:B------:R-:W3:Y:S02]  /*a470*/  LDG.E R12, desc[UR12][R8.64+-0x8] ;  /* 0xfffff80c080c7981 */ /* 0x000ee4000c1e1900 */
[----:B---3--:R-:W-:Y:S01]  /*a480*/  FFMA R17, R10, R12, R11 ;  /* 0x0000000c0a117223 */ /* 0x008fe2000000000b */
[----:B012---:R-:W-:-:S04]  /*a490*/  IMAD.WIDE R10, R7, 0x4, R4 ;  /* 0x00000004070a7825 */ /* 0x007fc800078e0204 */
[----:B------:R3:W-:Y:S04]  /*a4a0*/  STG.E desc[UR12][R2.64], R17 ;  /* 0x0000001102007986 */ /* 0x0007e8000c10190c */
[----:B------:R-:W2:Y:S04]  /*a4b0*/  LDG.E R12, desc[UR12][R10.64] ;  /* 0x0000000c0a0c7981 */ /* 0x000ea8000c1e1900 */
[----:B------:R-:W2:Y:S02]  /*a4c0*/  LDG.E R13, desc[UR12][R8.64+-0x4] ;  /* 0xfffffc0c080d7981 */ /* 0x000ea4000c1e1900 */
[----:B--2---:R-:W-:Y:S01]  /*a4d0*/  FFMA R19, R12, R13, R17 ;  /* 0x0000000d0c137223 */ /* 0x004fe20000000011 */
[----:B------:R-:W-:-:S04]  /*a4e0*/  IMAD.WIDE R12, R7, 0x4, R10 ;  /* 0x00000004070c7825 */ /* 0x000fc800078e020a */
[----:B------:R3:W-:Y:S04]  /*a4f0*/  STG.E desc[UR12][R2.64], R19 ;  /* 0x0000001302007986 */ /* 0x0007e8000c10190c */
[----:B------:R-:W2:Y:S04]  /*a500*/  LDG.E R14, desc[UR12][R12.64] ;  /* 0x0000000c0c0e7981 */ /* 0x000ea8000c1e1900 */
[----:B------:R-:W2:Y:S02]  /*a510*/  LDG.E R4, desc[UR12][R8.64] ;  /* 0x0000000c08047981 */ /* 0x000ea4000c1e1900 */
[----:B--2---:R-:W-:Y:S01]  /*a520*/  FFMA R21, R14, R4, R19 ;  /* 0x000000040e157223 */ /* 0x004fe20000000013 */
[----:B------:R-:W-:-:S04]  /*a530*/  IMAD.WIDE R14, R7, 0x4, R12 ;  /* 0x00000004070e7825 */ /* 0x000fc800078e020c */
[----:B------:R3:W-:Y:S04]  /*a540*/  STG.E desc[UR12][R2.64], R21 ;  /* 0x0000001502007986 */ /* 0x0007e8000c10190c */
[----:B------:R-:W2:Y:S04]  /*a550*/  LDG.E R4, desc[UR12][R14.64] ;  /* 0x0000000c0e047981 */ /* 0x000ea8000c1e1900 */
[----:B------:R0:W2:Y:S01]  /*a560*/  LDG.E R11, desc[UR12][R8.64+0x4] ;  /* 0x0000040c080b7981 */ /* 0x0000a2000c1e1900 */
[----:B------:R-:W-:-:S04]  /*a570*/  IADD3 R0, PT, PT, R0, 0x4, RZ ;  /* 0x0000000400007810 */ /* 0x000fc80007ffe0ff */
[----:B------:R-:W-:Y:S02]  /*a580*/  ISETP.NE.AND P0, PT, R0, RZ, PT ;  /* 0x000000ff0000720c */ /* 0x000fe40003f05270 */
[----:B0-----:R-:W-:-:S05]  /*a590*/  IADD3 R8, P1, PT, R8, 0x10, RZ ;  /* 0x0000001008087810 */ /* 0x001fca0007f3e0ff */
[----:B------:R-:W-:Y:S02]  /*a5a0*/  IMAD.X R9, RZ, RZ, R9, P1 ;  /* 0x000000ffff097224 */ /* 0x000fe400008e0609 */
[----:B--2---:R-:W-:Y:S01]  /*a5b0*/  FFMA R11, R4, R11, R21 ;  /* 0x0000000b040b7223 */ /* 0x004fe20000000015 */
[----:B------:R-:W-:-:S04]  /*a5c0*/  IMAD.WIDE R4, R7, 0x4, R14 ;  /* 0x0000000407047825 */ /* 0x000fc800078e020e */
[----:B------:R3:W-:Y:S01]  /*a5d0*/  STG.E desc[UR12][R2.64], R11 ;  /* 0x0000000b02007986 */ /* 0x0007e2000c10190c */
[----:B------:R-:W-:Y:S05]  /*a5e0*/  @P0 BRA `(.L_x_104) ;  /* 0xfffffffc009c0947 */ /* 0x000fea000383ffff */
.L_x_103:
[----:B------:R-:W-:-:S04]  /*a5f0*/  IADD3 R6, PT, PT, R6, 0x1, RZ ;  /* 0x0000000106067810 */ /* 0x000fc80007ffe0ff */
[----:B------:R-:W-:-:S13]  /*a600*/  ISETP.NE.AND P0, PT, R6, UR4, PT ;  /* 0x0000000406007c0c */ /* 0x000fda000bf05270 */
[----:B------:R-:W-:Y:S05]  /*a610*/  @P0 BRA `(.L_x_105) ;  /* 0xfffffff800d80947 */ /* 0x000fea000383ffff */
[----:B------:R-:W-:Y:S05]  /*a620*/  EXIT ;  /* 0x000000000000794d */ /* 0x000fea0003800000 */
        .weak           $__internal_0_$__cuda_sm20_sqrt_rn_f32_slowpath
        .type           $__internal_0_$__cuda_sm20_sqrt_rn_f32_slowpath,@function
        .size           $__internal_0_$__cuda_sm20_sqrt_rn_f32_slowpath,($__internal_1_$__cuda_sm3x_div_rn_noftz_f32_slowpath - $__internal_0_$__cuda_sm20_sqrt_rn_f32_slowpath)
$__internal_0_$__cuda_sm20_sqrt_rn_f32_slowpath:
[----:B------:R-:W-:-:S13]  /*a630*/  LOP3.LUT P0, RZ, R0, 0x7fffffff, RZ, 0xc0, !PT ;  /* 0x7fffffff00ff7812 */ /* 0x000fda000780c0ff */
[----:B------:R-:W-:Y:S01]  /*a640*/  @!P0 MOV R2, R0 ;  /* 0x0000000000028202 */ /* 0x000fe20000000f00 */
[----:B------:R-:W-:Y:S06]  /*a650*/  @!P0 BRA `(.L_x_106) ;  /* 0x0000000000448947 */ /* 0x000fec0003800000 */
[----:B------:R-:W-:-:S13]  /*a660*/  FSETP.GEU.FTZ.AND P0, PT, R0, RZ, PT ;  /* 0x000000ff0000720b */ /* 0x000fda0003f1e000 */
[----:B------:R-:W-:Y:S01]  /*a670*/  @!P0 MOV R2, 0x7fffffff ;  /* 0x7fffffff00028802 */ /* 0x000fe20000000f00 */
[----:B------:R-:W-:Y:S06]  /*a680*/  @!P0 BRA `(.L_x_106) ;  /* 0x0000000000388947 */ /* 0x000fec0003800000 */
[----:B------:R-:W-:-:S13]  /*a690*/  FSETP.GTU.FTZ.AND P0, PT, |R0|, +INF , PT ;  /* 0x7f8000000000780b */ /* 0x000fda0003f1c200 */
[----:B------:R-:W-:Y:S01]  /*a6a0*/  @P0 FADD.FTZ R2, R0, 1 ;  /* 0x3f80000000020421 */ /* 0x000fe20000010000 */
[----:B------:R-:W-:Y:S06]  /*a6b0*/  @P0 BRA `(.L_x_106) ;  /* 0x00000000002c0947 */ /* 0x000fec0003800000 */
[----:B------:R-:W-:-:S13]  /*a6c0*/  FSETP.NEU.FTZ.AND P0, PT, |R0|, +INF , PT ;  /* 0x7f8000000000780b */ /* 0x000fda0003f1d200 */
[----:B------:R-:W-:Y:S01]  /*a6d0*/  @!P0 MOV R2, R0 ;  /* 0x0000000000028202 */ /* 0x000fe20000000f00 */
[----:B------:R-:W-:Y:S06]  /*a6e0*/  @!P0 BRA `(.L_x_106) ;  /* 0x0000000000208947 */ /* 0x000fec0003800000 */
[----:B------:R-:W-:-:S04]  /*a6f0*/  FFMA R0, R0, 1.84467440737095516160e+19, RZ ;  /* 0x5f80000000007823 */ /* 0x000fc800000000ff */
[----:B------:R-:W0:Y:S02]  /*a700*/  MUFU.RSQ R3, R0 ;  /* 0x0000000000037308 */ /* 0x000e240000001400 */
[----:B0-----:R-:W-:Y:S01]  /*a710*/  FMUL.FTZ R19, R0, R3 ;  /* 0x0000000300137220 */ /* 0x001fe20000410000 */
[----:B------:R-:W-:-:S03]  /*a720*/  FMUL.FTZ R3, R3, 0.5 ;  /* 0x3f00000003037820 */ /* 0x000fc60000410000 */
[----:B------:R-:W-:-:S04]  /*a730*/  FADD.FTZ R2, -R19, -RZ ;  /* 0x800000ff13027221 */ /* 0x000fc80000010100 */
[----:B------:R-:W-:-:S04]  /*a740*/  FFMA R2, R19, R2, R0 ;  /* 0x0000000213027223 */ /* 0x000fc80000000000 */
[----:B------:R-:W-:-:S04]  /*a750*/  FFMA R2, R2, R3, R19 ;  /* 0x0000000302027223 */ /* 0x000fc80000000013 */
[----:B------:R-:W-:-:S07]  /*a760*/  FMUL.FTZ R2, R2, 2.3283064365386962891e-10 ;  /* 0x2f80000002027820 */ /* 0x000fce0000410000 */
.L_x_106:
[----:B------:R-:W-:Y:S01]  /*a770*/  HFMA2 R3, -RZ, RZ, 0, 0 ;  /* 0x00000000ff037431 */ /* 0x000fe200000001ff */
[----:B------:R-:W-:Y:S02]  /*a780*/  MOV R0, R2 ;  /* 0x0000000200007202 */ /* 0x000fe40000000f00 */
[----:B------:R-:W-:-:S04]  /*a790*/  MOV R2, R16 ;  /* 0x0000001000027202 */ /* 0x000fc80000000f00 */
[----:B------:R-:W-:Y:S05]  /*a7a0*/  RET.REL.NODEC R2 `(_Z22match_pursuit_streamediPiS_PfS0_S0_S0_S0_S0_S0_S0_S0_S0_S0_S_S0_S_) ;  /* 0xffffff5802147950 */ /* 0x000fea0003c3ffff */
        .weak           $__internal_1_$__cuda_sm3x_div_rn_noftz_f32_slowpath
        .type           $__internal_1_$__cuda_sm3x_div_rn_noftz_f32_slowpath,@function
        .size           $__internal_1_$__cuda_sm3x_div_rn_noftz_f32_slowpath,(.L_x_324 - $__internal_1_$__cuda_sm3x_div_rn_noftz_f32_slowpath)
$__internal_1_$__cuda_sm3x_div_rn_noftz_f32_slowpath:
[----:B------:R-:W-:Y:S02]  /*a7b0*/  SHF.R.U32.HI R24, RZ, 0x17, R3 ;  /* 0x00000017ff187819 */ /* 0x000fe40000011603 */
[----:B------:R-:W-:Y:S02]  /*a7c0*/  SHF.R.U32.HI R26, RZ, 0x17, R0 ;  /* 0x00000017ff1a7819 */ /* 0x000fe40000011600 */
[----:B------:R-:W-:Y:S02]  /*a7d0*/  LOP3.LUT R24, R24, 0xff, RZ, 0xc0, !PT ;  /* 0x000000ff18187812 */ /* 0x000fe400078ec0ff */
[----:B------:R-:W-:Y:S02]  /*a7e0*/  LOP3.LUT R26, R26, 0xff, RZ, 0xc0, !PT ;  /* 0x000000ff1a1a7812 */ /* 0x000fe400078ec0ff */
[----:B------:R-:W-:Y:S02]  /*a7f0*/  IADD3 R25, PT, PT, R24, -0x1, RZ ;  /* 0xffffffff18197810 */ /* 0x000fe40007ffe0ff */
[----:B------:R-:W-:-:S02]  /*a800*/  IADD3 R27, PT, PT, R26, -0x1, RZ ;  /* 0xffffffff1a1b7810 */ /* 0x000fc40007ffe0ff */
[----:B------:R-:W-:-:S04]  /*a810*/  ISETP.GT.U32.AND P0, PT, R25, 0xfd, PT ;  /* 0x000000fd1900780c */ /* 0x000fc80003f04070 */
[----:B------:R-:W-:-:S13]  /*a820*/  ISETP.GT.U32.OR P0, PT, R27, 0xfd, P0 ;  /* 0x000000fd1b00780c */ /* 0x000fda0000704470 */
[----:B------:R-:W-:Y:S01]  /*a830*/  @!P0 MOV R25, RZ ;  /* 0x000000ff00198202 */ /* 0x000fe20000000f00 */
[----:B------:R-:W-:Y:S06]  /*a840*/  @!P0 BRA `(.L_x_107) ;  /* 0x0000000000648947 */ /* 0x000fec0003800000 */
[----:B------:R-:W-:Y:S02]  /*a850*/  FSETP.GTU.FTZ.AND P0, PT, |R0|, +INF , PT ;  /* 0x7f8000000000780b */ /* 0x000fe40003f1c200 */
[----:B------:R-:W-:-:S04]  /*a860*/  FSETP.GTU.FTZ.AND P1, PT, |R3|, +INF , PT ;  /* 0x7f8000000300780b */ /* 0x000fc80003f3c200 */
[----:B------:R-:W-:-:S13]  /*a870*/  PLOP3.LUT P0, PT, P0, P1, PT, 0xf8, 0x8f ;  /* 0x00000000008f781c */ /* 0x000fda0000703f70 */
[----:B------:R-:W-:Y:S05]  /*a880*/  @P0 BRA `(.L_x_108) ;  /* 0x00000004005c0947 */ /* 0x000fea0003800000 */
[----:B------:R-:W-:-:S13]  /*a890*/  LOP3.LUT P0, RZ, R3, 0x7fffffff, R0, 0xc8, !PT ;  /* 0x7fffffff03ff7812 */ /* 0x000fda000780c800 */
[----:B------:R-:W-:Y:S05]  /*a8a0*/  @!P0 BRA `(.L_x_109) ;  /* 0x0000000400488947 */ /* 0x000fea0003800000 */
[C---:B------:R-:W-:Y:S02]  /*a8b0*/  FSETP.NEU.FTZ.AND P1, PT, |R0|.reuse, +INF , PT ;  /* 0x7f8000000000780b */ /* 0x040fe40003f3d200 */
[----:B------:R-:W-:Y:S02]  /*a8c0*/  FSETP.NEU.FTZ.AND P2, PT, |R3|, +INF , PT ;  /* 0x7f8000000300780b */ /* 0x000fe40003f5d200 */
[----:B------:R-:W-:-:S11]  /*a8d0*/  FSETP.NEU.FTZ.AND P0, PT, |R0|, +INF , PT ;  /* 0x7f8000000000780b */ /* 0x000fd60003f1d200 */
[----:B------:R-:W-:Y:S05]  /*a8e0*/  @!P2 BRA !P1, `(.L_x_109) ;  /* 0x000000040038a947 */ /* 0x000fea0004800000 */
[----:B------:R-:W-:-:S04]  /*a8f0*/  LOP3.LUT P1, RZ, R0, 0x7fffffff, RZ, 0xc0, !PT ;  /* 0x7fffffff00ff7812 */ /* 0x000fc8000782c0ff */
[----:B------:R-:W-:-:S13]  /*a900*/  PLOP3.LUT P1, PT, P2, P1, PT, 0x2f, 0xf2 ;  /* 0x0000000000f2781c */ /* 0x000fda0001722577 */
[----:B------:R-:W-:Y:S05]  /*a910*/  @P1 BRA `(.L_x_110) ;  /* 0x0000000400201947 */ /* 0x000fea0003800000 */
[----:B------:R-:W-:-:S04]  /*a920*/  LOP3.LUT P1, RZ, R3, 0x7fffffff, RZ, 0xc0, !PT ;  /* 0x7fffffff03ff7812 */ /* 0x000fc8000782c0ff */
[----:B------:R-:W-:-:S13]  /*a930*/  PLOP3.LUT P0, PT, P0, P1, PT, 0x2f, 0xf2 ;  /* 0x0000000000f2781c */ /* 0x000fda0000702577 */
[----:B------:R-:W-:Y:S05]  /*a940*/  @P0 BRA `(.L_x_111) ;  /* 0x0000000400040947 */ /* 0x000fea0003800000 */
[----:B------:R-:W-:-:S04]  /*a950*/  IADD3 R25, PT, PT, R26, -0x1, RZ ;  /* 0xffffffff1a197810 */ /* 0x000fc80007ffe0ff */
[----:B------:R-:W-:Y:S02]  /*a960*/  ISETP.GE.AND P0, PT, R25, RZ, PT ;  /* 0x000000ff1900720c */ /* 0x000fe40003f06270 */
[----:B------:R-:W-:-:S04]  /*a970*/  IADD3 R25, PT, PT, R24, -0x1, RZ ;  /* 0xffffffff18197810 */ /* 0x000fc80007ffe0ff */
[----:B------:R-:W-:-:S07]  /*a980*/  ISETP.GE.AND P1, PT, R25, RZ, PT ;  /* 0x000000ff1900720c */ /* 0x000fce0003f26270 */
[----:B------:R-:W-:Y:S01]  /*a990*/  @P0 MOV R25, RZ ;  /* 0x000000ff00190202 */ /* 0x000fe20000000f00 */
[----:B------:R-:W-:Y:S01]  /*a9a0*/  @!P0 FFMA R0, R0, 1.84467440737095516160e+19, RZ ;  /* 0x5f80000000008823 */ /* 0x000fe200000000ff */
[----:B------:R-:W-:-:S04]  /*a9b0*/  @!P0 MOV R25, 0xffffffc0 ;  /* 0xffffffc000198802 */ /* 0x000fc80000000f00 */
[----:B------:R-:W-:Y:S01]  /*a9c0*/  @!P1 FFMA R3, R3, 1.84467440737095516160e+19, RZ ;  /* 0x5f80000003039823 */ /* 0x000fe200000000ff */
[----:B------:R-:W-:-:S07]  /*a9d0*/  @!P1 IADD3 R25, PT, PT, R25, 0x40, RZ ;  /* 0x0000004019199810 */ /* 0x000fce0007ffe0ff */
.L_x_107:
[----:B------:R-:W-:Y:S02]  /*a9e0*/  LEA R30, R24, 0xc0800000, 0x17 ;  /* 0xc0800000181e7811 */ /* 0x000fe400078eb8ff */
[----:B------:R-:W-:Y:S02]  /*a9f0*/  IADD3 R27, PT, PT, R26, -0x7f, RZ ;  /* 0xffffff811a1b7810 */ /* 0x000fe40007ffe0ff */
[----:B------:R-:W-:-:S03]  /*aa00*/  IADD3 R30, PT, PT, -R30, R3, RZ ;  /* 0x000000031e1e7210 */ /* 0x000fc60007ffe1ff */
[----:B------:R-:W-:Y:S01]  /*aa10*/  IMAD R0, R27, -0x800000, R0 ;  /* 0xff8000001b007824 */ /* 0x000fe200078e0200 */
[----:B------:R-:W0:Y:S01]  /*aa20*/  MUFU.RCP R28, R30 ;  /* 0x0000001e001c7308 */ /* 0x000e220000001000 */
[----:B------:R-:W-:-:S04]  /*aa30*/  FADD.FTZ R3, -R30, -RZ ;  /* 0x800000ff1e037221 */ /* 0x000fc80000010100 */
[----:B0-----:R-:W-:-:S04]  /*aa40*/  FFMA R29, R28, R3, 1 ;  /* 0x3f8000001c1d7423 */ /* 0x001fc80000000003 */
[----:B------:R-:W-:-:S04]  /*aa50*/  FFMA R29, R28, R29, R28 ;  /* 0x0000001d1c1d7223 */ /* 0x000fc8000000001c */
[----:B------:R-:W-:-:S04]  /*aa60*/  FFMA R26, R0, R29, RZ ;  /* 0x0000001d001a7223 */ /* 0x000fc800000000ff */
[----:B------:R-:W-:-:S04]  /*aa70*/  FFMA R28, R3, R26, R0 ;  /* 0x0000001a031c7223 */ /* 0x000fc80000000000 */
[----:B------:R-:W-:Y:S01]  /*aa80*/  FFMA R28, R29, R28, R26 ;  /* 0x0000001c1d1c7223 */ /* 0x000fe2000000001a */
[----:B------:R-:W-:-:S03]  /*aa90*/  IADD3 R26, PT, PT, R27, 0x7f, -R24 ;  /* 0x0000007f1b1a7810 */ /* 0x000fc60007ffe818 */
[----:B------:R-:W-:Y:S01]  /*aaa0*/  FFMA R3, R3, R28, R0 ;  /* 0x0000001c03037223 */ /* 0x000fe20000000000 */
[----:B------:R-:W-:-:S03]  /*aab0*/  IADD3 R25, PT, PT, R26, R25, RZ ;  /* 0x000000191a197210 */ /* 0x000fc60007ffe0ff */
[----:B------:R-:W-:-:S05]  /*aac0*/  FFMA R0, R29, R3, R28 ;  /* 0x000000031d007223 */ /* 0x000fca000000001c */
[----:B------:R-:W-:-:S04]  /*aad0*/  SHF.R.U32.HI R24, RZ, 0x17, R0 ;  /* 0x00000017ff187819 */ /* 0x000fc80000011600 */
[----:B------:R-:W-:-:S04]  /*aae0*/  LOP3.LUT R24, R24, 0xff, RZ, 0xc0, !PT ;  /* 0x000000ff18187812 */ /* 0x000fc800078ec0ff */
[----:B------:R-:W-:-:S04]  /*aaf0*/  IADD3 R24, PT, PT, R24, R25, RZ ;  /* 0x0000001918187210 */ /* 0x000fc80007ffe0ff */
[----:B------:R-:W-:-:S04]  /*ab00*/  IADD3 R26, PT, PT, R24, -0x1, RZ ;  /* 0xffffffff181a7810 */ /* 0x000fc80007ffe0ff */
[----:B------:R-:W-:-:S13]  /*ab10*/  ISETP.GE.U32.AND P0, PT, R26, 0xfe, PT ;  /* 0x000000fe1a00780c */ /* 0x000fda0003f06070 */
[----:B------:R-:W-:Y:S05]  /*ab20*/  @!P0 BRA `(.L_x_112) ;  /* 0x0000000000808947 */ /* 0x000fea0003800000 */
[----:B------:R-:W-:-:S13]  /*ab30*/  ISETP.GT.AND P0, PT, R24, 0xfe, PT ;  /* 0x000000fe1800780c */ /* 0x000fda0003f04270 */
[----:B------:R-:W-:Y:S05]  /*ab40*/  @P0 BRA `(.L_x_113) ;  /* 0x00000000006c0947 */ /* 0x000fea0003800000 */
[----:B------:R-:W-:-:S13]  /*ab50*/  ISETP.GE.AND P0, PT, R24, 0x1, PT ;  /* 0x000000011800780c */ /* 0x000fda0003f06270 */
[----:B------:R-:W-:Y:S05]  /*ab60*/  @P0 BRA `(.L_x_114) ;  /* 0x0000000000740947 */ /* 0x000fea0003800000 */
[----:B------:R-:W-:Y:S02]  /*ab70*/  ISETP.GE.AND P0, PT, R24, -0x18, PT ;  /* 0xffffffe81800780c */ /* 0x000fe40003f06270 */
[----:B------:R-:W-:-:S11]  /*ab80*/  LOP3.LUT R0, R0, 0x80000000, RZ, 0xc0, !PT ;  /* 0x8000000000007812 */ /* 0x000fd600078ec0ff */
[----:B------:R-:W-:Y:S05]  /*ab90*/  @!P0 BRA `(.L_x_114) ;  /* 0x0000000000688947 */ /* 0x000fea0003800000 */
[CCC-:B------:R-:W-:Y:S01]  /*aba0*/  FFMA.RZ R25, R29.reuse, R3.reuse, R28.reuse ;  /* 0x000000031d197223 */ /* 0x1c0fe2000000c01c */
[CCC-:B------:R-:W-:Y:S01]  /*abb0*/  FFMA.RP R26, R29.reuse, R3.reuse, R28.reuse ;  /* 0x000000031d1a7223 */ /* 0x1c0fe2000000801c */
[----:B------:R-:W-:Y:S01]  /*abc0*/  FFMA.RM R29, R29, R3, R28 ;  /* 0x000000031d1d7223 */ /* 0x000fe2000000401c */
[C---:B------:R-:W-:Y:S02]  /*abd0*/  IADD3 R3, PT, PT, R24.reuse, 0x20, RZ ;  /* 0x0000002018037810 */ /* 0x040fe40007ffe0ff */
[----:B------:R-:W-:Y:S02]  /*abe0*/  LOP3.LUT R25, R25, 0x7fffff, RZ, 0xc0, !PT ;  /* 0x007fffff19197812 */ /* 0x000fe400078ec0ff */
[C---:B------:R-:W-:Y:S02]  /*abf0*/  ISETP.NE.AND P2, PT, R24.reuse, RZ, PT ;  /* 0x000000ff1800720c */ /* 0x040fe40003f45270 */
[----:B------:R-:W-:Y:S02]  /*ac00*/  LOP3.LUT R28, R25, 0x800000, RZ, 0xfc, !PT ;  /* 0x00800000191c7812 */ /* 0x000fe400078efcff */
[----:B------:R-:W-:-:S02]  /*ac10*/  ISETP.NE.AND P1, PT, R24, RZ, PT ;  /* 0x000000ff1800720c */ /* 0x000fc40003f25270 */
[----:B------:R-:W-:Y:S02]  /*ac20*/  IADD3 R24, PT, PT, -R24, RZ, RZ ;  /* 0x000000ff18187210 */ /* 0x000fe40007ffe1ff */
[----:B------:R-:W-:Y:S02]  /*ac30*/  SHF.L.U32 R3, R28, R3, RZ ;  /* 0x000000031c037219 */ /* 0x000fe400000006ff */
[----:B------:R-:W-:Y:S02]  /*ac40*/  FSETP.NEU.FTZ.AND P0, PT, R26, R29, PT ;  /* 0x0000001d1a00720b */ /* 0x000fe40003f1d000 */
[----:B------:R-:W-:Y:S02]  /*ac50*/  SEL R25, R24, RZ, P2 ;  /* 0x000000ff18197207 */ /* 0x000fe40001000000 */
[----:B------:R-:W-:Y:S02]  /*ac60*/  ISETP.NE.AND P1, PT, R3, RZ, P1 ;  /* 0x000000ff0300720c */ /* 0x000fe40000f25270 */
[----:B------:R-:W-:-:S02]  /*ac70*/  SHF.R.U32.HI R28, RZ, R25, R28 ;  /* 0x00000019ff1c7219 */ /* 0x000fc4000001161c */
[----:B------:R-:W-:Y:S02]  /*ac80*/  PLOP3.LUT P0, PT, P0, P1, PT, 0xf8, 0x8f ;  /* 0x00000000008f781c */ /* 0x000fe40000703f70 */
[----:B------:R-:W-:Y:S02]  /*ac90*/  SHF.R.U32.HI R24, RZ, 0x1, R28 ;  /* 0x00000001ff187819 */ /* 0x000fe4000001161c */
[----:B------:R-:W-:-:S04]  /*aca0*/  SEL R3, RZ, 0x1, !P0 ;  /* 0x00000001ff037807 */ /* 0x000fc80004000000 */
[----:B------:R-:W-:-:S04]  /*acb0*/  LOP3.LUT R3, R3, 0x1, R24, 0xf8, !PT ;  /* 0x0000000103037812 */ /* 0x000fc800078ef818 */
[----:B------:R-:W-:-:S04]  /*acc0*/  LOP3.LUT R3, R3, R28, RZ, 0xc0, !PT ;  /* 0x0000001c03037212 */ /* 0x000fc800078ec0ff */
[----:B------:R-:W-:-:S04]  /*acd0*/  IADD3 R3, PT, PT, R24, R3, RZ ;  /* 0x0000000318037210 */ /* 0x000fc80007ffe0ff */
[----:B------:R-:W-:Y:S01]  /*ace0*/  LOP3.LUT R0, R3, R0, RZ, 0xfc, !PT ;  /* 0x0000000003007212 */ /* 0x000fe200078efcff */
[----:B------:R-:W-:Y:S06]  /*acf0*/  BRA `(.L_x_114) ;  /* 0x0000000000107947 */ /* 0x000fec0003800000 */
.L_x_113:
[----:B------:R-:W-:-:S04]  /*ad00*/  LOP3.LUT R0, R0, 0x80000000, RZ, 0xc0, !PT ;  /* 0x8000000000007812 */ /* 0x000fc800078ec0ff */
[----:B------:R-:W-:Y:S01]  /*ad10*/  LOP3.LUT R0, R0, 0x7f800000, RZ, 0xfc, !PT ;  /* 0x7f80000000007812 */ /* 0x000fe200078efcff */
[----:B------:R-:W-:Y:S06]  /*ad20*/  BRA `(.L_x_114) ;  /* 0x0000000000047947 */ /* 0x000fec0003800000 */
.L_x_112:
[----:B------:R-:W-:-:S07]  /*ad30*/  LEA R0, R25, R0, 0x17 ;  /* 0x0000000019007211 */ /* 0x000fce00078eb8ff */
.L_x_114:
[----:B------:R-:W-:Y:S01]  /*ad40*/  R2UR UR5, R0 ;  /* 0x00000000000572ca */ /* 0x000fe200000e0000 */
[----:B------:R-:W-:-:S14]  /*ad50*/  BRA `(.L_x_115) ;  /* 0x0000000000307947 */ /* 0x000fdc0003800000 */
.L_x_111:
[----:B------:R-:W-:-:S04]  /*ad60*/  LOP3.LUT R0, R3, 0x80000000, R0, 0x48, !PT ;  /* 0x8000000003007812 */ /* 0x000fc800078e4800 */
[----:B------:R-:W-:-:S04]  /*ad70*/  LOP3.LUT R0, R0, 0x7f800000, RZ, 0xfc, !PT ;  /* 0x7f80000000007812 */ /* 0x000fc800078efcff */
[----:B------:R-:W-:Y:S01]  /*ad80*/  R2UR UR5, R0 ;  /* 0x00000000000572ca */ /* 0x000fe200000e0000 */
[----:B------:R-:W-:-:S14]  /*ad90*/  BRA `(.L_x_115) ;  /* 0x0000000000207947 */ /* 0x000fdc0003800000 */
.L_x_110:
[----:B------:R-:W-:-:S04]  /*ada0*/  LOP3.LUT R0, R3, 0x80000000, R0, 0x48, !PT ;  /* 0x8000000003007812 */ /* 0x000fc800078e4800 */
[----:B------:R-:W-:Y:S01]  /*adb0*/  R2UR UR5, R0 ;  /* 0x00000000000572ca */ /* 0x000fe200000e0000 */
[----:B------:R-:W-:-:S14]  /*adc0*/  BRA `(.L_x_115) ;  /* 0x0000000000147947 */ /* 0x000fdc0003800000 */
.L_x_109:
[----:B------:R-:W0:Y:S02]  /*add0*/  MUFU.RSQ R0, -QNAN ;  /* 0xffc0000000007908 */ /* 0x000e240000001400 */
[----:B0-----:R-:W-:Y:S01]  /*ade0*/  R2UR UR5, R0 ;  /* 0x00000000000572ca */ /* 0x001fe200000e0000 */
[----:B------:R-:W-:-:S14]  /*adf0*/  BRA `(.L_x_115) ;  /* 0x0000000000087947 */ /* 0x000fdc0003800000 */
.L_x_108:
[----:B------:R-:W-:-:S05]  /*ae00*/  FADD.FTZ R0, R0, R3 ;  /* 0x0000000300007221 */ /* 0x000fca0000010000 */
[----:B------:R-:W-:-:S15]  /*ae10*/  R2UR UR5, R0 ;  /* 0x00000000000572ca */ /* 0x000fde00000e0000 */
.L_x_115:
[----:B------:R-:W-:-:S04]  /*ae20*/  HFMA2 R3, -RZ, RZ, 0, 0 ;  /* 0x00000000ff037431 */ /* 0x000fc800000001ff */
[----:B------:R-:W-:Y:S05]  /*ae30*/  RET.REL.NODEC R2 `(_Z22match_pursuit_streamediPiS_PfS0_S0_S0_S0_S0_S0_S0_S0_S0_S0_S_S0_S_) ;  /* 0xffffff5002707950 */ /* 0x000fea0003c3ffff */
.L_x_116:
[----:B------:R-:W-:-:S00]  /*ae40*/  BRA `(.L_x_116) ;  /* 0xfffffffc00fc7947 */ /* 0x000fc0000383ffff */
[----:B------:R-:W-:-:S00]  /*ae50*/  NOP ;  /* 0x0000000000007918 */ /* 0x000fc00000000000 */
        /* <DEDUP_REMOVED lines=10> */
.L_x_324:


//--------------------- .text._Z13match_pursuitPiS_PfS0_S0_S0_S0_S0_S0_S0_S0_S0_S0_S_S0_S_S_S0_S_S_ --------------------------
	.section	.text._Z13match_pursuitPiS_PfS0_S0_S0_S0_S0_S0_S0_S0_S0_S0_S_S0_S_S_S0_S_S_,"ax",@progbits
	.align	128
        .global         _Z13match_pursuitPiS_PfS0_S0_S0_S0_S0_S0_S0_S0_S0_S0_S_S0_S_S_S0_S_S_
        .type           _Z13match_pursuitPiS_PfS0_S0_S0_S0_S0_S0_S0_S0_S0_S0_S_S0_S_S_S0_S_S_,@function
        .size           _Z13match_pursuitPiS_PfS0_S0_S0_S0_S0_S0_S0_S0_S0_S0_S_S0_S_S_S0_S_S_,(.L_x_326 - _Z13match_pursuitPiS_PfS0_S0_S0_S0_S0_S0_S0_S0_S0_S0_S_S0_S_S_S0_S_S_)
        .other          _Z13match_pursuitPiS_PfS0_S0_S0_S0_S0_S0_S0_S0_S0_S0_S_S0_S_S_S0_S_S_,@"STO_CUDA_ENTRY STV_DEFAULT"
_Z13match_pursuitPiS_PfS0_S0_S0_S0_S0_S0_S0_S0_S0_S0_S_S0_S_S_S0_S_S_:
.text._Z13match_pursuitPiS_PfS0_S0_S0_S0_S0_S0_S0_S0_S0_S0_S_S0_S_S_S0_S_S_:
[----:B------:R-:W-:Y:S08]  /*0000*/  LDC R1, c[0x0][0x37c] ;  /* 0x0000df00ff017b82 */ /* 0x000ff00000000800 */
[----:B------:R-:W0:Y:S01]  /*0010*/  LDC.64 R2, c[0x0][0x418] ;  /* 0x00010600ff027b82 */ /* 0x000e220000000a00 */
[----:B------:R-:W0:Y:S02]  /*0020*/  LDCU.64 UR6, c[0x0][0x358] ;  /* 0x00006b00ff0677ac */ /* 0x000e240008000a00 */
[----:B0-----:R-:W2:Y:S01]  /*0030*/  LDG.E R3, desc[UR6][R2.64] ;  /* 0x0000000602037981 */ /* 0x001ea2000c1e1900 */
[----:B------:R-:W0:Y:S01]  /*0040*/  LDCU UR5, c[0x0][0x360] ;  /* 0x00006c00ff0577ac */ /* 0x000e220008000800 */
[----:B------:R-:W0:Y:S01]  /*0050*/  S2R R0, SR_CTAID.X ;  /* 0x0000000000007919 */ /* 0x000e220000002500 */
[----:B------:R-:W0:Y:S02]  /*0060*/  S2R R5, SR_TID.X ;  /* 0x0000000000057919 */ /* 0x000e240000002100 */
[----:B0-----:R-:W-:-:S05]  /*0070*/  IMAD R0, R0, UR5, R5 ;  /* 0x0000000500007c24 */ /* 0x001fca000f8e0205 */
[----:B--2---:R-:W-:-:S13]  /*0080*/  ISETP.GE.AND P0, PT, R0, R3, PT ;  /* 0x000000030000720c */ /* 0x004fda0003f06270 */
[----:B------:R-:W-:Y:S05]  /*0090*/  @P0 EXIT ;  /* 0x000000000000094d */ /* 0x000fea0003800000 */
[----:B------:R-:W0:Y:S08]  /*00a0*/  LDC.64 R2, c[0x0][0x388] ;  /* 0x0000e200ff027b82 */ /* 0x000e300000000a00 */
[----:B------:R-:W1:Y:S08]  /*00b0*/  LDC.64 R6, c[0x0][0x410] ;  /* 0x00010400ff067b82 */ /* 0x000e700000000a00 */
[----:B------:R-:W2:Y:S01]  /*00c0*/  LDC.64 R8, c[0x0][0x408] ;  /* 0x00010200ff087b82 */ /* 0x000ea20000000a00 */
[----:B0-----:R-:W3:Y:S07]  /*00d0*/  LDG.E R4, desc[UR6][R2.64] ;  /* 0x0000000602047981 */ /* 0x001eee000c1e1900 */
[----:B------:R-:W0:Y:S01]  /*00e0*/  LDC.64 R32, c[0x0][0x3d0] ;  /* 0x0000f400ff207b82 */ /* 0x000e220000000a00 */
[----:B-1----:R1:W4:Y:S07]  /*00f0*/  LDG.E R6, desc[UR6][R6.64] ;  /* 0x0000000606067981 */ /* 0x00232e000c1e1900 */
[----:B------:R-:W0:Y:S08]  /*0100*/  LDC.64 R30, c[0x0][0x3d8] ;  /* 0x0000f600ff1e7b82 */ /* 0x000e300000000a00 */
[----:B------:R-:W0:Y:S01]  /*0110*/  LDC.64 R34, c[0x0][0x3c8] ;  /* 0x0000f200ff227b82 */ /* 0x000e220000000a00 */
[----:B-1----:R-:W-:-:S07]  /*0120*/  MOV R7, R0 ;  /* 0x0000000000077202 */ /* 0x002fce0000000f00 */
[----:B------:R-:W1:Y:S08]  /*0130*/  LDC.64 R40, c[0x0][0x3a8] ;  /* 0x0000ea00ff287b82 */ /* 0x000e700000000a00 */
[----:B------:R-:W1:Y:S08]  /*0140*/  LDC.64 R38, c[0x0][0x3b0] ;  /* 0x0000ec00ff267b82 */ /* 0x000e700000000a00 */
[----:B------:R-:W1:Y:S01]  /*0150*/  LDC.64 R36, c[0x0][0x3b8] ;  /* 0x0000ee00ff247b82 */ /* 0x000e620000000a00 */
[----:B------:R-:W0:Y:S01]  /*0160*/  LDCU UR4, c[0x0][0x370] ;  /* 0x00006e00ff0477ac */ /* 0x000e220008000800 */
[----:B--2---:R2:W5:Y:S01]  /*0170*/  LDG.E R5, desc[UR6][R8.64] ;  /* 0x0000000608057981 */ /* 0x004562000c1e1900 */
[----:B0-----:R-:W-:Y:S01]  /*0180*/  UIMAD UR5, UR5, UR4, URZ ;  /* 0x00000004050572a4 */ /* 0x001fe2000f8e02ff */
[C---:B---3--:R-:W-:Y:S01]  /*0190*/  IMAD R3, R4.reuse, R7, RZ ;  /* 0x0000000704037224 */ /* 0x048fe200078e02ff */
[----:B--2---:R-:W-:Y:S01]  /*01a0*/  LOP3.LUT R8, R4, 0xf, RZ, 0xc0, !PT ;  /* 0x0000000f04087812 */ /* 0x004fe200078ec0ff */
[----:B----4-:R-:W-:-:S02]  /*01b0*/  IMAD R11, R7, R6, RZ ;  /* 0x00000006070b7224 */ /* 0x010fc400078e02ff */
[----:B------:R-:W-:Y:S02]  /*01c0*/  IMAD R9, R3, R6, RZ ;  /* 0x0000000603097224 */ /* 0x000fe400078e02ff */
[----:B------:R-:W-:Y:S01]  /*01d0*/  IMAD R11, R6, R11, RZ ;  /* 0x0000000b060b7224 */ /* 0x000fe200078e02ff */
[----:B------:R-:W-:Y:S01]  /*01e0*/  IADD3 R6, PT, PT, R4, -0x1, RZ ;  /* 0xffffffff04067810 */ /* 0x000fe20007ffe0ff */
[----:B------:R-:W-:-:S04]  /*01f0*/  IMAD.WIDE R32, R9, 0x4, R32 ;  /* 0x0000000409207825 */ /* 0x000fc800078e0220 */
[----:B------:R-:W-:Y:S01]  /*0200*/  IMAD.WIDE R30, R9, 0x4, R30 ;  /* 0x00000004091e7825 */ /* 0x000fe200078e021e */
[C---:B------:R-:W-:Y:S02]  /*0210*/  LOP3.LUT R9, R4.reuse, 0x7, RZ, 0xc0, !PT ;  /* 0x0000000704097812 */ /* 0x040fe400078ec0ff */
[C---:B------:R-:W-:Y:S01]  /*0220*/  LOP3.LUT R10, R4.reuse, 0x3, RZ, 0xc0, !PT ;  /* 0x00000003040a7812 */ /* 0x040fe200078ec0ff */
[----:B------:R-:W-:Y:S01]  /*0230*/  IMAD.WIDE R34, R11, 0x4, R34 ;  /* 0x000000040b227825 */ /* 0x000fe200078e0222 */
[----:B------:R-:W-:Y:S02]  /*0240*/  LOP3.LUT R11, R4, 0x7ffffff0, RZ, 0xc0, !PT ;  /* 0x7ffffff0040b7812 */ /* 0x000fe400078ec0ff */
[----:B------:R-:W-:Y:S01]  /*0250*/  IADD3 R12, PT, PT, R8, -0x1, RZ ;  /* 0xffffffff080c7810 */ /* 0x000fe20007ffe0ff */
[----:B-1----:R-:W-:Y:S01]  /*0260*/  IMAD.WIDE R40, R3, 0x4, R40 ;  /* 0x0000000403287825 */ /* 0x002fe200078e0228 */
[----:B------:R-:W-:Y:S02]  /*0270*/  IADD3 R13, PT, PT, R9, -0x1, RZ ;  /* 0xffffffff090d7810 */ /* 0x000fe40007ffe0ff */
[----:B------:R-:W-:Y:S01]  /*0280*/  LOP3.LUT R14, R6, 0x3, RZ, 0xc0, !PT ;  /* 0x00000003060e7812 */ /* 0x000fe200078ec0ff */
[----:B------:R-:W-:-:S04]  /*0290*/  IMAD.WIDE R38, R3, 0x4, R38 ;  /* 0x0000000403267825 */ /* 0x000fc800078e0226 */
[----:B------:R-:W-:-:S07]  /*02a0*/  IMAD.WIDE R36, R3, 0x4, R36 ;  /* 0x0000000403247825 */ /* 0x000fce00078e0224 */
.L_x_282:
[----:B------:R-:W0:Y:S02]  /*02b0*/  LDC.64 R2, c[0x0][0x400] ;  /* 0x00010000ff027b82 */ /* 0x000e240000000a00 */
[----:B0-----:R-:W-:-:S06]  /*02c0*/  IMAD.WIDE R2, R7, 0x4, R2 ;  /* 0x0000000407027825 */ /* 0x001fcc00078e0202 */
[----:B--2---:R-:W2:Y:S01]  /*02d0*/  LDG.E R2, desc[UR6][R2.64] ;  /* 0x0000000602027981 */ /* 0x004ea2000c1e1900 */
[----:B------:R-:W-:Y:S01]  /*02e0*/  BSSY.RECONVERGENT B0, `(.L_x_117) ;  /* 0x0000b03000007945 */ /* 0x000fe20003800200 */
[----:B--2---:R-:W-:-:S13]  /*02f0*/  ISETP.NE.AND P0, PT, R2, RZ, PT ;  /* 0x000000ff0200720c */ /* 0x004fda0003f05270 */
[----:B------:R-:W-:Y:S05]  /*0300*/  @P0 BRA `(.L_x_118) ;  /* 0x000000b000000947 */ /* 0x000fea0003800000 */
[----:B------:R-:W0:Y:S02]  /*0310*/  LDC.64 R18, c[0x0][0x380] ;  /* 0x0000e000ff127b82 */ /* 0x000e240000000a00 */
[----:B0-----:R-:W2:Y:S01]  /*0320*/  LDG.E R18, desc[UR6][R18.64] ;  /* 0x0000000612127981 */ /* 0x001ea2000c1e1900 */
[----:B------:R-:W-:Y:S01]  /*0330*/  HFMA2 R16, -RZ, RZ, 0, 0 ;  /* 0x00000000ff107431 */ /* 0x000fe200000001ff */
[----:B--2---:R-:W-:-:S13]  /*0340*/  ISETP.GE.AND P0, PT, R18, 0x1, PT ;  /* 0x000000011200780c */ /* 0x004fda0003f06270 */
[----:B------:R-:W-:Y:S05]  /*0350*/  @!P0 BRA `(.L_x_119) ;  /* 0x0000000400c88947 */ /* 0x000fea0003800000 */
[C---:B------:R-:W-:Y:S01]  /*0360*/  ISETP.GE.U32.AND P0, PT, R18.reuse, 0x10, PT ;  /* 0x000000101200780c */ /* 0x040fe20003f06070 */
[C---:B------:R-:W-:Y:S01]  /*0370*/  IMAD R0, R18.reuse, R7, RZ ;  /* 0x0000000712007224 */ /* 0x040fe200078e02ff */
[----:B------:R-:W-:Y:S02]  /*0380*/  LOP3.LUT R20, R18, 0xf, RZ, 0xc0, !PT ;  /* 0x0000000f12147812 */ /* 0x000fe400078ec0ff */
[----:B------:R-:W-:Y:S02]  /*0390*/  MOV R16, RZ ;  /* 0x000000ff00107202 */ /* 0x000fe40000000f00 */
[----:B------:R-:W-:Y:S02]  /*03a0*/  ISETP.NE.AND P1, PT, R20, RZ, PT ;  /* 0x000000ff1400720c */ /* 0x000fe40003f25270 */
[----:B------:R-:W-:Y:S02]  /*03b0*/  MOV R15, RZ ;  /* 0x000000ff000f7202 */ /* 0x000fe40000000f00 */
[----:B------:R-:W-:-:S03]  /*03c0*/  SHF.R.S32.HI R17, RZ, 0x1f, R0 ;  /* 0x0000001fff117819 */ /* 0x000fc60000011400 */
[----:B------:R-:W-:Y:S06]  /*03d0*/  @!P0 BRA `(.L_x_120) ;  /* 0x0000000000b48947 */ /* 0x000fec0003800000 */
[----:B------:R-:W0:Y:S01]  /*03e0*/  LDCU.64 UR8, c[0x0][0x398] ;  /* 0x00007300ff0877ac */ /* 0x000e220008000a00 */
[----:B------:R-:W-:Y:S02]  /*03f0*/  LOP3.LUT R15, R18, 0x7ffffff0, RZ, 0xc0, !PT ;  /* 0x7ffffff0120f7812 */ /* 0x000fe400078ec0ff */
[----:B------:R-:W-:Y:S02]  /*0400*/  MOV R16, RZ ;  /* 0x000000ff00107202 */ /* 0x000fe40000000f00 */
[----:B------:R-:W-:Y:S02]  /*0410*/  IADD3 R22, PT, PT, -R15, RZ, RZ ;  /* 0x000000ff0f167210 */ /* 0x000fe40007ffe1ff */
[----:B0-----:R-:W-:-:S04]  /*0420*/  LEA R2, P0, R0, UR8, 0x2 ;  /* 0x0000000800027c11 */ /* 0x001fc8000f8010ff */
[----:B------:R-:W-:Y:S02]  /*0430*/  IADD3 R2, P2, PT, R2, 0x20, RZ ;  /* 0x0000002002027810 */ /* 0x000fe40007f5e0ff */
[----:B------:R-:W-:-:S04]  /*0440*/  LEA.HI.X R3, R0, UR9, R17, 0x2, P0 ;  /* 0x0000000900037c11 */ /* 0x000fc800080f1411 */
[----:B------:R-:W-:-:S07]  /*0450*/  IADD3.X R3, PT, PT, RZ, R3, RZ, P2, !PT ;  /* 0x00000003ff037210 */ /* 0x000fce00017fe4ff */
.L_x_121:
        /* <DEDUP_REMOVED lines=15> */
[----:B------:R0:W4:Y:S01]  /*0550*/  LDG.E R61, desc[UR6][R2.64+0x1c] ;  /* 0x00001c06023d7981 */ /* 0x000122000c1e1900 */
[----:B------:R-:W-:-:S04]  /*0560*/  IADD3 R22, PT, PT, R22, 0x10, RZ ;  /* 0x0000001016167810 */ /* 0x000fc80007ffe0ff */
[----:B------:R-:W-:Y:S02]  /*0570*/  ISETP.NE.AND P0, PT, R22, RZ, PT ;  /* 0x000000ff1600720c */ /* 0x000fe40003f05270 */
[----:B0-----:R-:W-:-:S04]  /*0580*/  IADD3 R2, P2, PT, R2, 0x40, RZ ;  /* 0x0000004002027810 */ /* 0x001fc80007f5e0ff */
[----:B------:R-:W-:Y:S01]  /*0590*/  IADD3.X R3, PT, PT, RZ, R3, RZ, P2, !PT ;  /* 0x00000003ff037210 */ /* 0x000fe200017fe4ff */
        /* <DEDUP_REMOVED lines=17> */
.L_x_120:
[----:B------:R-:W-:Y:S05]  /*06b0*/  @!P1 BRA `(.L_x_119) ;  /* 0x0000000000f09947 */ /* 0x000fea0003800000 */
[----:B------:R-:W-:Y:S02]  /*06c0*/  ISETP.GE.U32.AND P0, PT, R20, 0x8, PT ;  /* 0x000000081400780c */ /* 0x000fe40003f06070 */
[----:B------:R-:W-:-:S04]  /*06d0*/  LOP3.LUT R22, R18, 0x7, RZ, 0xc0, !PT ;  /* 0x0000000712167812 */ /* 0x000fc800078ec0ff */
[----:B------:R-:W-:-:S07]  /*06e0*/  ISETP.NE.AND P1, PT, R22, RZ, PT ;  /* 0x000000ff1600720c */ /* 0x000fce0003f25270 */
[----:B------:R-:W-:Y:S06]  /*06f0*/  @!P0 BRA `(.L_x_122) ;  /* 0x0000000000588947 */ /* 0x000fec0003800000 */
[----:B------:R-:W0:Y:S01]  /*0700*/  LDCU.64 UR8, c[0x0][0x398] ;  /* 0x00007300ff0877ac */ /* 0x000e220008000a00 */
[----:B------:R-:W-:-:S04]  /*0710*/  IADD3 R3, P0, PT, R0, R15, RZ ;  /* 0x0000000f00037210 */ /* 0x000fc80007f1e0ff */
[----:B------:R-:W-:Y:S02]  /*0720*/  IADD3.X R20, PT, PT, RZ, R17, RZ, P0, !PT ;  /* 0x00000011ff147210 */ /* 0x000fe400007fe4ff */
[----:B0-----:R-:W-:-:S04]  /*0730*/  LEA R2, P0, R3, UR8, 0x2 ;  /* 0x0000000803027c11 */ /* 0x001fc8000f8010ff */
[----:B------:R-:W-:-:S05]  /*0740*/  LEA.HI.X R3, R3, UR9, R20, 0x2, P0 ;  /* 0x0000000903037c11 */ /* 0x000fca00080f1414 */
        /* <DEDUP_REMOVED lines=17> */
.L_x_122:
        /* <DEDUP_REMOVED lines=19> */
.L_x_123:
[----:B------:R-:W-:Y:S05]  /*0990*/  @!P1 BRA `(.L_x_119) ;  /* 0x0000000000389947 */ /* 0x000fea0003800000 */
[----:B------:R-:W0:Y:S01]  /*09a0*/  LDCU.64 UR8, c[0x0][0x398] ;  /* 0x00007300ff0877ac */ /* 0x000e220008000a00 */
[----:B------:R-:W-:-:S04]  /*09b0*/  IADD3 R0, P0, PT, R0, R15, RZ ;  /* 0x0000000f00007210 */ /* 0x000fc80007f1e0ff */
[----:B------:R-:W-:Y:S02]  /*09c0*/  IADD3.X R17, PT, PT, RZ, R17, RZ, P0, !PT ;  /* 0x00000011ff117210 */ /* 0x000fe400007fe4ff */
[----:B0-----:R-:W-:-:S04]  /*09d0*/  LEA R2, P0, R0, UR8, 0x2 ;  /* 0x0000000800027c11 */ /* 0x001fc8000f8010ff */
[----:B------:R-:W-:-:S05]  /*09e0*/  LEA.HI.X R3, R0, UR9, R17, 0x2, P0 ;  /* 0x0000000900037c11 */ /* 0x000fca00080f1411 */
[----:B------:R-:W2:Y:S01]  /*09f0*/  LDG.E R15, desc[UR6][R2.64] ;  /* 0x00000006020f7981 */ /* 0x000ea2000c1e1900 */
[----:B------:R-:W-:Y:S01]  /*0a00*/  ISETP.NE.AND P0, PT, R18, 0x1, PT ;  /* 0x000000011200780c */ /* 0x000fe20003f05270 */
[----:B--2---:R-:W-:-:S12]  /*0a10*/  FFMA R16, R15, R15, R16 ;  /* 0x0000000f0f107223 */ /* 0x004fd80000000010 */
[----:B------:R-:W-:Y:S05]  /*0a20*/  @!P0 BRA `(.L_x_119) ;  /* 0x0000000000148947 */ /* 0x000fea0003800000 */
[----:B------:R-:W-:Y:S01]  /*0a30*/  ISETP.NE.AND P0, PT, R18, 0x2, PT ;  /* 0x000000021200780c */ /* 0x000fe20003f05270 */
[----:B------:R-:W2:-:S12]  /*0a40*/  LDG.E R15, desc[UR6][R2.64+0x4] ;  /* 0x00000406020f7981 */ /* 0x000e98000c1e1900 */
[----:B------:R-:W3:Y:S01]  /*0a50*/  @P0 LDG.E R17, desc[UR6][R2.64+0x8] ;  /* 0x0000080602110981 */ /* 0x000ee2000c1e1900 */
[----:B--2---:R-:W-:-:S04]  /*0a60*/  FFMA R16, R15, R15, R16 ;  /* 0x0000000f0f107223 */ /* 0x004fc80000000010 */
[----:B---3--:R-:W-:-:S07]  /*0a70*/  @P0 FFMA R16, R17, R17, R16 ;  /* 0x0000001111100223 */ /* 0x008fce0000000010 */
.L_x_119:
[----:B------:R-:W0:Y:S08]  /*0a80*/  LDC.64 R2, c[0x0][0x410] ;  /* 0x00010400ff027b82 */ /* 0x000e300000000a00 */
[----:B------:R-:W1:Y:S01]  /*0a90*/  LDC.64 R28, c[0x0][0x3c0] ;  /* 0x0000f000ff1c7b82 */ /* 0x000e620000000a00 */
[----:B0-----:R-:W2:Y:S01]  /*0aa0*/  LDG.E R0, desc[UR6][R2.64] ;  /* 0x0000000602007981 */ /* 0x001ea2000c1e1900 */
[C---:B------:R-:W-:Y:S01]  /*0ab0*/  ISETP.GE.AND P0, PT, R4.reuse, 0x1, PT ;  /* 0x000000010400780c */ /* 0x040fe20003f06270 */
[----:B------:R-:W-:-:S04]  /*0ac0*/  IMAD R17, R4, R7, RZ ;  /* 0x0000000704117224 */ /* 0x000fc800078e02ff */
[----:B-1----:R-:W-:-:S04]  /*0ad0*/  IMAD.WIDE R28, R17, 0x4, R28 ;  /* 0x00000004111c7825 */ /* 0x002fc800078e021c */
[----:B--2---:R-:W-:-:S05]  /*0ae0*/  IMAD R15, R0, R7, RZ ;  /* 0x00000007000f7224 */ /* 0x004fca00078e02ff */
[----:B------:R-:W-:Y:S01]  /*0af0*/  SHF.R.S32.HI R22, RZ, 0x1f, R15 ;  /* 0x0000001fff167819 */ /* 0x000fe2000001140f */
[----:B------:R-:W-:Y:S06]  /*0b00*/  @!P0 BRA `(.L_x_124) ;  /* 0x0000000800788947 */ /* 0x000fec0003800000 */
[----:B------:R-:W-:Y:S01]  /*0b10*/  ISETP.GE.U32.AND P0, PT, R6, 0xf, PT ;  /* 0x0000000f0600780c */ /* 0x000fe20003f06070 */
[----:B------:R-:W-:Y:S01]  /*0b20*/  BSSY.RECONVERGENT B1, `(.L_x_125) ;  /* 0x000002a000017945 */ /* 0x000fe20003800200 */
[----:B------:R-:W-:-:S11]  /*0b30*/  IMAD.MOV.U32 R17, RZ, RZ, RZ ;  /* 0x000000ffff117224 */ /* 0x000fd600078e00ff */
[----:B------:R-:W-:Y:S05]  /*0b40*/  @!P0 BRA `(.L_x_126) ;  /* 0x00000000009c8947 */ /* 0x000fea0003800000 */
[----:B------:R-:W-:-:S07]  /*0b50*/  HFMA2 R17, -RZ, RZ, 0, 0 ;  /* 0x00000000ff117431 */ /* 0x000fce00000001ff */
.L_x_127:
[----:B------:R-:W-:-:S05]  /*0b60*/  IMAD.WIDE.U32 R20, R17, 0x4, R28 ;  /* 0x0000000411147825 */ /* 0x000fca00078e001c */
[----:B--2---:R-:W2:Y:S01]  /*0b70*/  LDG.E R23, desc[UR6][R20.64] ;  /* 0x0000000614177981 */ /* 0x004ea2000c1e1900 */
[----:B------:R-:W-:-:S05]  /*0b80*/  IMAD.WIDE.U32 R18, R17, 0x4, R40 ;  /* 0x0000000411127825 */ /* 0x000fca00078e0028 */
        /* <DEDUP_REMOVED lines=9> */
[----:B------:R-:W2:Y:S04]  /*0c20*/  LDG.E R47, desc[UR6][R20.64+0x14] ;  /* 0x00001406142f7981 */ /* 0x000ea8000c1e1900 */
[----:B--2---:R2:W-:Y:S04]  /*0c30*/  STG.E desc[UR6][R18.64+0x14], R47 ;  /* 0x0000142f12007986 */ /* 0x0045e8000c101906 */
[----:B0-----:R-:W3:Y:S04]  /*0c40*/  LDG.E R23, desc[UR6][R20.64+0x18] ;  /* 0x0000180614177981 */ /* 0x001ee8000c1e1900 */
[----:B---3--:R0:W-:Y:S04]  /*0c50*/  STG.E desc[UR6][R18.64+0x18], R23 ;  /* 0x0000181712007986 */ /* 0x0081e8000c101906 */
[----:B-1----:R-:W3:Y:S04]  /*0c60*/  LDG.E R25, desc[UR6][R20.64+0x1c] ;  /* 0x00001c0614197981 */ /* 0x002ee8000c1e1900 */
[----:B---3--:R1:W-:Y:S04]  /*0c70*/  STG.E desc[UR6][R18.64+0x1c], R25 ;  /* 0x00001c1912007986 */ /* 0x0083e8000c101906 */
[----:B------:R-:W3:Y:S04]  /*0c80*/  LDG.E R27, desc[UR6][R20.64+0x20] ;  /* 0x00002006141b7981 */ /* 0x000ee8000c1e1900 */
[----:B---3--:R3:W-:Y:S04]  /*0c90*/  STG.E desc[UR6][R18.64+0x20], R27 ;  /* 0x0000201b12007986 */ /* 0x0087e8000c101906 */
[----:B------:R-:W4:Y:S04]  /*0ca0*/  LDG.E R43, desc[UR6][R20.64+0x24] ;  /* 0x00002406142b7981 */ /* 0x000f28000c1e1900 */
[----:B----4-:R4:W-:Y:S04]  /*0cb0*/  STG.E desc[UR6][R18.64+0x24], R43 ;  /* 0x0000242b12007986 */ /* 0x0109e8000c101906 */
[----:B------:R-:W2:Y:S04]  /*0cc0*/  LDG.E R45, desc[UR6][R20.64+0x28] ;  /* 0x00002806142d7981 */ /* 0x000ea8000c1e1900 */
[----:B--2---:R2:W-:Y:S04]  /*0cd0*/  STG.E desc[UR6][R18.64+0x28], R45 ;  /* 0x0000282d12007986 */ /* 0x0045e8000c101906 */
[----:B------:R-:W3:Y:S04]  /*0ce0*/  LDG.E R47, desc[UR6][R20.64+0x2c] ;  /* 0x00002c06142f7981 */ /* 0x000ee8000c1e1900 */
[----:B---3--:R2:W-:Y:S04]  /*0cf0*/  STG.E desc[UR6][R18.64+0x2c], R47 ;  /* 0x00002c2f12007986 */ /* 0x0085e8000c101906 */
[----:B0-----:R-:W3:Y:S04]  /*0d00*/  LDG.E R23, desc[UR6][R20.64+0x30] ;  /* 0x0000300614177981 */ /* 0x001ee8000c1e1900 */
[----:B---3--:R2:W-:Y:S04]  /*0d10*/  STG.E desc[UR6][R18.64+0x30], R23 ;  /* 0x0000301712007986 */ /* 0x0085e8000c101906 */
[----:B-1----:R-:W3:Y:S04]  /*0d20*/  LDG.E R25, desc[UR6][R20.64+0x34] ;  /* 0x0000340614197981 */ /* 0x002ee8000c1e1900 */
[----:B---3--:R2:W-:Y:S04]  /*0d30*/  STG.E desc[UR6][R18.64+0x34], R25 ;  /* 0x0000341912007986 */ /* 0x0085e8000c101906 */
[----:B------:R-:W3:Y:S04]  /*0d40*/  LDG.E R27, desc[UR6][R20.64+0x38] ;  /* 0x00003806141b7981 */ /* 0x000ee8000c1e1900 */
[----:B---3--:R2:W-:Y:S04]  /*0d50*/  STG.E desc[UR6][R18.64+0x38], R27 ;  /* 0x0000381b12007986 */ /* 0x0085e8000c101906 */
[----:B----4-:R-:W3:Y:S01]  /*0d60*/  LDG.E R43, desc[UR6][R20.64+0x3c] ;  /* 0x00003c06142b7981 */ /* 0x010ee2000c1e1900 */
[----:B------:R-:W-:-:S04]  /*0d70*/  IADD3 R17, PT, PT, R17, 0x10, RZ ;  /* 0x0000001011117810 */ /* 0x000fc80007ffe0ff */
[----:B------:R-:W-:Y:S01]  /*0d80*/  ISETP.NE.AND P1, PT, R17, R11, PT ;  /* 0x0000000b1100720c */ /* 0x000fe20003f25270 */
[----:B---3--:R2:W-:-:S12]  /*0d90*/  STG.E desc[UR6][R18.64+0x3c], R43 ;  /* 0x00003c2b12007986 */ /* 0x0085d8000c101906 */
[----:B------:R-:W-:Y:S05]  /*0da0*/  @P1 BRA `(.L_x_127) ;  /* 0xfffffffc006c1947 */ /* 0x000fea000383ffff */
[----:B------:R-:W-:-:S07]  /*0db0*/  MOV R17, R11 ;  /* 0x0000000b00117202 */ /* 0x000fce0000000f00 */
.L_x_126:
[----:B------:R-:W-:Y:S05]  /*0dc0*/  BSYNC.RECONVERGENT B1 ;  /* 0x0000000000017941 */ /* 0x000fea0003800200 */
.L_x_125:
[----:B------:R-:W-:-:S13]  /*0dd0*/  ISETP.NE.AND P1, PT, R8, RZ, PT ;  /* 0x000000ff0800720c */ /* 0x000fda0003f25270 */
[----:B------:R-:W-:Y:S05]  /*0de0*/  @!P1 BRA `(.L_x_128) ;  /* 0x0000000000c89947 */ /* 0x000fea0003800000 */
[----:B------:R-:W-:Y:S02]  /*0df0*/  ISETP.GE.U32.AND P2, PT, R12, 0x7, PT ;  /* 0x000000070c00780c */ /* 0x000fe40003f46070 */
[----:B------:R-:W-:-:S11]  /*0e00*/  ISETP.NE.AND P3, PT, R9, RZ, PT ;  /* 0x000000ff0900720c */ /* 0x000fd60003f65270 */
[----:B------:R-:W-:Y:S05]  /*0e10*/  @!P2 BRA `(.L_x_129) ;  /* 0x00000000004ca947 */ /* 0x000fea0003800000 */
[----:B--2---:R-:W-:-:S05]  /*0e20*/  IMAD.WIDE.U32 R18, R17, 0x4, R28 ;  /* 0x0000000411127825 */ /* 0x004fca00078e001c */
[----:B------:R-:W2:Y:S01]  /*0e30*/  LDG.E R23, desc[UR6][R18.64] ;  /* 0x0000000612177981 */ /* 0x000ea2000c1e1900 */
[----:B------:R-:W-:-:S05]  /*0e40*/  IMAD.WIDE.U32 R20, R17, 0x4, R40 ;  /* 0x0000000411147825 */ /* 0x000fca00078e0028 */
[----:B--2---:R0:W-:Y:S04]  /*0e50*/  STG.E desc[UR6][R20.64], R23 ;  /* 0x0000001714007986 */ /* 0x0041e8000c101906 */
[----:B------:R-:W2:Y:S04]  /*0e60*/  LDG.E R25, desc[UR6][R18.64+0x4] ;  /* 0x0000040612197981 */ /* 0x000ea8000c1e1900 */
        /* <DEDUP_REMOVED lines=9> */
[----:B0-----:R-:W2:Y:S04]  /*0f00*/  LDG.E R23, desc[UR6][R18.64+0x18] ;  /* 0x0000180612177981 */ /* 0x001ea8000c1e1900 */
[----:B--2---:R3:W-:Y:S04]  /*0f10*/  STG.E desc[UR6][R20.64+0x18], R23 ;  /* 0x0000181714007986 */ /* 0x0047e8000c101906 */
[----:B-1----:R-:W2:Y:S01]  /*0f20*/  LDG.E R25, desc[UR6][R18.64+0x1c] ;  /* 0x00001c0612197981 */ /* 0x002ea2000c1e1900 */
[----:B------:R-:W-:-:S03]  /*0f30*/  IADD3 R17, PT, PT, R17, 0x8, RZ ;  /* 0x0000000811117810 */ /* 0x000fc60007ffe0ff */
[----:B--2---:R3:W-:Y:S04]  /*0f40*/  STG.E desc[UR6][R20.64+0x1c], R25 ;  /* 0x00001c1914007986 */ /* 0x0047e8000c101906 */
.L_x_129:
[----:B------:R-:W-:Y:S05]  /*0f50*/  @!P3 BRA `(.L_x_128) ;  /* 0x00000000006cb947 */ /* 0x000fea0003800000 */
[----:B------:R-:W-:Y:S02]  /*0f60*/  ISETP.GE.U32.AND P2, PT, R13, 0x3, PT ;  /* 0x000000030d00780c */ /* 0x000fe40003f46070 */
[----:B------:R-:W-:-:S11]  /*0f70*/  ISETP.NE.AND P3, PT, R10, RZ, PT ;  /* 0x000000ff0a00720c */ /* 0x000fd60003f65270 */
[----:B------:R-:W-:Y:S05]  /*0f80*/  @!P2 BRA `(.L_x_130) ;  /* 0x00000000002ca947 */ /* 0x000fea0003800000 */
[----:B--2---:R-:W-:-:S05]  /*0f90*/  IMAD.WIDE.U32 R18, R17, 0x4, R28 ;  /* 0x0000000411127825 */ /* 0x004fca00078e001c */
[----:B---3--:R-:W2:Y:S01]  /*0fa0*/  LDG.E R23, desc[UR6][R18.64] ;  /* 0x0000000612177981 */ /* 0x008ea2000c1e1900 */
[----:B------:R-:W-:-:S05]  /*0fb0*/  IMAD.WIDE.U32 R20, R17, 0x4, R40 ;  /* 0x0000000411147825 */ /* 0x000fca00078e0028 */
        /* <DEDUP_REMOVED lines=8> */
.L_x_130:
[----:B------:R-:W-:Y:S05]  /*1040*/  @!P3 BRA `(.L_x_128) ;  /* 0x000000000030b947 */ /* 0x000fea0003800000 */
[----:B--2---:R-:W-:-:S05]  /*1050*/  IMAD.WIDE.U32 R18, R17, 0x4, R28 ;  /* 0x0000000411127825 */ /* 0x004fca00078e001c */
[----:B0--3--:R-:W2:Y:S01]  /*1060*/  LDG.E R23, desc[UR6][R18.64] ;  /* 0x0000000612177981 */ /* 0x009ea2000c1e1900 */
[----:B------:R-:W-:Y:S01]  /*1070*/  IMAD.WIDE.U32 R20, R17, 0x4, R40 ;  /* 0x0000000411147825 */ /* 0x000fe200078e0028 */
[----:B------:R-:W-:-:S04]  /*1080*/  ISETP.NE.AND P2, PT, R10, 0x1, PT ;  /* 0x000000010a00780c */ /* 0x000fc80003f45270 */
[----:B--2---:R1:W-:Y:S09]  /*1090*/  STG.E desc[UR6][R20.64], R23 ;  /* 0x0000001714007986 */ /* 0x0043f2000c101906 */
[----:B------:R-:W-:Y:S05]  /*10a0*/  @!P2 BRA `(.L_x_128) ;  /* 0x000000000018a947 */ /* 0x000fea0003800000 */
[----:B------:R-:W2:Y:S01]  /*10b0*/  LDG.E R17, desc[UR6][R18.64+0x4] ;  /* 0x0000040612117981 */ /* 0x000ea2000c1e1900 */
[----:B------:R-:W-:-:S03]  /*10c0*/  ISETP.NE.AND P2, PT, R10, 0x2, PT ;  /* 0x000000020a00780c */ /* 0x000fc60003f45270 */
[----:B--2---:R4:W-:Y:S10]  /*10d0*/  STG.E desc[UR6][R20.64+0x4], R17 ;  /* 0x0000041114007986 */ /* 0x0049f4000c101906 */
[----:B------:R-:W-:Y:S05]  /*10e0*/  @!P2 BRA `(.L_x_128) ;  /* 0x000000000008a947 */ /* 0x000fea0003800000 */
[----:B------:R-:W2:Y:S04]  /*10f0*/  LDG.E R19, desc[UR6][R18.64+0x8] ;  /* 0x0000080612137981 */ /* 0x000ea8000c1e1900 */
[----:B--2---:R0:W-:Y:S02]  /*1100*/  STG.E desc[UR6][R20.64+0x8], R19 ;  /* 0x0000081314007986 */ /* 0x0041e4000c101906 */
.L_x_128:
[----:B------:R-:W-:Y:S01]  /*1110*/  BSSY.RECONVERGENT B1, `(.L_x_131) ;  /* 0x000001a000017945 */ /* 0x000fe20003800200 */
[----:B----4-:R-:W-:-:S03]  /*1120*/  HFMA2 R17, -RZ, RZ, 0, 0 ;  /* 0x00000000ff117431 */ /* 0x010fc600000001ff */
[----:B------:R-:W-:Y:S05]  /*1130*/  @!P0 BRA `(.L_x_132) ;  /* 0x00000000005c8947 */ /* 0x000fea0003800000 */
[----:B------:R-:W-:Y:S02]  /*1140*/  MOV R17, RZ ;  /* 0x000000ff00117202 */ /* 0x000fe40000000f00 */
[----:B01-3--:R-:W-:-:S07]  /*1150*/  MOV R21, 0x3f800000 ;  /* 0x3f80000000157802 */ /* 0x00bfce0000000f00 */
.L_x_133:
[C---:B0-2---:R-:W-:Y:S01]  /*1160*/  IMAD.WIDE.U32 R18, R17.reuse, 0x4, R38 ;  /* 0x0000000411127825 */ /* 0x045fe200078e0026 */
        /* <DEDUP_REMOVED lines=19> */
[----:B------:R-:W-:-:S07]  /*12a0*/  MOV R17, R11 ;  /* 0x0000000b00117202 */ /* 0x000fce0000000f00 */
.L_x_132:
[----:B------:R-:W-:Y:S05]  /*12b0*/  BSYNC.RECONVERGENT B1 ;  /* 0x0000000000017941 */ /* 0x000fea0003800200 */
.L_x_131:
[----:B------:R-:W-:Y:S05]  /*12c0*/  @!P1 BRA `(.L_x_124) ;  /* 0x0000000000889947 */ /* 0x000fea0003800000 */
[----:B------:R-:W-:Y:S02]  /*12d0*/  ISETP.GE.U32.AND P0, PT, R12, 0x7, PT ;  /* 0x000000070c00780c */ /* 0x000fe40003f06070 */
[----:B------:R-:W-:-:S11]  /*12e0*/  ISETP.NE.AND P1, PT, R9, RZ, PT ;  /* 0x000000ff0900720c */ /* 0x000fd60003f25270 */
[----:B------:R-:W-:Y:S05]  /*12f0*/  @!P0 BRA `(.L_x_134) ;  /* 0x00000000002c8947 */ /* 0x000fea0003800000 */
[----:B01-3--:R-:W-:Y:S02]  /*1300*/  HFMA2 R21, -RZ, RZ, 1.875, 0 ;  /* 0x3f800000ff157431 */ /* 0x00bfe400000001ff */
[C---:B--2---:R-:W-:Y:S01]  /*1310*/  IMAD.WIDE.U32 R18, R17.reuse, 0x4, R38 ;  /* 0x0000000411127825 */ /* 0x044fe200078e0026 */
        /* <DEDUP_REMOVED lines=9> */
.L_x_134:
[----:B------:R-:W-:Y:S05]  /*13b0*/  @!P1 BRA `(.L_x_124) ;  /* 0x00000000004c9947 */ /* 0x000fea0003800000 */
[----:B------:R-:W-:Y:S02]  /*13c0*/  ISETP.GE.U32.AND P0, PT, R13, 0x3, PT ;  /* 0x000000030d00780c */ /* 0x000fe40003f06070 */
[----:B------:R-:W-:-:S11]  /*13d0*/  ISETP.NE.AND P1, PT, R10, RZ, PT ;  /* 0x000000ff0a00720c */ /* 0x000fd60003f25270 */
[----:B------:R-:W-:Y:S05]  /*13e0*/  @!P0 BRA `(.L_x_135) ;  /* 0x00000000001c8947 */ /* 0x000fea0003800000 */
[----:B01-34-:R-:W-:Y:S01]  /*13f0*/  MOV R21, 0x3f800000 ;  /* 0x3f80000000157802 */ /* 0x01bfe20000000f00 */
[C---:B--2---:R-:W-:Y:S01]  /*1400*/  IMAD.WIDE.U32 R18, R17.reuse, 0x4, R38 ;  /* 0x0000000411127825 */ /* 0x044fe200078e0026 */
[----:B------:R-:W-:-:S04]  /*1410*/  IADD3 R17, PT, PT, R17, 0x4, RZ ;  /* 0x0000000411117810 */ /* 0x000fc80007ffe0ff */
[----:B------:R0:W-:Y:S04]  /*1420*/  STG.E desc[UR6][R18.64], R21 ;  /* 0x0000001512007986 */ /* 0x0001e8000c101906 */
[----:B------:R0:W-:Y:S04]  /*1430*/  STG.E desc[UR6][R18.64+0x4], R21 ;  /* 0x0000041512007986 */ /* 0x0001e8000c101906 */
[----:B------:R0:W-:Y:S04]  /*1440*/  STG.E desc[UR6][R18.64+0x8], R21 ;  /* 0x0000081512007986 */ /* 0x0001e8000c101906 */
[----:B------:R0:W-:Y:S02]  /*1450*/  STG.E desc[UR6][R18.64+0xc], R21 ;  /* 0x00000c1512007986 */ /* 0x0001e4000c101906 */
.L_x_135:
[----:B------:R-:W-:Y:S05]  /*1460*/  @!P1 BRA `(.L_x_124) ;  /* 0x0000000000209947 */ /* 0x000fea0003800000 */
[----:B0-2-4-:R-:W-:-:S04]  /*1470*/  IMAD.WIDE.U32 R18, R17, 0x4, R38 ;  /* 0x0000000411127825 */ /* 0x015fc800078e0026 */
[----:B------:R-:W-:Y:S01]  /*1480*/  HFMA2 R17, -RZ, RZ, 1.875, 0 ;  /* 0x3f800000ff117431 */ /* 0x000fe200000001ff */
[----:B------:R-:W-:-:S04]  /*1490*/  ISETP.NE.AND P0, PT, R10, 0x1, PT ;  /* 0x000000010a00780c */ /* 0x000fc80003f05270 */
[----:B------:R0:W-:Y:S09]  /*14a0*/  STG.E desc[UR6][R18.64], R17 ;  /* 0x0000001112007986 */ /* 0x0001f2000c101906 */
[----:B------:R-:W-:Y:S05]  /*14b0*/  @!P0 BRA `(.L_x_124) ;  /* 0x00000000000c8947 */ /* 0x000fea0003800000 */
[----:B------:R-:W-:Y:S01]  /*14c0*/  ISETP.NE.AND P0, PT, R10, 0x2, PT ;  /* 0x000000020a00780c */ /* 0x000fe20003f05270 */
[----:B------:R2:W-:-:S12]  /*14d0*/  STG.E desc[UR6][R18.64+0x4], R17 ;  /* 0x0000041112007986 */ /* 0x0005d8000c101906 */
[----:B------:R2:W-:Y:S02]  /*14e0*/  @P0 STG.E desc[UR6][R18.64+0x8], R17 ;  /* 0x0000081112000986 */ /* 0x0005e4000c101906 */
.L_x_124:
[----:B------:R-:W3:Y:S01]  /*14f0*/  LDG.E R2, desc[UR6][R2.64] ;  /* 0x0000000602027981 */ /* 0x000ee2000c1e1900 */
[----:B------:R-:W1:Y:S01]  /*1500*/  LDCU.128 UR8, c[0x0][0x3e0] ;  /* 0x00007c00ff0877ac */ /* 0x000e620008000c00 */
[----:B0-2-4-:R-:W0:Y:S01]  /*1510*/  LDC.64 R18, c[0x0][0x3f0] ;  /* 0x0000fc00ff127b82 */ /* 0x015e220000000a00 */
[----:B-----5:R-:W-:Y:S01]  /*1520*/  FSETP.GT.AND P0, PT, R16, R5, PT ;  /* 0x000000051000720b */ /* 0x020fe20003f04000 */
[----:B------:R-:W-:Y:S01]  /*1530*/  BSSY.RECONVERGENT B1, `(.L_x_136) ;  /* 0x0000983000017945 */ /* 0x000fe20003800200 */
[C---:B------:R-:W-:Y:S02]  /*1540*/  SHF.L.U32 R24, R15.reuse, 0x2, RZ ;  /* 0x000000020f187819 */ /* 0x040fe400000006ff */
[----:B------:R-:W-:Y:S01]  /*1550*/  SHF.L.U64.HI R22, R15, 0x2, R22 ;  /* 0x000000020f167819 */ /* 0x000fe20000010216 */
[----:B------:R-:W-:Y:S01]  /*1560*/  IMAD R15, R0, R15, RZ ;  /* 0x0000000f000f7224 */ /* 0x000fe200078e02ff */
[C---:B-1----:R-:W-:Y:S02]  /*1570*/  IADD3 R26, P1, PT, R24.reuse, UR10, RZ ;  /* 0x0000000a181a7c10 */ /* 0x042fe4000ff3e0ff */
[----:B------:R-:W-:-:S02]  /*1580*/  IADD3 R24, P2, PT, R24, UR8, RZ ;  /* 0x0000000818187c10 */ /* 0x000fc4000ff5e0ff */
[C---:B---3--:R-:W-:Y:S02]  /*1590*/  IADD3.X R27, PT, PT, R22.reuse, UR11, RZ, P1, !PT ;  /* 0x0000000b161b7c10 */ /* 0x048fe40008ffe4ff */
[----:B------:R-:W-:Y:S01]  /*15a0*/  IADD3.X R25, PT, PT, R22, UR9, RZ, P2, !PT ;  /* 0x0000000916197c10 */ /* 0x000fe200097fe4ff */
[----:B0-----:R-:W-:-:S04]  /*15b0*/  IMAD.WIDE R22, R15, 0x4, R18 ;  /* 0x000000040f167825 */ /* 0x001fc800078e0212 */
[----:B------:R-:W-:Y:S01]  /*15c0*/  IMAD.MOV.U32 R15, RZ, RZ, RZ ;  /* 0x000000ffff0f7224 */ /* 0x000fe200078e00ff */
[----:B------:R-:W-:-:S13]  /*15d0*/  ISETP.LT.OR P0, PT, R2, 0x1, !P0 ;  /* 0x000000010200780c */ /* 0x000fda0004701670 */
[----:B------:R-:W-:Y:S05]  /*15e0*/  @P0 BRA `(.L_x_137) ;  /* 0x0000009400dc0947 */ /* 0x000fea0003800000 */
[----:B------:R-:W-:Y:S01]  /*15f0*/  HFMA2 R17, -RZ, RZ, 0, 5.9604644775390625e-08 ;  /* 0x00000001ff117431 */ /* 0x000fe200000001ff */
[----:B------:R-:W-:Y:S02]  /*1600*/  MOV R15, RZ ;  /* 0x000000ff000f7202 */ /* 0x000fe40000000f00 */
[----:B------:R-:W-:Y:S02]  /*1610*/  PRMT R42, RZ, 0x7610, R42 ;  /* 0x00007610ff2a7816 */ /* 0x000fe4000000002a */
[----:B------:R-:W-:-:S07]  /*1620*/  PRMT R43, RZ, 0x7610, R43 ;  /* 0x00007610ff2b7816 */ /* 0x000fce000000002b */
.L_x_272:
[----:B------:R-:W-:Y:S02]  /*1630*/  ISETP.GE.AND P0, PT, R4, 0x2, PT ;  /* 0x000000020400780c */ /* 0x000fe40003f06270 */
[----:B------:R-:W-:Y:S02]  /*1640*/  IADD3 R18, PT, PT, R42, 0x1, RZ ;  /* 0x000000012a127810 */ /* 0x000fe40007ffe0ff */
[----:B------:R-:W-:Y:S02]  /*1650*/  IADD3 R19, PT, PT, R43, 0x1, RZ ;  /* 0x000000012b137810 */ /* 0x000fe40007ffe0ff */
[----:B------:R-:W-:Y:S02]  /*1660*/  LOP3.LUT R20, R18, 0x7, RZ, 0xc0, !PT ;  /* 0x0000000712147812 */ /* 0x000fe400078ec0ff */
[----:B------:R-:W-:Y:S02]  /*1670*/  LOP3.LUT R21, R19, 0xf, RZ, 0xc0, !PT ;  /* 0x0000000f13157812 */ /* 0x000fe400078ec0ff */
[----:B------:R-:W-:-:S02]  /*1680*/  MOV R45, RZ ;  /* 0x000000ff002d7202 */ /* 0x000fc40000000f00 */
[----:B------:R-:W-:Y:S02]  /*1690*/  IADD3 R48, PT, PT, R20, -0x1, RZ ;  /* 0xffffffff14307810 */ /* 0x000fe40007ffe0ff */
[----:B------:R-:W-:Y:S01]  /*16a0*/  IADD3 R49, PT, PT, R21, -0x1, RZ ;  /* 0xffffffff15317810 */ /* 0x000fe20007ffe0ff */
[----:B------:R-:W-:Y:S06]  /*16b0*/  @!P0 BRA `(.L_x_138) ;  /* 0x0000000c00108947 */ /* 0x000fec0003800000 */
[----:B------:R-:W-:Y:S02]  /*16c0*/  IADD3 R0, PT, PT, R4, -0x2, RZ ;  /* 0xfffffffe04007810 */ /* 0x000fe40007ffe0ff */
[----:B------:R-:W-:Y:S02]  /*16d0*/  LOP3.LUT P0, RZ, R6, 0xf, RZ, 0xc0, !PT ;  /* 0x0000000f06ff7812 */ /* 0x000fe4000780c0ff */
[----:B------:R-:W-:Y:S01]  /*16e0*/  ISETP.GE.U32.AND P1, PT, R0, 0xf, PT ;  /* 0x0000000f0000780c */ /* 0x000fe20003f26070 */
[----:B------:R-:W-:Y:S01]  /*16f0*/  HFMA2 R0, -RZ, RZ, 0, 5.9604644775390625e-08 ;  /* 0x00000001ff007431 */ /* 0x000fe200000001ff */
[----:B------:R-:W-:-:S11]  /*1700*/  MOV R45, RZ ;  /* 0x000000ff002d7202 */ /* 0x000fd60000000f00 */
[----:B------:R-:W-:Y:S05]  /*1710*/  @!P1 BRA `(.L_x_139) ;  /* 0x0000000400689947 */ /* 0x000fea0003800000 */
[----:B------:R-:W-:Y:S01]  /*1720*/  BSSY.RECONVERGENT B2, `(.L_x_139) ;  /* 0x0000059000027945 */ /* 0x000fe20003800200 */
[----:B------:R-:W-:Y:S02]  /*1730*/  MOV R45, RZ ;  /* 0x000000ff002d7202 */ /* 0x000fe40000000f00 */
[----:B------:R-:W-:-:S07]  /*1740*/  MOV R0, 0x1 ;  /* 0x0000000100007802 */ /* 0x000fce0000000f00 */
.L_x_140:
[----:B------:R-:W-:-:S04]  /*1750*/  IMAD.WIDE.U32 R50, R45, 0x4, R40 ;  /* 0x000000042d327825 */ /* 0x000fc800078e0028 */
        /* <DEDUP_REMOVED lines=30> */
[----:B------:R-:W-:-:S04]  /*1940*/  @P1 VIADD R53, R0, 0x5 ;  /* 0x0000000500351836 */ /* 0x000fc80000000000 */
        /* <DEDUP_REMOVED lines=46> */
[----:B------:R-:W2:Y:S01]  /*1c30*/  LDG.E R51, desc[UR6][R50.64] ;  /* 0x0000000632337981 */ /* 0x000ea2000c1e1900 */
[----:B------:R-:W-:Y:S02]  /*1c40*/  IADD3 R44, PT, PT, R0, 0xf, RZ ;  /* 0x0000000f002c7810 */ /* 0x000fe40007ffe0ff */
[----:B------:R-:W-:-:S04]  /*1c50*/  LOP3.LUT R45, R6, 0xfffffff0, RZ, 0xc0, !PT ;  /* 0xfffffff0062d7812 */ /* 0x000fc800078ec0ff */
[----:B------:R-:W-:Y:S02]  /*1c60*/  ISETP.NE.AND P2, PT, R44, R45, PT ;  /* 0x0000002d2c00720c */ /* 0x000fe40003f45270 */
[----:B------:R-:W-:Y:S02]  /*1c70*/  IADD3 R0, PT, PT, R0, 0x10, RZ ;  /* 0x0000001000007810 */ /* 0x000fe40007ffe0ff */
[----:B--2---:R-:W-:-:S04]  /*1c80*/  FSETP.GT.AND P1, PT, |R52|, |R51|, PT ;  /* 0x400000333400720b */ /* 0x004fc80003f24200 */
[----:B------:R-:W-:-:S05]  /*1c90*/  SEL R45, R44, R53, P1 ;  /* 0x000000352c2d7207 */ /* 0x000fca0000800000 */
[----:B------:R-:W-:Y:S05]  /*1ca0*/  @P2 BRA `(.L_x_140) ;  /* 0xfffffff800a82947 */ /* 0x000fea000383ffff */
[----:B------:R-:W-:Y:S05]  /*1cb0*/  BSYNC.RECONVERGENT B2 ;  /* 0x0000000000027941 */ /* 0x000fea0003800200 */
.L_x_139:
[----:B------:R-:W-:Y:S04]  /*1cc0*/  BSSY.RECONVERGENT B2, `(.L_x_138) ;  /* 0x0000063000027945 */ /* 0x000fe80003800200 */
[----:B------:R-:W-:Y:S05]  /*1cd0*/  @!P0 BRA `(.L_x_141) ;  /* 0x0000000400848947 */ /* 0x000fea0003800000 */
[----:B------:R-:W-:-:S04]  /*1ce0*/  IADD3 R6, PT, PT, R4, -0x1, RZ ;  /* 0xffffffff04067810 */ /* 0x000fc80007ffe0ff */
[C---:B------:R-:W-:Y:S02]  /*1cf0*/  LOP3.LUT R2, R6.reuse, 0xf, RZ, 0xc0, !PT ;  /* 0x0000000f06027812 */ /* 0x040fe400078ec0ff */
[----:B------:R-:W-:Y:S02]  /*1d00*/  LOP3.LUT P0, R54, R6, 0x7, RZ, 0xc0, !PT ;  /* 0x0000000706367812 */ /* 0x000fe4000780c0ff */
[----:B------:R-:W-:-:S04]  /*1d10*/  IADD3 R2, PT, PT, R2, -0x1, RZ ;  /* 0xffffffff02027810 */ /* 0x000fc80007ffe0ff */
[----:B------:R-:W-:-:S13]  /*1d20*/  ISETP.GE.U32.AND P1, PT, R2, 0x7, PT ;  /* 0x000000070200780c */ /* 0x000fda0003f26070 */
[----:B------:R-:W-:Y:S05]  /*1d30*/  @!P1 BRA `(.L_x_142) ;  /* 0x0000000000ac9947 */ /* 0x000fea0003800000 */
[----:B------:R-:W-:-:S04]  /*1d40*/  IMAD.WIDE.U32 R2, R45, 0x4, R40 ;  /* 0x000000042d027825 */ /* 0x000fc800078e0028 */
[----:B------:R-:W-:Y:S02]  /*1d50*/  IMAD.WIDE.U32 R46, R0, 0x4, R40 ;  /* 0x00000004002e7825 */ /* 0x000fe400078e0028 */
[----:B------:R-:W2:Y:S04]  /*1d60*/  LDG.E R3, desc[UR6][R2.64] ;  /* 0x0000000602037981 */ /* 0x000ea8000c1e1900 */
[----:B------:R-:W2:Y:S04]  /*1d70*/  LDG.E R44, desc[UR6][R46.64] ;  /* 0x000000062e2c7981 */ /* 0x000ea8000c1e1900 */
[----:B------:R-:W3:Y:S04]  /*1d80*/  LDG.E R50, desc[UR6][R46.64+0x8] ;  /* 0x000008062e327981 */ /* 0x000ee8000c1e1900 */
[----:B------:R-:W4:Y:S01]  /*1d90*/  LDG.E R2, desc[UR6][R46.64+0xc] ;  /* 0x00000c062e027981 */ /* 0x000f22000c1e1900 */
[----:B--2---:R-:W-:-:S03]  /*1da0*/  FSETP.GT.AND P1, PT, |R44|, |R3|, PT ;  /* 0x400000032c00720b */ /* 0x004fc60003f24200 */
[----:B------:R-:W2:Y:S01]  /*1db0*/  LDG.E R44, desc[UR6][R46.64+0x4] ;  /* 0x000004062e2c7981 */ /* 0x000ea2000c1e1900 */
[----:B------:R-:W-:-:S05]  /*1dc0*/  SEL R55, R0, R45, P1 ;  /* 0x0000002d00377207 */ /* 0x000fca0000800000 */
[----:B------:R-:W-:-:S06]  /*1dd0*/  IMAD.WIDE.U32 R52, R55, 0x4, R40 ;  /* 0x0000000437347825 */ /* 0x000fcc00078e0028 */
[----:B------:R-:W2:Y:S04]  /*1de0*/  LDG.E R53, desc[UR6][R52.64] ;  /* 0x0000000634357981 */ /* 0x000ea8000c1e1900 */
[----:B------:R-:W5:Y:S01]  /*1df0*/  LDG.E R52, desc[UR6][R46.64+0x10] ;  /* 0x000010062e347981 */ /* 0x000f62000c1e1900 */
[----:B--2---:R-:W-:-:S13]  /*1e00*/  FSETP.GT.AND P1, PT, |R44|, |R53|, PT ;  /* 0x400000352c00720b */ /* 0x004fda0003f24200 */
[----:B------:R-:W-:-:S05]  /*1e10*/  @P1 IADD3 R55, PT, PT, R0, 0x1, RZ ;  /* 0x0000000100371810 */ /* 0x000fca0007ffe0ff */
        /* <DEDUP_REMOVED lines=10> */
[----:B-----5:R-:W-:Y:S02]  /*1ec0*/  FSETP.GT.AND P1, PT, |R52|, |R3|, PT ;  /* 0x400000033400720b */ /* 0x020fe40003f24200 */
        /* <DEDUP_REMOVED lines=15> */
[C---:B------:R-:W-:Y:S02]  /*1fc0*/  @P1 IADD3 R55, PT, PT, R0.reuse, 0x7, RZ ;  /* 0x0000000700371810 */ /* 0x040fe40007ffe0ff */
[----:B------:R-:W-:Y:S02]  /*1fd0*/  IADD3 R0, PT, PT, R0, 0x8, RZ ;  /* 0x0000000800007810 */ /* 0x000fe40007ffe0ff */
[----:B------:R-:W-:-:S07]  /*1fe0*/  MOV R45, R55 ;  /* 0x00000037002d7202 */ /* 0x000fce0000000f00 */
.L_x_142:
[----:B------:R-:W-:Y:S05]  /*1ff0*/  @!P0 BRA `(.L_x_141) ;  /* 0x0000000000bc8947 */ /* 0x000fea0003800000 */
[----:B------:R-:W-:Y:S02]  /*2000*/  IADD3 R54, PT, PT, R54, -0x1, RZ ;  /* 0xffffffff36367810 */ /* 0x000fe40007ffe0ff */
[----:B------:R-:W-:Y:S02]  /*2010*/  ISETP.NE.AND P1, PT, R14, RZ, PT ;  /* 0x000000ff0e00720c */ /* 0x000fe40003f25270 */
        /* <DEDUP_REMOVED lines=25> */
.L_x_143:
[----:B------:R-:W-:Y:S05]  /*21b0*/  @!P1 BRA `(.L_x_141) ;  /* 0x00000000004c9947 */ /* 0x000fea0003800000 */
[----:B------:R-:W-:-:S04]  /*21c0*/  IMAD.WIDE.U32 R2, R45, 0x4, R40 ;  /* 0x000000042d027825 */ /* 0x000fc800078e0028 */
        /* <DEDUP_REMOVED lines=10> */
[----:B------:R-:W-:-:S13]  /*2270*/  ISETP.NE.AND P1, PT, R14, 0x2, PT ;  /* 0x000000020e00780c */ /* 0x000fda0003f25270 */
[----:B------:R-:W3:Y:S01]  /*2280*/  @P1 LDG.E R44, desc[UR6][R46.64+0x8] ;  /* 0x000008062e2c1981 */ /* 0x000ee2000c1e1900 */
[----:B--2---:R-:W-:-:S13]  /*2290*/  FSETP.GT.AND P0, PT, |R2|, |R51|, PT ;  /* 0x400000330200720b */ /* 0x004fda0003f04200 */
[----:B------:R-:W-:-:S05]  /*22a0*/  @P0 IADD3 R45, PT, PT, R0, 0x1, RZ ;  /* 0x00000001002d0810 */ /* 0x000fca0007ffe0ff */
[----:B------:R-:W-:-:S06]  /*22b0*/  @P1 IMAD.WIDE.U32 R2, R45, 0x4, R40 ;  /* 0x000000042d021825 */ /* 0x000fcc00078e0028 */
[----:B------:R-:W3:Y:S02]  /*22c0*/  @P1 LDG.E R3, desc[UR6][R2.64] ;  /* 0x0000000602031981 */ /* 0x000ee4000c1e1900 */
[----:B---3--:R-:W-:-:S13]  /*22d0*/  FSETP.GT.AND P0, PT, |R44|, |R3|, P1 ;  /* 0x400000032c00720b */ /* 0x008fda0000f04200 */
[----:B------:R-:W-:-:S07]  /*22e0*/  @P0 IADD3 R45, PT, PT, R0, 0x2, RZ ;  /* 0x00000002002d0810 */ /* 0x000fce0007ffe0ff */
.L_x_141:
[----:B------:R-:W-:Y:S05]  /*22f0*/  BSYNC.RECONVERGENT B2 ;  /* 0x0000000000027941 */ /* 0x000fea0003800200 */
.L_x_138:
[----:B------:R-:W-:-:S06]  /*2300*/  IMAD.WIDE.U32 R2, R45, 0x4, R38 ;  /* 0x000000042d027825 */ /* 0x000fcc00078e0026 */
[----:B------:R-:W2:Y:S02]  /*2310*/  LDG.E R3, desc[UR6][R2.64] ;  /* 0x0000000602037981 */ /* 0x000ea4000c1e1900 */
[----:B--2---:R-:W-:-:S13]  /*2320*/  FSETP.GEU.AND P0, PT, R3, 9.9999999392252902908e-09, PT ;  /* 0x322bcc770300780b */ /* 0x004fda0003f0e000 */
[----:B------:R-:W-:Y:S05]  /*2330*/  @!P0 BRA `(.L_x_144) ;  /* 0x00000088007c8947 */ /* 0x000fea0003800000 */
[----:B------:R-:W-:Y:S01]  /*2340*/  IADD3 R2, PT, PT, R3, -0xd000000, RZ ;  /* 0xf300000003027810 */ /* 0x000fe20007ffe0ff */
[----:B------:R0:W1:Y:S01]  /*2350*/  MUFU.RSQ R0, R3 ;  /* 0x0000000300007308 */ /* 0x0000620000001400 */
[----:B------:R-:W-:Y:S02]  /*2360*/  BSSY.RECONVERGENT B2, `(.L_x_145) ;  /* 0x000000b000027945 */ /* 0x000fe40003800200 */
[----:B------:R-:W-:-:S13]  /*2370*/  ISETP.GT.U32.AND P0, PT, R2, 0x727fffff, PT ;  /* 0x727fffff0200780c */ /* 0x000fda0003f04070 */
[----:B0-----:R-:W-:Y:S05]  /*2380*/  @!P0 BRA `(.L_x_146) ;  /* 0x0000000000108947 */ /* 0x001fea0003800000 */
[----:B------:R-:W-:-:S07]  /*2390*/  MOV R51, 0x23b0 ;  /* 0x000023b000337802 */ /* 0x000fce0000000f00 */
[----:B-1----:R-:W-:Y:S05]  /*23a0*/  CALL.REL.NOINC `($__internal_2_$__cuda_sm20_sqrt_rn_f32_slowpath) ;  /* 0x0000008c00f47944 */ /* 0x002fea0003c00000 */
[----:B------:R-:W-:Y:S01]  /*23b0*/  MOV R2, R0 ;  /* 0x0000000000027202 */ /* 0x000fe20000000f00 */
[----:B------:R-:W-:Y:S06]  /*23c0*/  BRA `(.L_x_147) ;  /* 0x0000000000107947 */ /* 0x000fec0003800000 */
.L_x_146:
[----:B-1----:R-:W-:Y:S01]  /*23d0*/  FMUL.FTZ R2, R3, R0 ;  /* 0x0000000003027220 */ /* 0x002fe20000410000 */
[----:B------:R-:W-:-:S03]  /*23e0*/  FMUL.FTZ R0, R0, 0.5 ;  /* 0x3f00000000007820 */ /* 0x000fc60000410000 */
[----:B------:R-:W-:-:S04]  /*23f0*/  FFMA R3, -R2, R2, R3 ;  /* 0x0000000202037223 */ /* 0x000fc80000000103 */
[----:B------:R-:W-:-:S07]  /*2400*/  FFMA R2, R3, R0, R2 ;  /* 0x0000000003027223 */ /* 0x000fce0000000002 */
.L_x_147:
[----:B------:R-:W-:Y:S05]  /*2410*/  BSYNC.RECONVERGENT B2 ;  /* 0x0000000000027941 */ /* 0x000fea0003800200 */
.L_x_145:
[----:B------:R-:W0:Y:S01]  /*2420*/  MUFU.RCP R3, R2 ;  /* 0x0000000200037308 */ /* 0x000e220000001000 */
[----:B------:R-:W-:Y:S01]  /*2430*/  UMOV UR4, 0x3f800000 ;  /* 0x3f80000000047882 */ /* 0x000fe20000000000 */
[----:B------:R-:W-:Y:S01]  /*2440*/  BSSY.RECONVERGENT B4, `(.L_x_148) ;  /* 0x000000e000047945 */ /* 0x000fe20003800200 */
[----:B------:R-:W-:-:S05]  /*2450*/  MOV R47, UR4 ;  /* 0x00000004002f7c02 */ /* 0x000fca0008000f00 */
[----:B------:R-:W1:Y:S01]  /*2460*/  FCHK P0, -R47, R2 ;  /* 0x000000022f007302 */ /* 0x000e620000000100 */
[----:B0-----:R-:W-:-:S04]  /*2470*/  FFMA R0, R3, -R2, 1 ;  /* 0x3f80000003007423 */ /* 0x001fc80000000802 */
[----:B------:R-:W-:-:S04]  /*2480*/  FFMA R0, R3, R0, R3 ;  /* 0x0000000003007223 */ /* 0x000fc80000000003 */
[----:B------:R-:W-:-:S04]  /*2490*/  FFMA R3, R0, -1, RZ ;  /* 0xbf80000000037823 */ /* 0x000fc800000000ff */
[----:B------:R-:W-:-:S04]  /*24a0*/  FFMA R44, R3, -R2, -1 ;  /* 0xbf800000032c7423 */ /* 0x000fc80000000802 */
[----:B------:R-:W-:Y:S01]  /*24b0*/  FFMA R0, R0, R44, R3 ;  /* 0x0000002c00007223 */ /* 0x000fe20000000003 */
[----:B-1----:R-:W-:Y:S06]  /*24c0*/  @!P0 BRA `(.L_x_149) ;  /* 0x0000000000148947 */ /* 0x002fec0003800000 */
[----:B------:R-:W-:Y:S02]  /*24d0*/  HFMA2 R3, -RZ, RZ, -1.875, 0 ;  /* 0xbf800000ff037431 */ /* 0x000fe400000001ff */
[----:B------:R-:W-:Y:S01]  /*24e0*/  IMAD.MOV.U32 R0, RZ, RZ, R2 ;  /* 0x000000ffff007224 */ /* 0x000fe200078e0002 */
[----:B------:R-:W-:-:S07]  /*24f0*/  MOV R2, 0x2510 ;  /* 0x0000251000027802 */ /* 0x000fce0000000f00 */
[----:B------:R-:W-:Y:S05]  /*2500*/  CALL.REL.NOINC `($__internal_3_$__cuda_sm3x_div_rn_noftz_f32_slowpath) ;  /* 0x0000008c00fc7944 */ /* 0x000fea0003c00000 */
[----:B------:R-:W-:-:S07]  /*2510*/  MOV R0, R51 ;  /* 0x0000003300007202 */ /* 0x000fce0000000f00 */
.L_x_149:
[----:B------:R-:W-:Y:S05]  /*2520*/  BSYNC.RECONVERGENT B4 ;  /* 0x0000000000047941 */ /* 0x000fea0003800200 */
.L_x_148:
[----:B------:R-:W-:-:S06]  /*2530*/  IMAD.WIDE.U32 R2, R45, 0x4, R28 ;  /* 0x000000042d027825 */ /* 0x000fcc00078e001c */
[----:B------:R-:W2:Y:S01]  /*2540*/  LDG.E R3, desc[UR6][R2.64] ;  /* 0x0000000602037981 */ /* 0x000ea2000c1e1900 */
[----:B------:R-:W-:Y:S01]  /*2550*/  FMUL R44, R5, R5 ;  /* 0x00000005052c7220 */ /* 0x000fe20000400000 */
[----:B--2---:R-:W-:-:S04]  /*2560*/  FMUL R55, R3, R0 ;  /* 0x0000000003377220 */ /* 0x004fc80000400000 */
[----:B------:R-:W-:-:S05]  /*2570*/  FMUL R57, R55, R55 ;  /* 0x0000003737397220 */ /* 0x000fca0000400000 */
[----:B------:R-:W-:-:S13]  /*2580*/  FSETP.GEU.AND P0, PT, R57, R44, PT ;  /* 0x0000002c3900720b */ /* 0x000fda0003f0e000 */
[----:B------:R-:W-:Y:S05]  /*2590*/  @!P0 BRA `(.L_x_137) ;  /* 0x0000008400f08947 */ /* 0x000fea0003800000 */
[----:B------:R-:W0:Y:S01]  /*25a0*/  LDC.64 R2, c[0x0][0x410] ;  /* 0x00010400ff027b82 */ /* 0x000e220000000a00 */
[----:B------:R-:W-:Y:S01]  /*25b0*/  FADD R55, -R55, -RZ ;  /* 0x800000ff37377221 */ /* 0x000fe20000000100 */
[----:B------:R-:W-:-:S04]  /*25c0*/  IMAD.WIDE.U32 R46, R15, 0x4, R24 ;  /* 0x000000040f2e7825 */ /* 0x000fc800078e0018 */
[C---:B------:R-:W-:Y:S01]  /*25d0*/  IMAD.WIDE.U32 R52, R15.reuse, 0x4, R26 ;  /* 0x000000040f347825 */ /* 0x040fe200078e001a */
[----:B------:R1:W-:Y:S04]  /*25e0*/  STG.E desc[UR6][R46.64], R55 ;  /* 0x000000372e007986 */ /* 0x0003e8000c101906 */
[----:B------:R1:W-:Y:S04]  /*25f0*/  STG.E desc[UR6][R52.64], R45 ;  /* 0x0000002d34007986 */ /* 0x0003e8000c101906 */
[----:B0-----:R-:W2:Y:S01]  /*2600*/  LDG.E R44, desc[UR6][R2.64] ;  /* 0x00000006022c7981 */ /* 0x001ea2000c1e1900 */
[----:B------:R-:W-:Y:S01]  /*2610*/  HFMA2 R59, -RZ, RZ, -1.875, 0 ;  /* 0xbf800000ff3b7431 */ /* 0x000fe200000001ff */
[----:B------:R-:W-:Y:S01]  /*2620*/  ISETP.NE.AND P0, PT, R15, RZ, PT ;  /* 0x000000ff0f00720c */ /* 0x000fe20003f05270 */
[----:B------:R-:W-:Y:S01]  /*2630*/  BSSY.RECONVERGENT B2, `(.L_x_150) ;  /* 0x000008f000027945 */ /* 0x000fe20003800200 */
[----:B------:R-:W-:Y:S01]  /*2640*/  FADD R16, -R57, R16 ;  /* 0x0000001039107221 */ /* 0x000fe20000000100 */
[----:B--2---:R-:W-:-:S04]  /*2650*/  IMAD R51, R15, R44, R15 ;  /* 0x0000002c0f337224 */ /* 0x004fc800078e020f */
[----:B------:R-:W-:-:S05]  /*2660*/  IMAD.WIDE R50, R51, 0x4, R34 ;  /* 0x0000000433327825 */ /* 0x000fca00078e0222 */
[----:B------:R1:W-:Y:S01]  /*2670*/  STG.E desc[UR6][R50.64], R59 ;  /* 0x0000003b32007986 */ /* 0x0003e2000c101906 */
[----:B------:R-:W-:Y:S05]  /*2680*/  @!P0 BRA `(.L_x_151) ;  /* 0x0000000800248947 */ /* 0x000fea0003800000 */
[C---:B------:R-:W-:Y:S01]  /*2690*/  IADD3 R44, PT, PT, R15.reuse, -0x1, RZ ;  /* 0xffffffff0f2c7810 */ /* 0x040fe20007ffe0ff */
[----:B------:R-:W-:Y:S01]  /*26a0*/  BSSY.RECONVERGENT B3, `(.L_x_152) ;  /* 0x000003c000037945 */ /* 0x000fe20003800200 */
[----:B------:R-:W-:Y:S02]  /*26b0*/  LOP3.LUT P2, RZ, R15, 0xf, RZ, 0xc0, !PT ;  /* 0x0000000f0fff7812 */ /* 0x000fe4000784c0ff */
[----:B------:R-:W-:Y:S02]  /*26c0*/  ISETP.GE.U32.AND P1, PT, R44, 0xf, PT ;  /* 0x0000000f2c00780c */ /* 0x000fe40003f26070 */
[----:B------:R-:W-:-:S11]  /*26d0*/  MOV R63, RZ ;  /* 0x000000ff003f7202 */ /* 0x000fd60000000f00 */
[----:B------:R-:W-:Y:S05]  /*26e0*/  @!P1 BRA `(.L_x_153) ;  /* 0x0000000000dc9947 */ /* 0x000fea0003800000 */
[----:B------:R-:W-:Y:S02]  /*26f0*/  LOP3.LUT R63, R15, 0x7ffffff0, RZ, 0xc0, !PT ;  /* 0x7ffffff00f3f7812 */ /* 0x000fe400078ec0ff */
[----:B------:R-:W-:-:S07]  /*2700*/  MOV R44, RZ ;  /* 0x000000ff002c7202 */ /* 0x000fce0000000f00 */
.L_x_154:
[----:B01----:R-:W-:-:S04]  /*2710*/  IMAD R51, R4, R44, R45 ;  /* 0x0000002c04337224 */ /* 0x003fc800078e022d */
[----:B------:R-:W-:-:S05]  /*2720*/  IMAD.WIDE R50, R51, 0x4, R32 ;  /* 0x0000000433327825 */ /* 0x000fca00078e0220 */
[----:B------:R-:W2:Y:S01]  /*2730*/  LDG.E R65, desc[UR6][R50.64] ;  /* 0x0000000632417981 */ /* 0x000ea2000c1e1900 */
[----:B------:R-:W-:-:S04]  /*2740*/  IMAD.WIDE.U32 R52, R44, 0x4, R36 ;  /* 0x000000042c347825 */ /* 0x000fc800078e0024 */
[C---:B------:R-:W-:Y:S01]  /*2750*/  IMAD.WIDE R60, R4.reuse, 0x4, R50 ;  /* 0x00000004043c7825 */ /* 0x040fe200078e0232 */
        /* <DEDUP_REMOVED lines=41> */
[----:B------:R-:W-:-:S03]  /*29f0*/  IMAD.WIDE R50, R4, 0x4, R54 ;  /* 0x0000000404327825 */ /* 0x000fc600078e0236 */
[----:B--2---:R0:W-:Y:S04]  /*2a00*/  STG.E desc[UR6][R52.64+0x38], R64 ;  /* 0x0000384034007986 */ /* 0x0041e8000c101906 */
[----:B------:R-:W2:Y:S01]  /*2a10*/  LDG.E R51, desc[UR6][R50.64] ;  /* 0x0000000632337981 */ /* 0x000ea2000c1e1900 */
[----:B------:R-:W-:-:S04]  /*2a20*/  IADD3 R44, PT, PT, R44, 0x10, RZ ;  /* 0x000000102c2c7810 */ /* 0x000fc80007ffe0ff */
[----:B------:R-:W-:Y:S01]  /*2a30*/  ISETP.NE.AND P1, PT, R44, R63, PT ;  /* 0x0000003f2c00720c */ /* 0x000fe20003f25270 */
[----:B--2---:R0:W-:-:S12]  /*2a40*/  STG.E desc[UR6][R52.64+0x3c], R51 ;  /* 0x00003c3334007986 */ /* 0x0041d8000c101906 */
[----:B------:R-:W-:Y:S05]  /*2a50*/  @P1 BRA `(.L_x_154) ;  /* 0xfffffffc002c1947 */ /* 0x000fea000383ffff */
.L_x_153:
[----:B------:R-:W-:Y:S05]  /*2a60*/  BSYNC.RECONVERGENT B3 ;  /* 0x0000000000037941 */ /* 0x000fea0003800200 */
.L_x_152:
[----:B------:R-:W-:Y:S05]  /*2a70*/  @!P2 BRA `(.L_x_151) ;  /* 0x000000040028a947 */ /* 0x000fea0003800000 */
[----:B-1----:R-:W-:Y:S01]  /*2a80*/  LOP3.LUT R50, R43, 0xf, RZ, 0xc0, !PT ;  /* 0x0000000f2b327812 */ /* 0x002fe200078ec0ff */
[----:B------:R-:W-:Y:S03]  /*2a90*/  BSSY.RECONVERGENT B3, `(.L_x_155) ;  /* 0x0000020000037945 */ /* 0x000fe60003800200 */
[C---:B------:R-:W-:Y:S02]  /*2aa0*/  IADD3 R44, PT, PT, R50.reuse, -0x1, RZ ;  /* 0xffffffff322c7810 */ /* 0x040fe40007ffe0ff */
[----:B------:R-:W-:Y:S02]  /*2ab0*/  LOP3.LUT P2, RZ, R50, 0x7, RZ, 0xc0, !PT ;  /* 0x0000000732ff7812 */ /* 0x000fe4000784c0ff */
[----:B------:R-:W-:-:S13]  /*2ac0*/  ISETP.GE.U32.AND P1, PT, R44, 0x7, PT ;  /* 0x000000072c00780c */ /* 0x000fda0003f26070 */
[----:B------:R-:W-:Y:S05]  /*2ad0*/  @!P1 BRA `(.L_x_156) ;  /* 0x00000000006c9947 */ /* 0x000fea0003800000 */
[----:B------:R-:W-:-:S04]  /*2ae0*/  IMAD R57, R4, R63, R45 ;  /* 0x0000003f04397224 */ /* 0x000fc800078e022d */
[----:B------:R-:W-:-:S05]  /*2af0*/  IMAD.WIDE R56, R57, 0x4, R32 ;  /* 0x0000000439387825 */ /* 0x000fca00078e0220 */
[----:B0-----:R-:W2:Y:S01]  /*2b00*/  LDG.E R65, desc[UR6][R56.64] ;  /* 0x0000000638417981 */ /* 0x001ea2000c1e1900 */
        /* <DEDUP_REMOVED lines=12> */
[----:B------:R-:W3:Y:S01]  /*2bd0*/  LDG.E R62, desc[UR6][R58.64] ;  /* 0x000000063a3e7981 */ /* 0x000ee2000c1e1900 */
[----:B------:R-:W-:-:S03]  /*2be0*/  IMAD.WIDE R56, R4, 0x4, R58 ;  /* 0x0000000404387825 */ /* 0x000fc600078e023a */
[----:B---3--:R2:W-:Y:S04]  /*2bf0*/  STG.E desc[UR6][R52.64+0x10], R62 ;  /* 0x0000103e34007986 */ /* 0x0085e8000c101906 */
[----:B0-----:R-:W3:Y:S01]  /*2c00*/  LDG.E R65, desc[UR6][R56.64] ;  /* 0x0000000638417981 */ /* 0x001ee2000c1e1900 */
[----:B------:R-:W-:-:S03]  /*2c10*/  IMAD.WIDE R54, R4, 0x4, R56 ;  /* 0x0000000404367825 */ /* 0x000fc600078e0238 */
[----:B---3--:R2:W-:Y:S04]  /*2c20*/  STG.E desc[UR6][R52.64+0x14], R65 ;  /* 0x0000144134007986 */ /* 0x0085e8000c101906 */
[----:B-1----:R-:W3:Y:S01]  /*2c30*/  LDG.E R67, desc[UR6][R54.64] ;  /* 0x0000000636437981 */ /* 0x002ee2000c1e1900 */
[----:B------:R-:W-:-:S03]  /*2c40*/  IMAD.WIDE R50, R4, 0x4, R54 ;  /* 0x0000000404327825 */ /* 0x000fc600078e0236 */
[----:B---3--:R2:W-:Y:S04]  /*2c50*/  STG.E desc[UR6][R52.64+0x18], R67 ;  /* 0x0000184334007986 */ /* 0x0085e8000c101906 */
[----:B------:R-:W3:Y:S01]  /*2c60*/  LDG.E R51, desc[UR6][R50.64] ;  /* 0x0000000632337981 */ /* 0x000ee2000c1e1900 */
[----:B------:R-:W-:-:S03]  /*2c70*/  IADD3 R63, PT, PT, R63, 0x8, RZ ;  /* 0x000000083f3f7810 */ /* 0x000fc60007ffe0ff */
[----:B---3--:R2:W-:Y:S04]  /*2c80*/  STG.E desc[UR6][R52.64+0x1c], R51 ;  /* 0x00001c3334007986 */ /* 0x0085e8000c101906 */
.L_x_156:
[----:B------:R-:W-:Y:S05]  /*2c90*/  BSYNC.RECONVERGENT B3 ;  /* 0x0000000000037941 */ /* 0x000fea0003800200 */
.L_x_155:
[----:B------:R-:W-:Y:S05]  /*2ca0*/  @!P2 BRA `(.L_x_151) ;  /* 0x00000000009ca947 */ /* 0x000fea0003800000 */
[----:B--2---:R-:W-:Y:S01]  /*2cb0*/  LOP3.LUT R44, R42, 0xffff, RZ, 0xc0, !PT ;  /* 0x0000ffff2a2c7812 */ /* 0x004fe200078ec0ff */
[----:B------:R-:W-:Y:S03]  /*2cc0*/  BSSY.RECONVERGENT B3, `(.L_x_157) ;  /* 0x0000016000037945 */ /* 0x000fe60003800200 */
[C---:B------:R-:W-:Y:S02]  /*2cd0*/  LOP3.LUT R50, R44.reuse, 0x7, RZ, 0xc0, !PT ;  /* 0x000000072c327812 */ /* 0x040fe400078ec0ff */
[----:B------:R-:W-:Y:S02]  /*2ce0*/  LOP3.LUT R44, R44, 0x3, RZ, 0xc0, !PT ;  /* 0x000000032c2c7812 */ /* 0x000fe400078ec0ff */
[----:B------:R-:W-:Y:S02]  /*2cf0*/  IADD3 R50, PT, PT, R50, -0x1, RZ ;  /* 0xffffffff32327810 */ /* 0x000fe40007ffe0ff */
[----:B------:R-:W-:-:S02]  /*2d00*/  ISETP.NE.AND P2, PT, R44, RZ, PT ;  /* 0x000000ff2c00720c */ /* 0x000fc40003f45270 */
[----:B------:R-:W-:-:S13]  /*2d10*/  ISETP.GE.U32.AND P1, PT, R50, 0x3, PT ;  /* 0x000000033200780c */ /* 0x000fda0003f26070 */
[----:B------:R-:W-:Y:S05]  /*2d20*/  @!P1 BRA `(.L_x_158) ;  /* 0x00000000003c9947 */ /* 0x000fea0003800000 */
[----:B------:R-:W-:-:S04]  /*2d30*/  IMAD R59, R4, R63, R45 ;  /* 0x0000003f043b7224 */ /* 0x000fc800078e022d */
[----:B------:R-:W-:-:S05]  /*2d40*/  IMAD.WIDE R58, R59, 0x4, R32 ;  /* 0x000000043b3a7825 */ /* 0x000fca00078e0220 */
[----:B------:R-:W2:Y:S01]  /*2d50*/  LDG.E R61, desc[UR6][R58.64] ;  /* 0x000000063a3d7981 */ /* 0x000ea2000c1e1900 */
[----:B0-----:R-:W-:-:S04]  /*2d60*/  IMAD.WIDE.U32 R52, R63, 0x4, R36 ;  /* 0x000000043f347825 */ /* 0x001fc800078e0024 */
        /* <DEDUP_REMOVED lines=11> */
.L_x_158:
[----:B------:R-:W-:Y:S05]  /*2e20*/  BSYNC.RECONVERGENT B3 ;  /* 0x0000000000037941 */ /* 0x000fea0003800200 */
.L_x_157:
[----:B------:R-:W-:Y:S05]  /*2e30*/  @!P2 BRA `(.L_x_151) ;  /* 0x000000000038a947 */ /* 0x000fea0003800000 */
[----:B01----:R-:W-:-:S04]  /*2e40*/  IMAD R51, R4, R63, R45 ;  /* 0x0000003f04337224 */ /* 0x003fc800078e022d */
[----:B------:R-:W-:-:S05]  /*2e50*/  IMAD.WIDE R50, R51, 0x4, R32 ;  /* 0x0000000433327825 */ /* 0x000fca00078e0220 */
[----:B------:R-:W2:Y:S01]  /*2e60*/  LDG.E R55, desc[UR6][R50.64] ;  /* 0x0000000632377981 */ /* 0x000ea2000c1e1900 */
[----:B------:R-:W-:Y:S01]  /*2e70*/  IMAD.WIDE.U32 R52, R63, 0x4, R36 ;  /* 0x000000043f347825 */ /* 0x000fe200078e0024 */
[----:B------:R-:W-:-:S04]  /*2e80*/  ISETP.NE.AND P1, PT, R44, 0x1, PT ;  /* 0x000000012c00780c */ /* 0x000fc80003f25270 */
[----:B--2---:R3:W-:Y:S09]  /*2e90*/  STG.E desc[UR6][R52.64], R55 ;  /* 0x0000003734007986 */ /* 0x0047f2000c101906 */
[----:B------:R-:W-:Y:S05]  /*2ea0*/  @!P1 BRA `(.L_x_151) ;  /* 0x00000000001c9947 */ /* 0x000fea0003800000 */
[----:B------:R-:W-:-:S05]  /*2eb0*/  IMAD.WIDE R50, R4, 0x4, R50 ;  /* 0x0000000404327825 */ /* 0x000fca00078e0232 */
[----:B------:R-:W2:Y:S01]  /*2ec0*/  LDG.E R57, desc[UR6][R50.64] ;  /* 0x0000000632397981 */ /* 0x000ea2000c1e1900 */
[----:B------:R-:W-:-:S13]  /*2ed0*/  ISETP.NE.AND P1, PT, R44, 0x2, PT ;  /* 0x000000022c00780c */ /* 0x000fda0003f25270 */
[----:B---3--:R-:W-:Y:S01]  /*2ee0*/  @P1 IMAD.WIDE R54, R4, 0x4, R50 ;  /* 0x0000000404361825 */ /* 0x008fe200078e0232 */
[----:B--2---:R4:W-:Y:S05]  /*2ef0*/  STG.E desc[UR6][R52.64+0x4], R57 ;  /* 0x0000043934007986 */ /* 0x0049ea000c101906 */
[----:B------:R-:W2:Y:S04]  /*2f00*/  @P1 LDG.E R55, desc[UR6][R54.64] ;  /* 0x0000000636371981 */ /* 0x000ea8000c1e1900 */
[----:B--2---:R4:W-:Y:S02]  /*2f10*/  @P1 STG.E desc[UR6][R52.64+0x8], R55 ;  /* 0x0000083734001986 */ /* 0x0049e4000c101906 */
.L_x_151:
[----:B------:R-:W-:Y:S05]  /*2f20*/  BSYNC.RECONVERGENT B2 ;  /* 0x0000000000027941 */ /* 0x000fea0003800200 */
.L_x_150:
[----:B------:R-:W-:Y:S04]  /*2f30*/  BSSY.RECONVERGENT B2, `(.L_x_159) ;  /* 0x00000e7000027945 */ /* 0x000fe80003800200 */
[----:B------:R-:W-:Y:S05]  /*2f40*/  @!P0 BRA `(.L_x_160) ;  /* 0x0000000c00948947 */ /* 0x000fea0003800000 */
[----:B-1----:R-:W2:Y:S01]  /*2f50*/  LDG.E R59, desc[UR6][R2.64] ;  /* 0x00000006023b7981 */ /* 0x002ea2000c1e1900 */
[----:B------:R-:W-:Y:S01]  /*2f60*/  HFMA2 R58, -RZ, RZ, 0, 0 ;  /* 0x00000000ff3a7431 */ /* 0x000fe200000001ff */
[----:B------:R-:W-:Y:S02]  /*2f70*/  PRMT R60, RZ, 0x7610, R60 ;  /* 0x00007610ff3c7816 */ /* 0x000fe4000000003c */
[----:B------:R-:W-:Y:S01]  /*2f80*/  PRMT R61, RZ, 0x7610, R61 ;  /* 0x00007610ff3d7816 */ /* 0x000fe2000000003d */
[----:B--2---:R-:W-:-:S05]  /*2f90*/  IMAD R44, R15, R59, RZ ;  /* 0x0000003b0f2c7224 */ /* 0x004fca00078e02ff */
[----:B0-----:R-:W-:-:S07]  /*2fa0*/  SHF.R.S32.HI R62, RZ, 0x1f, R44 ;  /* 0x0000001fff3e7819 */ /* 0x001fce000001142c */
.L_x_170:
[-C--:B01234-:R-:W-:Y:S01]  /*2fb0*/  IADD3 R3, P0, PT, R44, R58.reuse, RZ ;  /* 0x0000003a2c037210 */ /* 0x09ffe20007f1e0ff */
[-C--:B------:R-:W-:Y:S01]  /*2fc0*/  IMAD R51, R59, R58.reuse, RZ ;  /* 0x0000003a3b337224 */ /* 0x080fe200078e02ff */
[----:B------:R-:W-:Y:S01]  /*2fd0*/  IADD3 R65, PT, PT, R15, -R58, RZ ;  /* 0x8000003a0f417210 */ /* 0x000fe20007ffe0ff */
[----:B------:R-:W-:Y:S01]  /*2fe0*/  BSSY.RECONVERGENT B3, `(.L_x_161) ;  /* 0x0000068000037945 */ /* 0x000fe20003800200 */
[----:B------:R-:W-:Y:S01]  /*2ff0*/  IADD3.X R50, PT, PT, RZ, R62, RZ, P0, !PT ;  /* 0x0000003eff327210 */ /* 0x000fe200007fe4ff */
[----:B------:R-:W-:Y:S01]  /*3000*/  IMAD.MOV.U32 R63, RZ, RZ, R58 ;  /* 0x000000ffff3f7224 */ /* 0x000fe200078e003a */
[----:B------:R-:W-:Y:S02]  /*3010*/  LEA R2, P1, R3, R34, 0x2 ;  /* 0x0000002203027211 */ /* 0x000fe400078210ff */
[----:B---34-:R-:W-:Y:S02]  /*3020*/  IADD3 R53, P0, PT, R51, R58, RZ ;  /* 0x0000003a33357210 */ /* 0x018fe40007f1e0ff */
[----:B------:R-:W-:-:S02]  /*3030*/  LEA.HI.X R3, R3, R35, R50, 0x2, P1 ;  /* 0x0000002303037211 */ /* 0x000fc400008f1432 */
[----:B------:R-:W-:Y:S02]  /*3040*/  IADD3 R50, PT, PT, -R15, R58, RZ ;  /* 0x0000003a0f327210 */ /* 0x000fe40007ffe1ff */
[----:B------:R-:W-:Y:S01]  /*3050*/  LEA.HI.X.SX32 R51, R51, RZ, 0x1, P0 ;  /* 0x000000ff33337211 */ /* 0x000fe200000f0eff */
[----:B------:R0:W-:Y:S01]  /*3060*/  STG.E desc[UR6][R2.64], RZ ;  /* 0x000000ff02007986 */ /* 0x0001e2000c101906 */
[----:B------:R-:W-:Y:S02]  /*3070*/  ISETP.GT.U32.AND P0, PT, R50, -0x10, PT ;  /* 0xfffffff03200780c */ /* 0x000fe40003f04070 */
[----:B------:R-:W-:Y:S02]  /*3080*/  LEA R66, P2, R53, R34, 0x2 ;  /* 0x0000002235427211 */ /* 0x000fe400078410ff */
[----:B------:R-:W-:Y:S02]  /*3090*/  LOP3.LUT P1, RZ, R65, 0xf, RZ, 0xc0, !PT ;  /* 0x0000000f41ff7812 */ /* 0x000fe4000782c0ff */
[----:B------:R-:W-:-:S02]  /*30a0*/  LEA.HI.X R67, R53, R35, R51, 0x2, P2 ;  /* 0x0000002335437211 */ /* 0x000fc400010f1433 */
[----:B------:R-:W-:-:S05]  /*30b0*/  MOV R57, RZ ;  /* 0x000000ff00397202 */ /* 0x000fca0000000f00 */
[----:B0-----:R-:W-:Y:S05]  /*30c0*/  @P0 BRA `(.L_x_162) ;  /* 0x0000000400640947 */ /* 0x001fea0003800000 */
[----:B------:R-:W-:Y:S01]  /*30d0*/  HFMA2 R57, -RZ, RZ, 0, 0 ;  /* 0x00000000ff397431 */ /* 0x000fe200000001ff */
[----:B------:R-:W-:Y:S02]  /*30e0*/  LOP3.LUT R65, R65, 0xfffffff0, RZ, 0xc0, !PT ;  /* 0xfffffff041417812 */ /* 0x000fe400078ec0ff */
[----:B------:R-:W-:Y:S02]  /*30f0*/  MOV R64, RZ ;  /* 0x000000ff00407202 */ /* 0x000fe40000000f00 */
[----:B------:R-:W-:-:S07]  /*3100*/  MOV R63, R58 ;  /* 0x0000003a003f7202 */ /* 0x000fce0000000f00 */
.L_x_163:
[----:B------:R-:W-:Y:S01]  /*3110*/  IMAD.WIDE.U32 R52, R63, 0x4, R36 ;  /* 0x000000043f347825 */ /* 0x000fe200078e0024 */
[----:B------:R-:W2:Y:S04]  /*3120*/  LDG.E R50, desc[UR6][R66.64] ;  /* 0x0000000642327981 */ /* 0x000ea8000c1e1900 */
[----:B------:R-:W2:Y:S02]  /*3130*/  LDG.E R51, desc[UR6][R52.64] ;  /* 0x0000000634337981 */ /* 0x000ea4000c1e1900 */
[----:B--2---:R-:W-:Y:S01]  /*3140*/  FFMA R69, R50, R51, R57 ;  /* 0x0000003332457223 */ /* 0x004fe20000000039 */
[----:B-1----:R-:W-:-:S04]  /*3150*/  IMAD.WIDE R56, R59, 0x4, R66 ;  /* 0x000000043b387825 */ /* 0x002fc800078e0242 */
        /* <DEDUP_REMOVED lines=10> */
[----:B------:R1:W-:Y:S04]  /*3200*/  STG.E desc[UR6][R2.64], R67 ;  /* 0x0000004302007986 */ /* 0x0003e8000c101906 */
[----:B------:R-:W0:Y:S04]  /*3210*/  LDG.E R66, desc[UR6][R50.64] ;  /* 0x0000000632427981 */ /* 0x000e28000c1e1900 */
[----:B------:R-:W0:Y:S02]  /*3220*/  LDG.E R56, desc[UR6][R52.64+0xc] ;  /* 0x00000c0634387981 */ /* 0x000e24000c1e1900 */
[----:B0-----:R-:W-:Y:S01]  /*3230*/  FFMA R69, R66, R56, R67 ;  /* 0x0000003842457223 */ /* 0x001fe20000000043 */
[----:B------:R-:W-:-:S04]  /*3240*/  IMAD.WIDE R56, R59, 0x4, R50 ;  /* 0x000000043b387825 */ /* 0x000fc800078e0232 */
[----:B------:R0:W-:Y:S04]  /*3250*/  STG.E desc[UR6][R2.64], R69 ;  /* 0x0000004502007986 */ /* 0x0001e8000c101906 */
[----:B------:R-:W2:Y:S04]  /*3260*/  LDG.E R66, desc[UR6][R56.64] ;  /* 0x0000000638427981 */ /* 0x000ea8000c1e1900 */
[----:B------:R-:W2:Y:S02]  /*3270*/  LDG.E R54, desc[UR6][R52.64+0x10] ;  /* 0x0000100634367981 */ /* 0x000ea4000c1e1900 */
[----:B--2---:R-:W-:Y:S01]  /*3280*/  FFMA R66, R66, R54, R69 ;  /* 0x0000003642427223 */ /* 0x004fe20000000045 */
[----:B------:R-:W-:-:S04]  /*3290*/  IMAD.WIDE R54, R59, 0x4, R56 ;  /* 0x000000043b367825 */ /* 0x000fc800078e0238 */
[----:B------:R2:W-:Y:S04]  /*32a0*/  STG.E desc[UR6][R2.64], R66 ;  /* 0x0000004202007986 */ /* 0x0005e8000c101906 */
[----:B-1----:R-:W3:Y:S04]  /*32b0*/  LDG.E R67, desc[UR6][R54.64] ;  /* 0x0000000636437981 */ /* 0x002ee8000c1e1900 */
[----:B------:R-:W3:Y:S02]  /*32c0*/  LDG.E R50, desc[UR6][R52.64+0x14] ;  /* 0x0000140634327981 */ /* 0x000ee4000c1e1900 */
[----:B---3--:R-:W-:Y:S01]  /*32d0*/  FFMA R67, R67, R50, R66 ;  /* 0x0000003243437223 */ /* 0x008fe20000000042 */
[----:B------:R-:W-:-:S04]  /*32e0*/  IMAD.WIDE R50, R59, 0x4, R54 ;  /* 0x000000043b327825 */ /* 0x000fc800078e0236 */
[----:B------:R1:W-:Y:S04]  /*32f0*/  STG.E desc[UR6][R2.64], R67 ;  /* 0x0000004302007986 */ /* 0x0003e8000c101906 */
[----:B------:R-:W0:Y:S04]  /*3300*/  LDG.E R68, desc[UR6][R50.64] ;  /* 0x0000000632447981 */ /* 0x000e28000c1e1900 */
[----:B------:R-:W0:Y:S02]  /*3310*/  LDG.E R56, desc[UR6][R52.64+0x18] ;  /* 0x0000180634387981 */ /* 0x000e24000c1e1900 */
[----:B0-----:R-:W-:Y:S01]  /*3320*/  FFMA R69, R68, R56, R67 ;  /* 0x0000003844457223 */ /* 0x001fe20000000043 */
[----:B------:R-:W-:-:S04]  /*3330*/  IMAD.WIDE R56, R59, 0x4, R50 ;  /* 0x000000043b387825 */ /* 0x000fc800078e0232 */
[----:B------:R0:W-:Y:S04]  /*3340*/  STG.E desc[UR6][R2.64], R69 ;  /* 0x0000004502007986 */ /* 0x0001e8000c101906 */
[----:B--2---:R-:W2:Y:S04]  /*3350*/  LDG.E R66, desc[UR6][R56.64] ;  /* 0x0000000638427981 */ /* 0x004ea8000c1e1900 */
        /* <DEDUP_REMOVED lines=28> */
[----:B------:R-:W-:Y:S04]  /*3520*/  STG.E desc[UR6][R2.64], R69 ;  /* 0x0000004502007986 */ /* 0x000fe8000c101906 */
[----:B--2---:R-:W2:Y:S04]  /*3530*/  LDG.E R66, desc[UR6][R56.64] ;  /* 0x0000000638427981 */ /* 0x004ea8000c1e1900 */
[----:B------:R-:W2:Y:S02]  /*3540*/  LDG.E R54, desc[UR6][R52.64+0x34] ;  /* 0x0000340634367981 */ /* 0x000ea4000c1e1900 */
[----:B--2---:R-:W-:Y:S01]  /*3550*/  FFMA R66, R66, R54, R69 ;  /* 0x0000003642427223 */ /* 0x004fe20000000045 */
[----:B------:R-:W-:-:S04]  /*3560*/  IMAD.WIDE R54, R59, 0x4, R56 ;  /* 0x000000043b367825 */ /* 0x000fc800078e0238 */
[----:B------:R0:W-:Y:S04]  /*3570*/  STG.E desc[UR6][R2.64], R66 ;  /* 0x0000004202007986 */ /* 0x0001e8000c101906 */
[----:B-1----:R-:W2:Y:S04]  /*3580*/  LDG.E R67, desc[UR6][R54.64] ;  /* 0x0000000636437981 */ /* 0x002ea8000c1e1900 */
[----:B------:R-:W2:Y:S02]  /*3590*/  LDG.E R50, desc[UR6][R52.64+0x38] ;  /* 0x0000380634327981 */ /* 0x000ea4000c1e1900 */
[----:B--2---:R-:W-:Y:S01]  /*35a0*/  FFMA R68, R67, R50, R66 ;  /* 0x0000003243447223 */ /* 0x004fe20000000042 */
[----:B------:R-:W-:-:S04]  /*35b0*/  IMAD.WIDE R50, R59, 0x4, R54 ;  /* 0x000000043b327825 */ /* 0x000fc800078e0236 */
[----:B------:R1:W-:Y:S04]  /*35c0*/  STG.E desc[UR6][R2.64], R68 ;  /* 0x0000004402007986 */ /* 0x0003e8000c101906 */
[----:B------:R-:W2:Y:S04]  /*35d0*/  LDG.E R67, desc[UR6][R52.64+0x3c] ;  /* 0x00003c0634437981 */ /* 0x000ea8000c1e1900 */
[----:B------:R-:W2:Y:S01]  /*35e0*/  LDG.E R57, desc[UR6][R50.64] ;  /* 0x0000000632397981 */ /* 0x000ea2000c1e1900 */
[----:B------:R-:W-:Y:S02]  /*35f0*/  IADD3 R64, PT, PT, R64, 0x10, RZ ;  /* 0x0000001040407810 */ /* 0x000fe40007ffe0ff */
[----:B------:R-:W-:-:S02]  /*3600*/  IADD3 R63, PT, PT, R63, 0x10, RZ ;  /* 0x000000103f3f7810 */ /* 0x000fc40007ffe0ff */
[----:B------:R-:W-:Y:S01]  /*3610*/  ISETP.NE.AND P0, PT, R64, R65, PT ;  /* 0x000000414000720c */ /* 0x000fe20003f05270 */
[----:B--2---:R-:W-:Y:S01]  /*3620*/  FFMA R57, R57, R67, R68 ;  /* 0x0000004339397223 */ /* 0x004fe20000000044 */
[----:B0-----:R-:W-:-:S04]  /*3630*/  IMAD.WIDE R66, R59, 0x4, R50 ;  /* 0x000000043b427825 */ /* 0x001fc800078e0232 */
[----:B------:R1:W-:Y:S07]  /*3640*/  STG.E desc[UR6][R2.64], R57 ;  /* 0x0000003902007986 */ /* 0x0003ee000c101906 */
[----:B------:R-:W-:Y:S05]  /*3650*/  @P0 BRA `(.L_x_163) ;  /* 0xfffffff800ac0947 */ /* 0x000fea000383ffff */
.L_x_162:
[----:B------:R-:W-:Y:S05]  /*3660*/  BSYNC.RECONVERGENT B3 ;  /* 0x0000000000037941 */ /* 0x000fea0003800200 */
.L_x_161:
[----:B------:R-:W-:Y:S04]  /*3670*/  BSSY.RECONVERGENT B3, `(.L_x_164) ;  /* 0x000006d000037945 */ /* 0x000fe80003800200 */
[----:B------:R-:W-:Y:S05]  /*3680*/  @!P1 BRA `(.L_x_165) ;  /* 0x0000000400ac9947 */ /* 0x000fea0003800000 */
[----:B------:R-:W-:Y:S01]  /*3690*/  IADD3 R50, PT, PT, RZ, -R61, RZ ;  /* 0x8000003dff327210 */ /* 0x000fe20007ffe0ff */
[----:B------:R-:W-:Y:S03]  /*36a0*/  BSSY.RECONVERGENT B4, `(.L_x_166) ;  /* 0x0000032000047945 */ /* 0x000fe60003800200 */
[----:B------:R-:W-:-:S04]  /*36b0*/  PRMT R50, R50, 0x7710, RZ ;  /* 0x0000771032327816 */ /* 0x000fc800000000ff */
[----:B------:R-:W-:-:S04]  /*36c0*/  IADD3 R50, PT, PT, R50, R43, RZ ;  /* 0x0000002b32327210 */ /* 0x000fc80007ffe0ff */
[----:B------:R-:W-:-:S04]  /*36d0*/  LOP3.LUT R50, R50, 0xf, RZ, 0xc0, !PT ;  /* 0x0000000f32327812 */ /* 0x000fc800078ec0ff */
[C---:B------:R-:W-:Y:S02]  /*36e0*/  IADD3 R51, PT, PT, R50.reuse, -0x1, RZ ;  /* 0xffffffff32337810 */ /* 0x040fe40007ffe0ff */
[----:B------:R-:W-:Y:S02]  /*36f0*/  LOP3.LUT P1, RZ, R50, 0x7, RZ, 0xc0, !PT ;  /* 0x0000000732ff7812 */ /* 0x000fe4000782c0ff */
[----:B------:R-:W-:-:S13]  /*3700*/  ISETP.GE.U32.AND P0, PT, R51, 0x7, PT ;  /* 0x000000073300780c */ /* 0x000fda0003f06070 */
[----:B------:R-:W-:Y:S05]  /*3710*/  @!P0 BRA `(.L_x_167) ;  /* 0x0000000000a88947 */ /* 0x000fea0003800000 */
[----:B------:R-:W-:Y:S01]  /*3720*/  IMAD.WIDE.U32 R50, R63, 0x4, R36 ;  /* 0x000000043f327825 */ /* 0x000fe200078e0024 */
[----:B------:R-:W2:Y:S04]  /*3730*/  LDG.E R52, desc[UR6][R66.64] ;  /* 0x0000000642347981 */ /* 0x000ea8000c1e1900 */
[----:B------:R-:W2:Y:S02]  /*3740*/  LDG.E R53, desc[UR6][R50.64] ;  /* 0x0000000632357981 */ /* 0x000ea4000c1e1900 */
[----:B--2---:R-:W-:Y:S01]  /*3750*/  FFMA R65, R52, R53, R57 ;  /* 0x0000003534417223 */ /* 0x004fe20000000039 */
[----:B------:R-:W-:-:S04]  /*3760*/  IMAD.WIDE R52, R59, 0x4, R66 ;  /* 0x000000043b347825 */ /* 0x000fc800078e0242 */
[----:B------:R0:W-:Y:S04]  /*3770*/  STG.E desc[UR6][R2.64], R65 ;  /* 0x0000004102007986 */ /* 0x0001e8000c101906 */
[----:B------:R-:W2:Y:S04]  /*3780*/  LDG.E R54, desc[UR6][R52.64] ;  /* 0x0000000634367981 */ /* 0x000ea8000c1e1900 */
[----:B------:R-:W2:Y:S01]  /*3790*/  LDG.E R55, desc[UR6][R50.64+0x4] ;  /* 0x0000040632377981 */ /* 0x000ea2000c1e1900 */
[----:B-1----:R-:W-:-:S04]  /*37a0*/  IMAD.WIDE R56, R59, 0x4, R52 ;  /* 0x000000043b387825 */ /* 0x002fc800078e0234 */
[----:B--2---:R-:W-:-:S05]  /*37b0*/  FFMA R69, R54, R55, R65 ;  /* 0x0000003736457223 */ /* 0x004fca0000000041 */
[----:B------:R1:W-:Y:S04]  /*37c0*/  STG.E desc[UR6][R2.64], R69 ;  /* 0x0000004502007986 */ /* 0x0003e8000c101906 */
        /* <DEDUP_REMOVED lines=10> */
[----:B------:R-:W1:Y:S04]  /*3870*/  LDG.E R64, desc[UR6][R52.64] ;  /* 0x0000000634407981 */ /* 0x000e68000c1e1900 */
[----:B------:R-:W1:Y:S02]  /*3880*/  LDG.E R56, desc[UR6][R50.64+0x10] ;  /* 0x0000100632387981 */ /* 0x000e64000c1e1900 */
[----:B-1----:R-:W-:Y:S01]  /*3890*/  FFMA R69, R64, R56, R65 ;  /* 0x0000003840457223 */ /* 0x002fe20000000041 */
[----:B------:R-:W-:-:S04]  /*38a0*/  IMAD.WIDE R56, R59, 0x4, R52 ;  /* 0x000000043b387825 */ /* 0x000fc800078e0234 */
        /* <DEDUP_REMOVED lines=12> */
[----:B------:R-:W2:Y:S01]  /*3970*/  LDG.E R56, desc[UR6][R52.64] ;  /* 0x0000000634387981 */ /* 0x000ea2000c1e1900 */
[----:B------:R-:W-:Y:S01]  /*3980*/  IADD3 R63, PT, PT, R63, 0x8, RZ ;  /* 0x000000083f3f7810 */ /* 0x000fe20007ffe0ff */
[----:B-1----:R-:W-:-:S04]  /*3990*/  IMAD.WIDE R66, R59, 0x4, R52 ;  /* 0x000000043b427825 */ /* 0x002fc800078e0234 */
[----:B--2---:R-:W-:-:S05]  /*39a0*/  FFMA R57, R56, R64, R65 ;  /* 0x0000004038397223 */ /* 0x004fca0000000041 */
[----:B------:R0:W-:Y:S02]  /*39b0*/  STG.E desc[UR6][R2.64], R57 ;  /* 0x0000003902007986 */ /* 0x0001e4000c101906 */
.L_x_167:
[----:B------:R-:W-:Y:S05]  /*39c0*/  BSYNC.RECONVERGENT B4 ;  /* 0x0000000000047941 */ /* 0x000fea0003800200 */
.L_x_166:
[----:B------:R-:W-:Y:S05]  /*39d0*/  @!P1 BRA `(.L_x_165) ;  /* 0x0000000000d89947 */ /* 0x000fea0003800000 */
[----:B------:R-:W-:Y:S01]  /*39e0*/  IADD3 R51, PT, PT, RZ, -R60, RZ ;  /* 0x8000003cff337210 */ /* 0x000fe20007ffe0ff */
[----:B------:R-:W-:Y:S03]  /*39f0*/  BSSY.RECONVERGENT B4, `(.L_x_168) ;  /* 0x0000020000047945 */ /* 0x000fe60003800200 */
[----:B------:R-:W-:-:S04]  /*3a00*/  PRMT R51, R51, 0x7710, RZ ;  /* 0x0000771033337816 */ /* 0x000fc800000000ff */
[----:B------:R-:W-:-:S04]  /*3a10*/  IADD3 R50, PT, PT, R51, R42, RZ ;  /* 0x0000002a33327210 */ /* 0x000fc80007ffe0ff */
[----:B------:R-:W-:-:S04]  /*3a20*/  LOP3.LUT R50, R50, 0xffff, RZ, 0xc0, !PT ;  /* 0x0000ffff32327812 */ /* 0x000fc800078ec0ff */
[C---:B------:R-:W-:Y:S02]  /*3a30*/  LOP3.LUT R51, R50.reuse, 0x7, RZ, 0xc0, !PT ;  /* 0x0000000732337812 */ /* 0x040fe400078ec0ff */
[----:B------:R-:W-:Y:S02]  /*3a40*/  LOP3.LUT R64, R50, 0x3, RZ, 0xc0, !PT ;  /* 0x0000000332407812 */ /* 0x000fe400078ec0ff */
[----:B------:R-:W-:Y:S02]  /*3a50*/  IADD3 R51, PT, PT, R51, -0x1, RZ ;  /* 0xffffffff33337810 */ /* 0x000fe40007ffe0ff */
[----:B------:R-:W-:Y:S02]  /*3a60*/  ISETP.NE.AND P1, PT, R64, RZ, PT ;  /* 0x000000ff4000720c */ /* 0x000fe40003f25270 */
[----:B------:R-:W-:-:S13]  /*3a70*/  ISETP.GE.U32.AND P0, PT, R51, 0x3, PT ;  /* 0x000000033300780c */ /* 0x000fda0003f06070 */
[----:B------:R-:W-:Y:S05]  /*3a80*/  @!P0 BRA `(.L_x_169) ;  /* 0x0000000000588947 */ /* 0x000fea0003800000 */
[----:B------:R-:W-:Y:S01]  /*3a90*/  IMAD.WIDE.U32 R50, R63, 0x4, R36 ;  /* 0x000000043f327825 */ /* 0x000fe200078e0024 */
[----:B------:R-:W0:Y:S04]  /*3aa0*/  LDG.E R52, desc[UR6][R66.64] ;  /* 0x0000000642347981 */ /* 0x000e28000c1e1900 */
[----:B------:R-:W0:Y:S02]  /*3ab0*/  LDG.E R53, desc[UR6][R50.64] ;  /* 0x0000000632357981 */ /* 0x000e24000c1e1900 */
[----:B0-----:R-:W-:Y:S01]  /*3ac0*/  FFMA R65, R52, R53, R57 ;  /* 0x0000003534417223 */ /* 0x001fe20000000039 */
[----:B-1----:R-:W-:-:S04]  /*3ad0*/  IMAD.WIDE R56, R59, 0x4, R66 ;  /* 0x000000043b387825 */ /* 0x002fc800078e0242 */
[----:B------:R0:W-:Y:S04]  /*3ae0*/  STG.E desc[UR6][R2.64], R65 ;  /* 0x0000004102007986 */ /* 0x0001e8000c101906 */
[----:B------:R-:W2:Y:S04]  /*3af0*/  LDG.E R52, desc[UR6][R56.64] ;  /* 0x0000000638347981 */ /* 0x000ea8000c1e1900 */
[----:B------:R-:W2:Y:S01]  /*3b00*/  LDG.E R53, desc[UR6][R50.64+0x4] ;  /* 0x0000040632357981 */ /* 0x000ea2000c1e1900 */
[----:B------:R-:W-:-:S04]  /*3b10*/  IMAD.WIDE R54, R59, 0x4, R56 ;  /* 0x000000043b367825 */ /* 0x000fc800078e0238 */
[----:B--2---:R-:W-:-:S05]  /*3b20*/  FFMA R69, R52, R53, R65 ;  /* 0x0000003534457223 */ /* 0x004fca0000000041 */
[----:B------:R2:W-:Y:S04]  /*3b30*/  STG.E desc[UR6][R2.64], R69 ;  /* 0x0000004502007986 */ /* 0x0005e8000c101906 */
[----:B------:R-:W3:Y:S04]  /*3b40*/  LDG.E R52, desc[UR6][R54.64] ;  /* 0x0000000636347981 */ /* 0x000ee8000c1e1900 */
[----:B------:R-:W3:Y:S02]  /*3b50*/  LDG.E R53, desc[UR6][R50.64+0x8] ;  /* 0x0000080632357981 */ /* 0x000ee4000c1e1900 */
[----:B---3--:R-:W-:Y:S01]  /*3b60*/  FFMA R68, R52, R53, R69 ;  /* 0x0000003534447223 */ /* 0x008fe20000000045 */
[----:B------:R-:W-:-:S04]  /*3b70*/  IMAD.WIDE R52, R59, 0x4, R54 ;  /* 0x000000043b347825 */ /* 0x000fc800078e0236 */
[----:B------:R2:W-:Y:S04]  /*3b80*/  STG.E desc[UR6][R2.64], R68 ;  /* 0x0000004402007986 */ /* 0x0005e8000c101906 */
[----:B0-----:R-:W3:Y:S04]  /*3b90*/  LDG.E R65, desc[UR6][R50.64+0xc] ;  /* 0x00000c0632417981 */ /* 0x001ee8000c1e1900 */
[----:B------:R-:W3:Y:S01]  /*3ba0*/  LDG.E R57, desc[UR6][R52.64] ;  /* 0x0000000634397981 */ /* 0x000ee2000c1e1900 */
[----:B------:R-:W-:Y:S01]  /*3bb0*/  IADD3 R63, PT, PT, R63, 0x4, RZ ;  /* 0x000000043f3f7810 */ /* 0x000fe20007ffe0ff */
[----:B------:R-:W-:-:S04]  /*3bc0*/  IMAD.WIDE R66, R59, 0x4, R52 ;  /* 0x000000043b427825 */ /* 0x000fc800078e0234 */
[----:B---3--:R-:W-:-:S05]  /*3bd0*/  FFMA R57, R57, R65, R68 ;  /* 0x0000004139397223 */ /* 0x008fca0000000044 */
[----:B------:R2:W-:Y:S02]  /*3be0*/  STG.E desc[UR6][R2.64], R57 ;  /* 0x0000003902007986 */ /* 0x0005e4000c101906 */
.L_x_169:
[----:B------:R-:W-:Y:S05]  /*3bf0*/  BSYNC.RECONVERGENT B4 ;  /* 0x0000000000047941 */ /* 0x000fea0003800200 */
.L_x_168:
[----:B------:R-:W-:Y:S05]  /*3c00*/  @!P1 BRA `(.L_x_165) ;  /* 0x00000000004c9947 */ /* 0x000fea0003800000 */
[----:B------:R-:W-:Y:S01]  /*3c10*/  IMAD.WIDE.U32 R50, R63, 0x4, R36 ;  /* 0x000000043f327825 */ /* 0x000fe200078e0024 */
[----:B------:R-:W0:Y:S04]  /*3c20*/  LDG.E R52, desc[UR6][R66.64] ;  /* 0x0000000642347981 */ /* 0x000e28000c1e1900 */
[----:B------:R-:W0:Y:S01]  /*3c30*/  LDG.E R53, desc[UR6][R50.64] ;  /* 0x0000000632357981 */ /* 0x000e22000c1e1900 */
[----:B------:R-:W-:Y:S01]  /*3c40*/  ISETP.NE.AND P0, PT, R64, 0x1, PT ;  /* 0x000000014000780c */ /* 0x000fe20003f05270 */
[----:B012---:R-:W-:-:S05]  /*3c50*/  FFMA R57, R52, R53, R57 ;  /* 0x0000003534397223 */ /* 0x007fca0000000039 */
[----:B------:R3:W-:Y:S07]  /*3c60*/  STG.E desc[UR6][R2.64], R57 ;  /* 0x0000003902007986 */ /* 0x0007ee000c101906 */
[----:B------:R-:W-:Y:S05]  /*3c70*/  @!P0 BRA `(.L_x_165) ;  /* 0x0000000000308947 */ /* 0x000fea0003800000 */
[----:B------:R-:W-:Y:S01]  /*3c80*/  IMAD.WIDE R66, R59, 0x4, R66 ;  /* 0x000000043b427825 */ /* 0x000fe200078e0242 */
[----:B------:R-:W2:Y:S04]  /*3c90*/  LDG.E R53, desc[UR6][R50.64+0x4] ;  /* 0x0000040632357981 */ /* 0x000ea8000c1e1900 */
[----:B------:R-:W2:Y:S01]  /*3ca0*/  LDG.E R52, desc[UR6][R66.64] ;  /* 0x0000000642347981 */ /* 0x000ea2000c1e1900 */
[----:B------:R-:W-:Y:S01]  /*3cb0*/  ISETP.NE.AND P0, PT, R64, 0x2, PT ;  /* 0x000000024000780c */ /* 0x000fe20003f05270 */
[----:B--2---:R-:W-:-:S05]  /*3cc0*/  FFMA R53, R52, R53, R57 ;  /* 0x0000003534357223 */ /* 0x004fca0000000039 */
[----:B------:R4:W-:Y:S07]  /*3cd0*/  STG.E desc[UR6][R2.64], R53 ;  /* 0x0000003502007986 */ /* 0x0009ee000c101906 */
[----:B------:R-:W-:Y:S05]  /*3ce0*/  @!P0 BRA `(.L_x_165) ;  /* 0x0000000000148947 */ /* 0x000fea0003800000 */
[----:B------:R-:W-:Y:S01]  /*3cf0*/  IMAD.WIDE R66, R59, 0x4, R66 ;  /* 0x000000043b427825 */ /* 0x000fe200078e0242 */
[----:B------:R-:W4:Y:S05]  /*3d00*/  LDG.E R51, desc[UR6][R50.64+0x8] ;  /* 0x0000080632337981 */ /* 0x000f2a000c1e1900 */
[----:B------:R-:W4:Y:S02]  /*3d10*/  LDG.E R66, desc[UR6][R66.64] ;  /* 0x0000000642427981 */ /* 0x000f24000c1e1900 */
[----:B----4-:R-:W-:-:S05]  /*3d20*/  FFMA R53, R66, R51, R53 ;  /* 0x0000003342357223 */ /* 0x010fca0000000035 */
[----:B------:R0:W-:Y:S02]  /*3d30*/  STG.E desc[UR6][R2.64], R53 ;  /* 0x0000003502007986 */ /* 0x0001e4000c101906 */
.L_x_165:
[----:B------:R-:W-:Y:S05]  /*3d40*/  BSYNC.RECONVERGENT B3 ;  /* 0x0000000000037941 */ /* 0x000fea0003800200 */
.L_x_164:
[----:B------:R-:W-:Y:S02]  /*3d50*/  IADD3 R58, PT, PT, R58, 0x1, RZ ;  /* 0x000000013a3a7810 */ /* 0x000fe40007ffe0ff */
[----:B------:R-:W-:Y:S02]  /*3d60*/  IADD3 R61, PT, PT, R61, 0x1, RZ ;  /* 0x000000013d3d7810 */ /* 0x000fe40007ffe0ff */
[----:B------:R-:W-:Y:S02]  /*3d70*/  ISETP.NE.AND P0, PT, R58, R15, PT ;  /* 0x0000000f3a00720c */ /* 0x000fe40003f05270 */
[----:B------:R-:W-:-:S11]  /*3d80*/  IADD3 R60, PT, PT, R60, 0x1, RZ ;  /* 0x000000013c3c7810 */ /* 0x000fd60007ffe0ff */
[----:B------:R-:W-:Y:S05]  /*3d90*/  @P0 BRA `(.L_x_170) ;  /* 0xfffffff000840947 */ /* 0x000fea000383ffff */
.L_x_160:
[----:B------:R-:W-:Y:S05]  /*3da0*/  BSYNC.RECONVERGENT B2 ;  /* 0x0000000000027941 */ /* 0x000fea0003800200 */
.L_x_159:
[----:B------:R-:W-:Y:S01]  /*3db0*/  ISETP.GE.U32.AND P1, PT, R15, 0xf, PT ;  /* 0x0000000f0f00780c */ /* 0x000fe20003f26070 */
[----:B------:R-:W-:Y:S01]  /*3dc0*/  BSSY.RECONVERGENT B2, `(.L_x_171) ;  /* 0x0000097000027945 */ /* 0x000fe20003800200 */
[----:B------:R-:W-:Y:S01]  /*3dd0*/  LOP3.LUT P2, RZ, R17, 0xf, RZ, 0xc0, !PT ;  /* 0x0000000f11ff7812 */ /* 0x000fe2000784c0ff */
[----:B--2---:R-:W-:-:S10]  /*3de0*/  IMAD.MOV.U32 R44, RZ, RZ, RZ ;  /* 0x000000ffff2c7224 */ /* 0x004fd400078e00ff */
[----:B------:R-:W-:Y:S05]  /*3df0*/  @!P1 BRA `(.L_x_172) ;  /* 0x00000008004c9947 */ /* 0x000fea0003800000 */
[----:B01-34-:R-:W-:Y:S01]  /*3e00*/  HFMA2 R52, -RZ, RZ, 0, 0 ;  /* 0x00000000ff347431 */ /* 0x01bfe200000001ff */
[----:B------:R-:W-:-:S07]  /*3e10*/  LOP3.LUT R44, R17, 0xfffffff0, RZ, 0xc0, !PT ;  /* 0xfffffff0112c7812 */ /* 0x000fce00078ec0ff */
.L_x_173:
[----:B------:R-:W0:Y:S02]  /*3e20*/  LDC.64 R2, c[0x0][0x410] ;  /* 0x00010400ff027b82 */ /* 0x000e240000000a00 */
[----:B0-2---:R-:W2:Y:S02]  /*3e30*/  LDG.E R42, desc[UR6][R2.64] ;  /* 0x00000006022a7981 */ /* 0x005ea4000c1e1900 */
[----:B--2---:R-:W-:-:S04]  /*3e40*/  IMAD R43, R15, R42, R52 ;  /* 0x0000002a0f2b7224 */ /* 0x004fc800078e0234 */
[----:B------:R-:W-:-:S05]  /*3e50*/  IMAD.WIDE R42, R43, 0x4, R34 ;  /* 0x000000042b2a7825 */ /* 0x000fca00078e0222 */
[----:B------:R-:W2:Y:S02]  /*3e60*/  LDG.E R51, desc[UR6][R42.64] ;  /* 0x000000062a337981 */ /* 0x000ea4000c1e1900 */
[----:B--2---:R-:W-:-:S05]  /*3e70*/  FMUL R53, R51, R0 ;  /* 0x0000000033357220 */ /* 0x004fca0000400000 */
[----:B------:R0:W-:Y:S04]  /*3e80*/  STG.E desc[UR6][R42.64], R53 ;  /* 0x000000352a007986 */ /* 0x0001e8000c101906 */
[----:B------:R-:W2:Y:S02]  /*3e90*/  LDG.E R50, desc[UR6][R2.64] ;  /* 0x0000000602327981 */ /* 0x000ea4000c1e1900 */
[----:B--2---:R-:W-:-:S05]  /*3ea0*/  IMAD R51, R15, R50, RZ ;  /* 0x000000320f337224 */ /* 0x004fca00078e02ff */
[----:B------:R-:W-:-:S04]  /*3eb0*/  IADD3 R55, P0, PT, R51, R52, RZ ;  /* 0x0000003433377210 */ /* 0x000fc80007f1e0ff */
[----:B------:R-:W-:Y:S02]  /*3ec0*/  LEA.HI.X.SX32 R51, R51, RZ, 0x1, P0 ;  /* 0x000000ff33337211 */ /* 0x000fe400000f0eff */
[----:B------:R-:W-:-:S04]  /*3ed0*/  LEA R50, P0, R55, R34, 0x2 ;  /* 0x0000002237327211 */ /* 0x000fc800078010ff */
[----:B------:R-:W-:-:S05]  /*3ee0*/  LEA.HI.X R51, R55, R35, R51, 0x2, P0 ;  /* 0x0000002337337211 */ /* 0x000fca00000f1433 */
[----:B------:R-:W2:Y:S02]  /*3ef0*/  LDG.E R55, desc[UR6][R50.64+0x4] ;  /* 0x0000040632377981 */ /* 0x000ea4000c1e1900 */
[----:B--2---:R-:W-:-:S05]  /*3f00*/  FMUL R55, R55, R0 ;  /* 0x0000000037377220 */ /* 0x004fca0000400000 */
[----:B------:R1:W-:Y:S04]  /*3f10*/  STG.E desc[UR6][R50.64+0x4], R55 ;  /* 0x0000043732007986 */ /* 0x0003e8000c101906 */
[----:B------:R-:W0:Y:S02]  /*3f20*/  LDG.E R54, desc[UR6][R2.64] ;  /* 0x0000000602367981 */ /* 0x000e24000c1e1900 */
[----:B0-----:R-:W-:-:S05]  /*3f30*/  IMAD R43, R15, R54, RZ ;  /* 0x000000360f2b7224 */ /* 0x001fca00078e02ff */
[----:B------:R-:W-:-:S04]  /*3f40*/  IADD3 R53, P0, PT, R43, R52, RZ ;  /* 0x000000342b357210 */ /* 0x000fc80007f1e0ff */
[----:B------:R-:W-:Y:S02]  /*3f50*/  LEA.HI.X.SX32 R43, R43, RZ, 0x1, P0 ;  /* 0x000000ff2b2b7211 */ /* 0x000fe400000f0eff */
[----:B------:R-:W-:-:S04]  /*3f60*/  LEA R42, P0, R53, R34, 0x2 ;  /* 0x00000022352a7211 */ /* 0x000fc800078010ff */
[----:B------:R-:W-:-:S05]  /*3f70*/  LEA.HI.X R43, R53, R35, R43, 0x2, P0 ;  /* 0x00000023352b7211 */ /* 0x000fca00000f142b */
[----:B------:R-:W2:Y:S02]  /*3f80*/  LDG.E R53, desc[UR6][R42.64+0x8] ;  /* 0x000008062a357981 */ /* 0x000ea4000c1e1900 */
[----:B--2---:R-:W-:-:S05]  /*3f90*/  FMUL R53, R53, R0 ;  /* 0x0000000035357220 */ /* 0x004fca0000400000 */
[----:B------:R0:W-:Y:S04]  /*3fa0*/  STG.E desc[UR6][R42.64+0x8], R53 ;  /* 0x000008352a007986 */ /* 0x0001e8000c101906 */
[----:B------:R-:W1:Y:S02]  /*3fb0*/  LDG.E R54, desc[UR6][R2.64] ;  /* 0x0000000602367981 */ /* 0x000e64000c1e1900 */
[----:B-1----:R-:W-:-:S05]  /*3fc0*/  IMAD R51, R15, R54, RZ ;  /* 0x000000360f337224 */ /* 0x002fca00078e02ff */
        /* <DEDUP_REMOVED lines=112> */
[----:B------:R-:W3:Y:S01]  /*46d0*/  LDG.E R55, desc[UR6][R50.64+0x3c] ;  /* 0x00003c0632377981 */ /* 0x000ee2000c1e1900 */
[----:B------:R-:W-:-:S04]  /*46e0*/  IADD3 R52, PT, PT, R52, 0x10, RZ ;  /* 0x0000001034347810 */ /* 0x000fc80007ffe0ff */
[----:B------:R-:W-:Y:S01]  /*46f0*/  ISETP.NE.AND P0, PT, R52, R44, PT ;  /* 0x0000002c3400720c */ /* 0x000fe20003f05270 */
[----:B---3--:R-:W-:-:S05]  /*4700*/  FMUL R55, R55, R0 ;  /* 0x0000000037377220 */ /* 0x008fca0000400000 */
[----:B------:R2:W-:Y:S07]  /*4710*/  STG.E desc[UR6][R50.64+0x3c], R55 ;  /* 0x00003c3732007986 */ /* 0x0005ee000c101906 */
[----:B------:R-:W-:Y:S05]  /*4720*/  @P0 BRA `(.L_x_173) ;  /* 0xfffffff400bc0947 */ /* 0x000fea000383ffff */
.L_x_172:
[----:B------:R-:W-:Y:S05]  /*4730*/  BSYNC.RECONVERGENT B2 ;  /* 0x0000000000027941 */ /* 0x000fea0003800200 */
.L_x_171:
[----:B------:R-:W-:Y:S04]  /*4740*/  BSSY.RECONVERGENT B2, `(.L_x_174) ;  /* 0x0000098000027945 */ /* 0x000fe80003800200 */
[----:B------:R-:W-:Y:S05]  /*4750*/  @!P2 BRA `(.L_x_175) ;  /* 0x000000080058a947 */ /* 0x000fea0003800000 */
[----:B------:R-:W-:Y:S01]  /*4760*/  ISETP.GE.U32.AND P3, PT, R49, 0x7, PT ;  /* 0x000000073100780c */ /* 0x000fe20003f66070 */
[----:B------:R-:W-:Y:S01]  /*4770*/  BSSY.RECONVERGENT B3, `(.L_x_176) ;  /* 0x000004b000037945 */ /* 0x000fe20003800200 */
[----:B------:R-:W-:-:S11]  /*4780*/  LOP3.LUT P0, RZ, R21, 0x7, RZ, 0xc0, !PT ;  /* 0x0000000715ff7812 */ /* 0x000fd6000780c0ff */
[----:B------:R-:W-:Y:S05]  /*4790*/  @!P3 BRA `(.L_x_177) ;  /* 0x000000040020b947 */ /* 0x000fea0003800000 */
[----:B01-34-:R-:W2:Y:S02]  /*47a0*/  LDC.64 R2, c[0x0][0x410] ;  /* 0x00010400ff027b82 */ /* 0x01bea40000000a00 */
[----:B--2---:R-:W2:Y:S02]  /*47b0*/  LDG.E R42, desc[UR6][R2.64] ;  /* 0x00000006022a7981 */ /* 0x004ea4000c1e1900 */
[----:B--2---:R-:W-:-:S04]  /*47c0*/  IMAD R43, R15, R42, R44 ;  /* 0x0000002a0f2b7224 */ /* 0x004fc800078e022c */
[----:B------:R-:W-:-:S05]  /*47d0*/  IMAD.WIDE R42, R43, 0x4, R34 ;  /* 0x000000042b2a7825 */ /* 0x000fca00078e0222 */
[----:B------:R-:W2:Y:S02]  /*47e0*/  LDG.E R51, desc[UR6][R42.64] ;  /* 0x000000062a337981 */ /* 0x000ea4000c1e1900 */
[----:B--2---:R-:W-:-:S05]  /*47f0*/  FMUL R53, R51, R0 ;  /* 0x0000000033357220 */ /* 0x004fca0000400000 */
[----:B------:R0:W-:Y:S04]  /*4800*/  STG.E desc[UR6][R42.64], R53 ;  /* 0x000000352a007986 */ /* 0x0001e8000c101906 */
[----:B------:R-:W2:Y:S01]  /*4810*/  LDG.E R50, desc[UR6][R2.64] ;  /* 0x0000000602327981 */ /* 0x000ea2000c1e1900 */
[----:B------:R-:W-:Y:S01]  /*4820*/  SHF.R.S32.HI R52, RZ, 0x1f, R44 ;  /* 0x0000001fff347819 */ /* 0x000fe2000001142c */
[----:B--2---:R-:W-:-:S05]  /*4830*/  IMAD R51, R15, R50, RZ ;  /* 0x000000320f337224 */ /* 0x004fca00078e02ff */
[----:B------:R-:W-:-:S04]  /*4840*/  IADD3 R55, P3, PT, R44, R51, RZ ;  /* 0x000000332c377210 */ /* 0x000fc80007f7e0ff */
[----:B------:R-:W-:Y:S02]  /*4850*/  LEA.HI.X.SX32 R51, R51, R52, 0x1, P3 ;  /* 0x0000003433337211 */ /* 0x000fe400018f0eff */
[----:B------:R-:W-:-:S04]  /*4860*/  LEA R50, P3, R55, R34, 0x2 ;  /* 0x0000002237327211 */ /* 0x000fc800078610ff */
[----:B------:R-:W-:-:S05]  /*4870*/  LEA.HI.X R51, R55, R35, R51, 0x2, P3 ;  /* 0x0000002337337211 */ /* 0x000fca00018f1433 */
[----:B------:R-:W2:Y:S02]  /*4880*/  LDG.E R55, desc[UR6][R50.64+0x4] ;  /* 0x0000040632377981 */ /* 0x000ea4000c1e1900 */
[----:B--2---:R-:W-:-:S05]  /*4890*/  FMUL R55, R55, R0 ;  /* 0x0000000037377220 */ /* 0x004fca0000400000 */
[----:B------:R1:W-:Y:S04]  /*48a0*/  STG.E desc[UR6][R50.64+0x4], R55 ;  /* 0x0000043732007986 */ /* 0x0003e8000c101906 */
[----:B0-----:R-:W2:Y:S02]  /*48b0*/  LDG.E R42, desc[UR6][R2.64] ;  /* 0x00000006022a7981 */ /* 0x001ea4000c1e1900 */
        /* <DEDUP_REMOVED lines=11> */
[----:B------:R-:W-:Y:S02]  /*4970*/  LEA.HI.X.SX32 R51, R51, R52, 0x1, P3 ;  /* 0x0000003433337211 */ /* 0x000fe400018f0eff */
        /* <DEDUP_REMOVED lines=38> */
[----:B------:R-:W2:Y:S01]  /*4be0*/  LDG.E R55, desc[UR6][R50.64+0x1c] ;  /* 0x00001c0632377981 */ /* 0x000ea2000c1e1900 */
[----:B------:R-:W-:Y:S01]  /*4bf0*/  IADD3 R44, PT, PT, R44, 0x8, RZ ;  /* 0x000000082c2c7810 */ /* 0x000fe20007ffe0ff */
[----:B--2---:R-:W-:-:S05]  /*4c00*/  FMUL R55, R55, R0 ;  /* 0x0000000037377220 */ /* 0x004fca0000400000 */
[----:B------:R0:W-:Y:S02]  /*4c10*/  STG.E desc[UR6][R50.64+0x1c], R55 ;  /* 0x00001c3732007986 */ /* 0x0001e4000c101906 */
.L_x_177:
[----:B------:R-:W-:Y:S05]  /*4c20*/  BSYNC.RECONVERGENT B3 ;  /* 0x0000000000037941 */ /* 0x000fea0003800200 */
.L_x_176:
[----:B------:R-:W-:Y:S05]  /*4c30*/  @!P0 BRA `(.L_x_175) ;  /* 0x0000000400208947 */ /* 0x000fea0003800000 */
[----:B------:R-:W-:Y:S01]  /*4c40*/  ISETP.GE.U32.AND P3, PT, R48, 0x3, PT ;  /* 0x000000033000780c */ /* 0x000fe20003f66070 */
[----:B------:R-:W-:Y:S01]  /*4c50*/  BSSY.RECONVERGENT B3, `(.L_x_178) ;  /* 0x0000028000037945 */ /* 0x000fe20003800200 */
[----:B01-34-:R-:W-:-:S04]  /*4c60*/  LOP3.LUT R52, R20, 0x3, RZ, 0xc0, !PT ;  /* 0x0000000314347812 */ /* 0x01bfc800078ec0ff */
[----:B------:R-:W-:-:S07]  /*4c70*/  ISETP.NE.AND P0, PT, R52, RZ, PT ;  /* 0x000000ff3400720c */ /* 0x000fce0003f05270 */
[----:B------:R-:W-:Y:S06]  /*4c80*/  @!P3 BRA `(.L_x_179) ;  /* 0x000000000090b947 */ /* 0x000fec0003800000 */
[----:B------:R-:W2:Y:S02]  /*4c90*/  LDC.64 R2, c[0x0][0x410] ;  /* 0x00010400ff027b82 */ /* 0x000ea40000000a00 */
        /* <DEDUP_REMOVED lines=35> */
.L_x_179:
[----:B------:R-:W-:Y:S05]  /*4ed0*/  BSYNC.RECONVERGENT B3 ;  /* 0x0000000000037941 */ /* 0x000fea0003800200 */
.L_x_178:
[----:B------:R-:W-:Y:S05]  /*4ee0*/  @!P0 BRA `(.L_x_175) ;  /* 0x0000000000748947 */ /* 0x000fea0003800000 */
[----:B------:R-:W0:Y:S02]  /*4ef0*/  LDC.64 R2, c[0x0][0x410] ;  /* 0x00010400ff027b82 */ /* 0x000e240000000a00 */
[----:B0-2---:R-:W2:Y:S02]  /*4f00*/  LDG.E R42, desc[UR6][R2.64] ;  /* 0x00000006022a7981 */ /* 0x005ea4000c1e1900 */
[----:B--2---:R-:W-:-:S04]  /*4f10*/  IMAD R43, R15, R42, R44 ;  /* 0x0000002a0f2b7224 */ /* 0x004fc800078e022c */
[----:B------:R-:W-:-:S05]  /*4f20*/  IMAD.WIDE R42, R43, 0x4, R34 ;  /* 0x000000042b2a7825 */ /* 0x000fca00078e0222 */
[----:B------:R-:W2:Y:S01]  /*4f30*/  LDG.E R51, desc[UR6][R42.64] ;  /* 0x000000062a337981 */ /* 0x000ea2000c1e1900 */
[----:B------:R-:W-:Y:S01]  /*4f40*/  ISETP.NE.AND P0, PT, R52, 0x1, PT ;  /* 0x000000013400780c */ /* 0x000fe20003f05270 */
[----:B--2---:R-:W-:-:S05]  /*4f50*/  FMUL R51, R51, R0 ;  /* 0x0000000033337220 */ /* 0x004fca0000400000 */
[----:B------:R0:W-:Y:S07]  /*4f60*/  STG.E desc[UR6][R42.64], R51 ;  /* 0x000000332a007986 */ /* 0x0001ee000c101906 */
[----:B------:R-:W-:Y:S05]  /*4f70*/  @!P0 BRA `(.L_x_175) ;  /* 0x0000000000508947 */ /* 0x000fea0003800000 */
[----:B0-----:R-:W2:Y:S01]  /*4f80*/  LDG.E R42, desc[UR6][R2.64] ;  /* 0x00000006022a7981 */ /* 0x001ea2000c1e1900 */
[----:B------:R-:W-:Y:S01]  /*4f90*/  SHF.R.S32.HI R50, RZ, 0x1f, R44 ;  /* 0x0000001fff327819 */ /* 0x000fe2000001142c */
[----:B--2---:R-:W-:-:S05]  /*4fa0*/  IMAD R43, R15, R42, RZ ;  /* 0x0000002a0f2b7224 */ /* 0x004fca00078e02ff */
[----:B------:R-:W-:-:S04]  /*4fb0*/  IADD3 R51, P0, PT, R43, R44, RZ ;  /* 0x0000002c2b337210 */ /* 0x000fc80007f1e0ff */
[----:B------:R-:W-:Y:S02]  /*4fc0*/  LEA.HI.X.SX32 R43, R43, R50, 0x1, P0 ;  /* 0x000000322b2b7211 */ /* 0x000fe400000f0eff */
[----:B------:R-:W-:-:S04]  /*4fd0*/  LEA R42, P0, R51, R34, 0x2 ;  /* 0x00000022332a7211 */ /* 0x000fc800078010ff */
[----:B------:R-:W-:-:S05]  /*4fe0*/  LEA.HI.X R43, R51, R35, R43, 0x2, P0 ;  /* 0x00000023332b7211 */ /* 0x000fca00000f142b */
[----:B------:R-:W2:Y:S01]  /*4ff0*/  LDG.E R51, desc[UR6][R42.64+0x4] ;  /* 0x000004062a337981 */ /* 0x000ea2000c1e1900 */
[----:B------:R-:W-:Y:S01]  /*5000*/  ISETP.NE.AND P0, PT, R52, 0x2, PT ;  /* 0x000000023400780c */ /* 0x000fe20003f05270 */
[----:B--2---:R-:W-:-:S05]  /*5010*/  FMUL R53, R51, R0 ;  /* 0x0000000033357220 */ /* 0x004fca0000400000 */
[----:B------:R0:W-:Y:S07]  /*5020*/  STG.E desc[UR6][R42.64+0x4], R53 ;  /* 0x000004352a007986 */ /* 0x0001ee000c101906 */
[----:B------:R-:W2:Y:S02]  /*5030*/  @P0 LDG.E R2, desc[UR6][R2.64] ;  /* 0x0000000602020981 */ /* 0x000ea4000c1e1900 */
[----:B--2---:R-:W-:-:S05]  /*5040*/  @P0 IMAD R51, R15, R2, RZ ;  /* 0x000000020f330224 */ /* 0x004fca00078e02ff */
[----:B------:R-:W-:-:S04]  /*5050*/  @P0 IADD3 R55, P3, PT, R51, R44, RZ ;  /* 0x0000002c33370210 */ /* 0x000fc80007f7e0ff */
[----:B------:R-:W-:Y:S02]  /*5060*/  @P0 LEA.HI.X.SX32 R51, R51, R50, 0x1, P3 ;  /* 0x0000003233330211 */ /* 0x000fe400018f0eff */
[----:B------:R-:W-:-:S04]  /*5070*/  @P0 LEA R50, P3, R55, R34, 0x2 ;  /* 0x0000002237320211 */ /* 0x000fc800078610ff */
[----:B------:R-:W-:-:S05]  /*5080*/  @P0 LEA.HI.X R51, R55, R35, R51, 0x2, P3 ;  /* 0x0000002337330211 */ /* 0x000fca00018f1433 */
[----:B------:R-:W2:Y:S02]  /*5090*/  @P0 LDG.E R55, desc[UR6][R50.64+0x8] ;  /* 0x0000080632370981 */ /* 0x000ea4000c1e1900 */
[----:B--2---:R-:W-:-:S05]  /*50a0*/  @P0 FMUL R55, R55, R0 ;  /* 0x0000000037370220 */ /* 0x004fca0000400000 */
[----:B------:R0:W-:Y:S02]  /*50b0*/  @P0 STG.E desc[UR6][R50.64+0x8], R55 ;  /* 0x0000083732000986 */ /* 0x0001e4000c101906 */
.L_x_175:
[----:B------:R-:W-:Y:S05]  /*50c0*/  BSYNC.RECONVERGENT B2 ;  /* 0x0000000000027941 */ /* 0x000fea0003800200 */
.L_x_174:
[----:B01-34-:R-:W0:Y:S02]  /*50d0*/  LDC.64 R2, c[0x0][0x410] ;  /* 0x00010400ff027b82 */ /* 0x01be240000000a00 */
[----:B0-----:R-:W3:Y:S01]  /*50e0*/  LDG.E R0, desc[UR6][R2.64] ;  /* 0x0000000602007981 */ /* 0x001ee2000c1e1900 */
[----:B------:R-:W-:Y:S02]  /*50f0*/  FSETP.GTU.AND P0, PT, R16, R5, PT ;  /* 0x000000051000720b */ /* 0x000fe40003f0c000 */
[----:B---3--:R-:W-:-:S04]  /*5100*/  IADD3 R0, PT, PT, R0, -0x1, RZ ;  /* 0xffffffff00007810 */ /* 0x008fc80007ffe0ff */
[----:B------:R-:W-:-:S13]  /*5110*/  ISETP.NE.AND P0, PT, R15, R0, P0 ;  /* 0x000000000f00720c */ /* 0x000fda0000705270 */
[----:B------:R-:W-:Y:S05]  /*5120*/  @!P0 BRA `(.L_x_180) ;  /* 0x0000005800f88947 */ /* 0x000fea0003800000 */
[C---:B------:R-:W-:Y:S01]  /*5130*/  ISETP.GE.AND P0, PT, R4.reuse, 0x1, PT ;  /* 0x000000010400780c */ /* 0x040fe20003f06270 */
[----:B--2---:R-:W-:-:S12]  /*5140*/  IMAD R51, R4, R15, RZ ;  /* 0x0000000f04337224 */ /* 0x004fd800078e02ff */
[----:B------:R-:W-:Y:S05]  /*5150*/  @!P0 BRA `(.L_x_181) ;  /* 0x0000000400c48947 */ /* 0x000fea0003800000 */
[----:B------:R-:W0:Y:S01]  /*5160*/  LDCU.64 UR8, c[0x0][0x3a0] ;  /* 0x00007400ff0877ac */ /* 0x000e220008000a00 */
[----:B------:R-:W-:Y:S01]  /*5170*/  ISETP.GE.U32.AND P5, PT, R6, 0xf, PT ;  /* 0x0000000f0600780c */ /* 0x000fe20003fa6070 */
[----:B------:R-:W-:Y:S01]  /*5180*/  IMAD R45, R4, R45, RZ ;  /* 0x0000002d042d7224 */ /* 0x000fe200078e02ff */
[----:B------:R-:W-:Y:S01]  /*5190*/  BSSY.RECONVERGENT B2, `(.L_x_182) ;  /* 0x0000033000027945 */ /* 0x000fe20003800200 */
[----:B------:R-:W-:-:S03]  /*51a0*/  ISETP.NE.AND P3, PT, R8, RZ, PT ;  /* 0x000000ff0800720c */ /* 0x000fc60003f65270 */
[----:B------:R-:W-:Y:S02]  /*51b0*/  SHF.R.S32.HI R0, RZ, 0x1f, R45 ;  /* 0x0000001fff007819 */ /* 0x000fe4000001142d */
[----:B0-----:R-:W-:-:S04]  /*51c0*/  LEA R42, P4, R45, UR8, 0x2 ;  /* 0x000000082d2a7c11 */ /* 0x001fc8000f8810ff */
[----:B------:R-:W-:Y:S01]  /*51d0*/  LEA.HI.X R43, R45, UR9, R0, 0x2, P4 ;  /* 0x000000092d2b7c11 */ /* 0x000fe2000a0f1400 */
[----:B------:R-:W-:Y:S01]  /*51e0*/  IMAD.WIDE R44, R51, 0x4, R30 ;  /* 0x00000004332c7825 */ /* 0x000fe200078e021e */
[----:B------:R-:W-:Y:S07]  /*51f0*/  @!P5 BRA `(.L_x_183) ;  /* 0x0000000000b0d947 */ /* 0x000fee0003800000 */
[----:B------:R-:W-:-:S05]  /*5200*/  UMOV UR4, URZ ;  /* 0x000000ff00047c82 */ /* 0x000fca0008000000 */
.L_x_184:
[----:B------:R-:W2:Y:S04]  /*5210*/  LDG.E R53, desc[UR6][R42.64] ;  /* 0x000000062a357981 */ /* 0x000ea8000c1e1900 */
        /* <DEDUP_REMOVED lines=20> */
[----:B----4-:R-:W-:Y:S04]  /*5360*/  STG.E desc[UR6][R44.64+0x28], R61 ;  /* 0x0000283d2c007986 */ /* 0x010fe8000c101906 */
[----:B-----5:R-:W4:Y:S04]  /*5370*/  LDG.E R63, desc[UR6][R42.64+0x2c] ;  /* 0x00002c062a3f7981 */ /* 0x020f28000c1e1900 */
[----:B----4-:R-:W-:Y:S04]  /*5380*/  STG.E desc[UR6][R44.64+0x2c], R63 ;  /* 0x00002c3f2c007986 */ /* 0x010fe8000c101906 */
[----:B0-----:R-:W4:Y:S04]  /*5390*/  LDG.E R53, desc[UR6][R42.64+0x30] ;  /* 0x000030062a357981 */ /* 0x001f28000c1e1900 */
[----:B----4-:R0:W-:Y:S04]  /*53a0*/  STG.E desc[UR6][R44.64+0x30], R53 ;  /* 0x000030352c007986 */ /* 0x0101e8000c101906 */
[----:B-1----:R-:W4:Y:S04]  /*53b0*/  LDG.E R55, desc[UR6][R42.64+0x34] ;  /* 0x000034062a377981 */ /* 0x002f28000c1e1900 */
[----:B----4-:R-:W-:Y:S04]  /*53c0*/  STG.E desc[UR6][R44.64+0x34], R55 ;  /* 0x000034372c007986 */ /* 0x010fe8000c101906 */
[----:B--2---:R-:W2:Y:S01]  /*53d0*/  LDG.E R57, desc[UR6][R42.64+0x38] ;  /* 0x000038062a397981 */ /* 0x004ea2000c1e1900 */
[----:B------:R-:W-:-:S06]  /*53e0*/  UIADD3 UR4, UPT, UPT, UR4, 0x10, URZ ;  /* 0x0000001004047890 */ /* 0x000fcc000fffe0ff */
[----:B------:R-:W-:Y:S01]  /*53f0*/  ISETP.NE.AND P4, PT, R11, UR4, PT ;  /* 0x000000040b007c0c */ /* 0x000fe2000bf85270 */
[----:B--2---:R-:W-:Y:S04]  /*5400*/  STG.E desc[UR6][R44.64+0x38], R57 ;  /* 0x000038392c007986 */ /* 0x004fe8000c101906 */
[----:B---3--:R1:W2:Y:S01]  /*5410*/  LDG.E R59, desc[UR6][R42.64+0x3c] ;  /* 0x00003c062a3b7981 */ /* 0x0082a2000c1e1900 */
[----:B------:R-:W-:Y:S02]  /*5420*/  IADD3 R0, P6, PT, R42, 0x40, RZ ;  /* 0x000000402a007810 */ /* 0x000fe40007fde0ff */
[----:B------:R-:W-:Y:S02]  /*5430*/  IADD3 R50, P5, PT, R44, 0x40, RZ ;  /* 0x000000402c327810 */ /* 0x000fe40007fbe0ff */
[----:B0-----:R-:W-:-:S02]  /*5440*/  IADD3.X R53, PT, PT, RZ, R43, RZ, P6, !PT ;  /* 0x0000002bff357210 */ /* 0x001fc400037fe4ff */
[----:B------:R-:W-:Y:S02]  /*5450*/  IADD3.X R61, PT, PT, RZ, R45, RZ, P5, !PT ;  /* 0x0000002dff3d7210 */ /* 0x000fe40002ffe4ff */
[----:B-1----:R-:W-:Y:S02]  /*5460*/  MOV R42, R0 ;  /* 0x00000000002a7202 */ /* 0x002fe40000000f00 */
[----:B------:R-:W-:Y:S01]  /*5470*/  MOV R43, R53 ;  /* 0x00000035002b7202 */ /* 0x000fe20000000f00 */
[----:B--2---:R0:W-:Y:S02]  /*5480*/  STG.E desc[UR6][R44.64+0x3c], R59 ;  /* 0x00003c3b2c007986 */ /* 0x0041e4000c101906 */
[----:B0-----:R-:W-:Y:S02]  /*5490*/  MOV R44, R50 ;  /* 0x00000032002c7202 */ /* 0x001fe40000000f00 */
[----:B------:R-:W-:Y:S01]  /*54a0*/  MOV R45, R61 ;  /* 0x0000003d002d7202 */ /* 0x000fe20000000f00 */
[----:B------:R-:W-:Y:S06]  /*54b0*/  @P4 BRA `(.L_x_184) ;  /* 0xfffffffc00544947 */ /* 0x000fec000383ffff */
.L_x_183:
[----:B------:R-:W-:Y:S05]  /*54c0*/  BSYNC.RECONVERGENT B2 ;  /* 0x0000000000027941 */ /* 0x000fea0003800200 */
.L_x_182:
[----:B------:R-:W-:Y:S05]  /*54d0*/  @!P3 BRA `(.L_x_181) ;  /* 0x0000000000e4b947 */ /* 0x000fea0003800000 */
[----:B------:R-:W-:Y:S02]  /*54e0*/  ISETP.GE.U32.AND P3, PT, R12, 0x7, PT ;  /* 0x000000070c00780c */ /* 0x000fe40003f66070 */
[----:B------:R-:W-:-:S11]  /*54f0*/  ISETP.NE.AND P5, PT, R9, RZ, PT ;  /* 0x000000ff0900720c */ /* 0x000fd60003fa5270 */
[----:B------:R-:W-:Y:S05]  /*5500*/  @!P3 BRA `(.L_x_185) ;  /* 0x000000000060b947 */ /* 0x000fea0003800000 */
[----:B------:R-:W2:Y:S04]  /*5510*/  LDG.E R53, desc[UR6][R42.64] ;  /* 0x000000062a357981 */ /* 0x000ea8000c1e1900 */
[----:B--2---:R0:W-:Y:S04]  /*5520*/  STG.E desc[UR6][R44.64], R53 ;  /* 0x000000352c007986 */ /* 0x0041e8000c101906 */
[----:B------:R-:W2:Y:S04]  /*5530*/  LDG.E R55, desc[UR6][R42.64+0x4] ;  /* 0x000004062a377981 */ /* 0x000ea8000c1e1900 */
[----:B--2---:R1:W-:Y:S04]  /*5540*/  STG.E desc[UR6][R44.64+0x4], R55 ;  /* 0x000004372c007986 */ /* 0x0043e8000c101906 */
[----:B------:R-:W2:Y:S04]  /*5550*/  LDG.E R57, desc[UR6][R42.64+0x8] ;  /* 0x000008062a397981 */ /* 0x000ea8000c1e1900 */
[----:B--2---:R-:W-:Y:S04]  /*5560*/  STG.E desc[UR6][R44.64+0x8], R57 ;  /* 0x000008392c007986 */ /* 0x004fe8000c101906 */
[----:B------:R-:W2:Y:S04]  /*5570*/  LDG.E R59, desc[UR6][R42.64+0xc] ;  /* 0x00000c062a3b7981 */ /* 0x000ea8000c1e1900 */
[----:B--2---:R2:W-:Y:S04]  /*5580*/  STG.E desc[UR6][R44.64+0xc], R59 ;  /* 0x00000c3b2c007986 */ /* 0x0045e8000c101906 */
[----:B------:R-:W3:Y:S04]  /*5590*/  LDG.E R61, desc[UR6][R42.64+0x10] ;  /* 0x000010062a3d7981 */ /* 0x000ee8000c1e1900 */
[----:B---3--:R-:W-:Y:S04]  /*55a0*/  STG.E desc[UR6][R44.64+0x10], R61 ;  /* 0x0000103d2c007986 */ /* 0x008fe8000c101906 */
[----:B------:R-:W3:Y:S04]  /*55b0*/  LDG.E R63, desc[UR6][R42.64+0x14] ;  /* 0x000014062a3f7981 */ /* 0x000ee8000c1e1900 */
[----:B---3--:R-:W-:Y:S04]  /*55c0*/  STG.E desc[UR6][R44.64+0x14], R63 ;  /* 0x0000143f2c007986 */ /* 0x008fe8000c101906 */
[----:B0-----:R-:W3:Y:S01]  /*55d0*/  LDG.E R53, desc[UR6][R42.64+0x18] ;  /* 0x000018062a357981 */ /* 0x001ee2000c1e1900 */
[----:B------:R-:W-:-:S02]  /*55e0*/  IADD3 R50, P3, PT, R44, 0x20, RZ ;  /* 0x000000202c327810 */ /* 0x000fc40007f7e0ff */
[----:B------:R-:W-:Y:S01]  /*55f0*/  IADD3 R0, P4, PT, R42, 0x20, RZ ;  /* 0x000000202a007810 */ /* 0x000fe20007f9e0ff */
[----:B---3--:R-:W-:Y:S04]  /*5600*/  STG.E desc[UR6][R44.64+0x18], R53 ;  /* 0x000018352c007986 */ /* 0x008fe8000c101906 */
[----:B-1----:R0:W3:Y:S01]  /*5610*/  LDG.E R55, desc[UR6][R42.64+0x1c] ;  /* 0x00001c062a377981 */ /* 0x0020e2000c1e1900 */
[----:B--2---:R-:W-:Y:S02]  /*5620*/  IADD3.X R59, PT, PT, RZ, R45, RZ, P3, !PT ;  /* 0x0000002dff3b7210 */ /* 0x004fe40001ffe4ff */
[----:B------:R-:W-:Y:S02]  /*5630*/  IADD3.X R57, PT, PT, RZ, R43, RZ, P4, !PT ;  /* 0x0000002bff397210 */ /* 0x000fe400027fe4ff */
[----:B0-----:R-:W-:-:S02]  /*5640*/  MOV R42, R0 ;  /* 0x00000000002a7202 */ /* 0x001fc40000000f00 */
[----:B------:R-:W-:Y:S01]  /*5650*/  MOV R43, R57 ;  /* 0x00000039002b7202 */ /* 0x000fe20000000f00 */
[----:B---3--:R0:W-:Y:S02]  /*5660*/  STG.E desc[UR6][R44.64+0x1c], R55 ;  /* 0x00001c372c007986 */ /* 0x0081e4000c101906 */
[----:B0-----:R-:W-:Y:S01]  /*5670*/  MOV R44, R50 ;  /* 0x00000032002c7202 */ /* 0x001fe20000000f00 */
[----:B------:R-:W-:-:S07]  /*5680*/  IMAD.MOV.U32 R45, RZ, RZ, R59 ;  /* 0x000000ffff2d7224 */ /* 0x000fce00078e003b */
.L_x_185:
[----:B------:R-:W-:Y:S05]  /*5690*/  @!P5 BRA `(.L_x_181) ;  /* 0x000000000074d947 */ /* 0x000fea0003800000 */
[----:B------:R-:W-:Y:S02]  /*56a0*/  ISETP.GE.U32.AND P3, PT, R13, 0x3, PT ;  /* 0x000000030d00780c */ /* 0x000fe40003f66070 */
[----:B------:R-:W-:-:S11]  /*56b0*/  ISETP.NE.AND P5, PT, R10, RZ, PT ;  /* 0x000000ff0a00720c */ /* 0x000fd60003fa5270 */
[----:B------:R-:W-:Y:S05]  /*56c0*/  @!P3 BRA `(.L_x_186) ;  /* 0x000000000040b947 */ /* 0x000fea0003800000 */
[----:B------:R-:W2:Y:S04]  /*56d0*/  LDG.E R53, desc[UR6][R42.64] ;  /* 0x000000062a357981 */ /* 0x000ea8000c1e1900 */
[----:B--2---:R-:W-:Y:S04]  /*56e0*/  STG.E desc[UR6][R44.64], R53 ;  /* 0x000000352c007986 */ /* 0x004fe8000c101906 */
[----:B------:R-:W2:Y:S04]  /*56f0*/  LDG.E R55, desc[UR6][R42.64+0x4] ;  /* 0x000004062a377981 */ /* 0x000ea8000c1e1900 */
[----:B--2---:R-:W-:Y:S04]  /*5700*/  STG.E desc[UR6][R44.64+0x4], R55 ;  /* 0x000004372c007986 */ /* 0x004fe8000c101906 */
[----:B------:R-:W2:Y:S01]  /*5710*/  LDG.E R57, desc[UR6][R42.64+0x8] ;  /* 0x000008062a397981 */ /* 0x000ea2000c1e1900 */
[----:B------:R-:W-:-:S02]  /*5720*/  IADD3 R50, P3, PT, R44, 0x10, RZ ;  /* 0x000000102c327810 */ /* 0x000fc40007f7e0ff */
[----:B------:R-:W-:Y:S01]  /*5730*/  IADD3 R0, P4, PT, R42, 0x10, RZ ;  /* 0x000000102a007810 */ /* 0x000fe20007f9e0ff */
[----:B--2---:R-:W-:Y:S04]  /*5740*/  STG.E desc[UR6][R44.64+0x8], R57 ;  /* 0x000008392c007986 */ /* 0x004fe8000c101906 */
[----:B------:R0:W2:Y:S01]  /*5750*/  LDG.E R59, desc[UR6][R42.64+0xc] ;  /* 0x00000c062a3b7981 */ /* 0x0000a2000c1e1900 */
[----:B------:R-:W-:Y:S02]  /*5760*/  IADD3.X R63, PT, PT, RZ, R45, RZ, P3, !PT ;  /* 0x0000002dff3f7210 */ /* 0x000fe40001ffe4ff */
[----:B------:R-:W-:Y:S02]  /*5770*/  IADD3.X R61, PT, PT, RZ, R43, RZ, P4, !PT ;  /* 0x0000002bff3d7210 */ /* 0x000fe400027fe4ff */
[----:B0-----:R-:W-:-:S02]  /*5780*/  MOV R42, R0 ;  /* 0x00000000002a7202 */ /* 0x001fc40000000f00 */
[----:B------:R-:W-:Y:S01]  /*5790*/  MOV R43, R61 ;  /* 0x0000003d002b7202 */ /* 0x000fe20000000f00 */
[----:B--2---:R0:W-:Y:S02]  /*57a0*/  STG.E desc[UR6][R44.64+0xc], R59 ;  /* 0x00000c3b2c007986 */ /* 0x0041e4000c101906 */
[----:B0-----:R-:W-:Y:S02]  /*57b0*/  MOV R44, R50 ;  /* 0x00000032002c7202 */ /* 0x001fe40000000f00 */
[----:B------:R-:W-:-:S07]  /*57c0*/  MOV R45, R63 ;  /* 0x0000003f002d7202 */ /* 0x000fce0000000f00 */
.L_x_186:
[----:B------:R-:W-:Y:S05]  /*57d0*/  @!P5 BRA `(.L_x_181) ;  /* 0x000000000024d947 */ /* 0x000fea0003800000 */
[----:B------:R-:W2:Y:S01]  /*57e0*/  LDG.E R53, desc[UR6][R42.64] ;  /* 0x000000062a357981 */ /* 0x000ea2000c1e1900 */
[----:B------:R-:W-:-:S03]  /*57f0*/  ISETP.NE.AND P3, PT, R10, 0x1, PT ;  /* 0x000000010a00780c */ /* 0x000fc60003f65270 */
[----:B--2---:R0:W-:Y:S10]  /*5800*/  STG.E desc[UR6][R44.64], R53 ;  /* 0x000000352c007986 */ /* 0x0041f4000c101906 */
[----:B------:R-:W-:Y:S05]  /*5810*/  @!P3 BRA `(.L_x_181) ;  /* 0x000000000014b947 */ /* 0x000fea0003800000 */
[----:B0-----:R-:W2:Y:S01]  /*5820*/  LDG.E R53, desc[UR6][R42.64+0x4] ;  /* 0x000004062a357981 */ /* 0x001ea2000c1e1900 */
[----:B------:R-:W-:-:S03]  /*5830*/  ISETP.NE.AND P3, PT, R10, 0x2, PT ;  /* 0x000000020a00780c */ /* 0x000fc60003f65270 */
[----:B--2---:R1:W-:Y:S10]  /*5840*/  STG.E desc[UR6][R44.64+0x4], R53 ;  /* 0x000004352c007986 */ /* 0x0043f4000c101906 */
[----:B------:R-:W2:Y:S04]  /*5850*/  @P3 LDG.E R55, desc[UR6][R42.64+0x8] ;  /* 0x000008062a373981 */ /* 0x000ea8000c1e1900 */
[----:B--2---:R1:W-:Y:S02]  /*5860*/  @P3 STG.E desc[UR6][R44.64+0x8], R55 ;  /* 0x000008372c003986 */ /* 0x0043e4000c101906 */
.L_x_181:
[----:B------:R-:W-:Y:S05]  /*5870*/  @!P0 BRA `(.L_x_187) ;  /* 0x0000003c006c8947 */ /* 0x000fea0003800000 */
[----:B------:R-:W2:Y:S01]  /*5880*/  LDG.E R0, desc[UR6][R2.64] ;  /* 0x0000000602007981 */ /* 0x000ea2000c1e1900 */
[----:B------:R-:W-:Y:S01]  /*5890*/  SHF.R.S32.HI R42, RZ, 0x1f, R51 ;  /* 0x0000001fff2a7819 */ /* 0x000fe20000011433 */
[----:B------:R-:W-:Y:S01]  /*58a0*/  HFMA2 R61, -RZ, RZ, 0, 0 ;  /* 0x00000000ff3d7431 */ /* 0x000fe200000001ff */
[----:B------:R-:W-:Y:S02]  /*58b0*/  LEA R50, P0, R51, R32, 0x2 ;  /* 0x0000002033327211 */ /* 0x000fe400078010ff */
[----:B------:R-:W-:Y:S02]  /*58c0*/  LOP3.LUT R58, R17, 0xfffffff0, RZ, 0xc0, !PT ;  /* 0xfffffff0113a7812 */ /* 0x000fe400078ec0ff */
[----:B------:R-:W-:Y:S02]  /*58d0*/  LEA.HI.X R51, R51, R33, R42, 0x2, P0 ;  /* 0x0000002133337211 */ /* 0x000fe400000f142a */
[----:B------:R-:W-:Y:S01]  /*58e0*/  LOP3.LUT R59, R20, 0x3, RZ, 0xc0, !PT ;  /* 0x00000003143b7812 */ /* 0x000fe200078ec0ff */
[----:B--2---:R-:W-:-:S05]  /*58f0*/  IMAD R0, R15, R0, RZ ;  /* 0x000000000f007224 */ /* 0x004fca00078e02ff */
[----:B------:R-:W-:-:S07]  /*5900*/  SHF.R.S32.HI R60, RZ, 0x1f, R0 ;  /* 0x0000001fff3c7819 */ /* 0x000fce0000011400 */
.L_x_198:
[C---:B01234-:R-:W-:Y:S01]  /*5910*/  IMAD.WIDE.U32 R2, R61.reuse, 0x4, R50 ;  /* 0x000000043d027825 */ /* 0x05ffe200078e0032 */
[----:B------:R-:W-:Y:S01]  /*5920*/  BSSY.RECONVERGENT B2, `(.L_x_188) ;  /* 0x0000064000027945 */ /* 0x000fe20003800200 */
[----:B------:R-:W-:Y:S02]  /*5930*/  MOV R63, RZ ;  /* 0x000000ff003f7202 */ /* 0x000fe40000000f00 */
[C---:B------:R-:W-:Y:S01]  /*5940*/  IMAD.WIDE.U32 R56, R61.reuse, 0x4, R30 ;  /* 0x000000043d387825 */ /* 0x040fe200078e001e */
[----:B------:R2:W-:Y:S01]  /*5950*/  STG.E desc[UR6][R2.64], RZ ;  /* 0x000000ff02007986 */ /* 0x0005e2000c101906 */
[----:B------:R-:W-:Y:S02]  /*5960*/  IADD3 R61, PT, PT, R61, 0x1, RZ ;  /* 0x000000013d3d7810 */ /* 0x000fe40007ffe0ff */
[----:B-1----:R-:W-:Y:S02]  /*5970*/  MOV R55, RZ ;  /* 0x000000ff00377202 */ /* 0x002fe40000000f00 */
[----:B------:R-:W-:Y:S01]  /*5980*/  ISETP.NE.AND P0, PT, R61, R4, PT ;  /* 0x000000043d00720c */ /* 0x000fe20003f05270 */
[----:B------:R-:W-:-:S12]  /*5990*/  @!P1 BRA `(.L_x_189) ;  /* 0x0000000400709947 */ /* 0x000fd80003800000 */
[----:B------:R-:W-:Y:S01]  /*59a0*/  HFMA2 R55, -RZ, RZ, 0, 0 ;  /* 0x00000000ff377431 */ /* 0x000fe200000001ff */
[----:B------:R-:W-:Y:S01]  /*59b0*/  BSSY.RECONVERGENT B3, `(.L_x_190) ;  /* 0x0000059000037945 */ /* 0x000fe20003800200 */
[----:B------:R-:W-:-:S07]  /*59c0*/  MOV R63, RZ ;  /* 0x000000ff003f7202 */ /* 0x000fce0000000f00 */
.L_x_191:
[----:B------:R-:W-:-:S04]  /*59d0*/  IADD3 R43, P3, PT, R0, R63, RZ ;  /* 0x0000003f002b7210 */ /* 0x000fc80007f7e0ff */
[----:B0-----:R-:W-:Y:S02]  /*59e0*/  IADD3.X R44, PT, PT, RZ, R60, RZ, P3, !PT ;  /* 0x0000003cff2c7210 */ /* 0x001fe40001ffe4ff */
[----:B------:R-:W-:-:S04]  /*59f0*/  LEA R42, P3, R43, R34, 0x2 ;  /* 0x000000222b2a7211 */ /* 0x000fc800078610ff */
[----:B------:R-:W-:Y:S02]  /*5a00*/  LEA.HI.X R43, R43, R35, R44, 0x2, P3 ;  /* 0x000000232b2b7211 */ /* 0x000fe400018f142c */
[----:B------:R-:W3:Y:S04]  /*5a10*/  LDG.E R44, desc[UR6][R56.64] ;  /* 0x00000006382c7981 */ /* 0x000ee8000c1e1900 */
[----:B------:R-:W3:Y:S02]  /*5a20*/  LDG.E R45, desc[UR6][R42.64] ;  /* 0x000000062a2d7981 */ /* 0x000ee4000c1e1900 */
[----:B---34-:R-:W-:Y:S01]  /*5a30*/  FFMA R65, R44, R45, R55 ;  /* 0x0000002d2c417223 */ /* 0x018fe20000000037 */
[----:B------:R-:W-:-:S04]  /*5a40*/  IMAD.WIDE.U32 R54, R4, 0x4, R56 ;  /* 0x0000000404367825 */ /* 0x000fc800078e0038 */
[----:B------:R0:W-:Y:S04]  /*5a50*/  STG.E desc[UR6][R2.64], R65 ;  /* 0x0000004102007986 */ /* 0x0001e8000c101906 */
[----:B------:R-:W3:Y:S04]  /*5a60*/  LDG.E R44, desc[UR6][R54.64] ;  /* 0x00000006362c7981 */ /* 0x000ee8000c1e1900 */
[----:B------:R-:W3:Y:S01]  /*5a70*/  LDG.E R45, desc[UR6][R42.64+0x4] ;  /* 0x000004062a2d7981 */ /* 0x000ee2000c1e1900 */
[----:B------:R-:W-:-:S04]  /*5a80*/  IMAD.WIDE.U32 R52, R4, 0x4, R54 ;  /* 0x0000000404347825 */ /* 0x000fc800078e0036 */
[----:B---3--:R-:W-:-:S05]  /*5a90*/  FFMA R67, R44, R45, R65 ;  /* 0x0000002d2c437223 */ /* 0x008fca0000000041 */
[----:B------:R1:W-:Y:S04]  /*5aa0*/  STG.E desc[UR6][R2.64], R67 ;  /* 0x0000004302007986 */ /* 0x0003e8000c101906 */
[----:B------:R-:W3:Y:S04]  /*5ab0*/  LDG.E R44, desc[UR6][R52.64] ;  /* 0x00000006342c7981 */ /* 0x000ee8000c1e1900 */
[----:B------:R-:W3:Y:S02]  /*5ac0*/  LDG.E R45, desc[UR6][R42.64+0x8] ;  /* 0x000008062a2d7981 */ /* 0x000ee4000c1e1900 */
[----:B---3--:R-:W-:Y:S01]  /*5ad0*/  FFMA R57, R44, R45, R67 ;  /* 0x0000002d2c397223 */ /* 0x008fe20000000043 */
[----:B------:R-:W-:-:S04]  /*5ae0*/  IMAD.WIDE.U32 R44, R4, 0x4, R52 ;  /* 0x00000004042c7825 */ /* 0x000fc800078e0034 */
[----:B------:R3:W-:Y:S04]  /*5af0*/  STG.E desc[UR6][R2.64], R57 ;  /* 0x0000003902007986 */ /* 0x0007e8000c101906 */
[----:B------:R-:W0:Y:S04]  /*5b00*/  LDG.E R56, desc[UR6][R44.64] ;  /* 0x000000062c387981 */ /* 0x000e28000c1e1900 */
[----:B------:R-:W0:Y:S02]  /*5b10*/  LDG.E R54, desc[UR6][R42.64+0xc] ;  /* 0x00000c062a367981 */ /* 0x000e24000c1e1900 */
[----:B0-----:R-:W-:Y:S01]  /*5b20*/  FFMA R65, R56, R54, R57 ;  /* 0x0000003638417223 */ /* 0x001fe20000000039 */
[----:B------:R-:W-:-:S04]  /*5b30*/  IMAD.WIDE.U32 R54, R4, 0x4, R44 ;  /* 0x0000000404367825 */ /* 0x000fc800078e002c */
[----:B------:R0:W-:Y:S04]  /*5b40*/  STG.E desc[UR6][R2.64], R65 ;  /* 0x0000004102007986 */ /* 0x0001e8000c101906 */
[----:B------:R-:W1:Y:S04]  /*5b50*/  LDG.E R56, desc[UR6][R54.64] ;  /* 0x0000000636387981 */ /* 0x000e68000c1e1900 */
[----:B------:R-:W1:Y:S02]  /*5b60*/  LDG.E R52, desc[UR6][R42.64+0x10] ;  /* 0x000010062a347981 */ /* 0x000e64000c1e1900 */
[----:B-1----:R-:W-:Y:S01]  /*5b70*/  FFMA R67, R56, R52, R65 ;  /* 0x0000003438437223 */ /* 0x002fe20000000041 */
[----:B------:R-:W-:-:S04]  /*5b80*/  IMAD.WIDE.U32 R52, R4, 0x4, R54 ;  /* 0x0000000404347825 */ /* 0x000fc800078e0036 */
        /* <DEDUP_REMOVED lines=46> */
[----:B------:R-:W5:Y:S04]  /*5e70*/  LDG.E R56, desc[UR6][R52.64] ;  /* 0x0000000634387981 */ /* 0x000f68000c1e1900 */
[----:B------:R-:W5:Y:S02]  /*5e80*/  LDG.E R44, desc[UR6][R42.64+0x38] ;  /* 0x000038062a2c7981 */ /* 0x000f64000c1e1900 */
[----:B-----5:R-:W-:Y:S01]  /*5e90*/  FFMA R69, R56, R44, R67 ;  /* 0x0000002c38457223 */ /* 0x020fe20000000043 */
[----:B------:R-:W-:-:S04]  /*5ea0*/  IMAD.WIDE.U32 R44, R4, 0x4, R52 ;  /* 0x00000004042c7825 */ /* 0x000fc800078e0034 */
[----:B------:R4:W-:Y:S04]  /*5eb0*/  STG.E desc[UR6][R2.64], R69 ;  /* 0x0000004502007986 */ /* 0x0009e8000c101906 */
[----:B------:R-:W5:Y:S04]  /*5ec0*/  LDG.E R56, desc[UR6][R42.64+0x3c] ;  /* 0x00003c062a387981 */ /* 0x000f68000c1e1900 */
[----:B------:R-:W5:Y:S01]  /*5ed0*/  LDG.E R54, desc[UR6][R44.64] ;  /* 0x000000062c367981 */ /* 0x000f62000c1e1900 */
[----:B------:R-:W-:-:S04]  /*5ee0*/  IADD3 R63, PT, PT, R63, 0x10, RZ ;  /* 0x000000103f3f7810 */ /* 0x000fc80007ffe0ff */
[----:B------:R-:W-:Y:S01]  /*5ef0*/  ISETP.NE.AND P3, PT, R63, R58, PT ;  /* 0x0000003a3f00720c */ /* 0x000fe20003f65270 */
[----:B-----5:R-:W-:Y:S01]  /*5f00*/  FFMA R55, R54, R56, R69 ;  /* 0x0000003836377223 */ /* 0x020fe20000000045 */
[----:B---3--:R-:W-:-:S04]  /*5f10*/  IMAD.WIDE.U32 R56, R4, 0x4, R44 ;  /* 0x0000000404387825 */ /* 0x008fc800078e002c */
[----:B------:R4:W-:Y:S07]  /*5f20*/  STG.E desc[UR6][R2.64], R55 ;  /* 0x0000003702007986 */ /* 0x0009ee000c101906 */
[----:B------:R-:W-:Y:S05]  /*5f30*/  @P3 BRA `(.L_x_191) ;  /* 0xfffffff800a43947 */ /* 0x000fea000383ffff */
[----:B------:R-:W-:Y:S05]  /*5f40*/  BSYNC.RECONVERGENT B3 ;  /* 0x0000000000037941 */ /* 0x000fea0003800200 */
.L_x_190:
[----:B------:R-:W-:-:S07]  /*5f50*/  MOV R63, R58 ;  /* 0x0000003a003f7202 */ /* 0x000fce0000000f00 */
.L_x_189:
[----:B------:R-:W-:Y:S05]  /*5f60*/  BSYNC.RECONVERGENT B2 ;  /* 0x0000000000027941 */ /* 0x000fea0003800200 */
.L_x_188:
[----:B------:R-:W-:Y:S04]  /*5f70*/  BSSY.RECONVERGENT B2, `(.L_x_192) ;  /* 0x000006a000027945 */ /* 0x000fe80003800200 */
[----:B------:R-:W-:Y:S05]  /*5f80*/  @!P2 BRA `(.L_x_193) ;  /* 0x0000000400a0a947 */ /* 0x000fea0003800000 */
[----:B------:R-:W-:Y:S01]  /*5f90*/  ISETP.GE.U32.AND P3, PT, R49, 0x7, PT ;  /* 0x000000073100780c */ /* 0x000fe20003f66070 */
[----:B------:R-:W-:Y:S01]  /*5fa0*/  BSSY.RECONVERGENT B3, `(.L_x_194) ;  /* 0x0000030000037945 */ /* 0x000fe20003800200 */
[----:B------:R-:W-:-:S11]  /*5fb0*/  LOP3.LUT P4, RZ, R21, 0x7, RZ, 0xc0, !PT ;  /* 0x0000000715ff7812 */ /* 0x000fd6000788c0ff */
[----:B------:R-:W-:Y:S05]  /*5fc0*/  @!P3 BRA `(.L_x_195) ;  /* 0x0000000000b4b947 */ /* 0x000fea0003800000 */
[----:B------:R-:W-:-:S04]  /*5fd0*/  IADD3 R43, P3, PT, R0, R63, RZ ;  /* 0x0000003f002b7210 */ /* 0x000fc80007f7e0ff */
[----:B0-----:R-:W-:Y:S02]  /*5fe0*/  IADD3.X R44, PT, PT, RZ, R60, RZ, P3, !PT ;  /* 0x0000003cff2c7210 */ /* 0x001fe40001ffe4ff */
[----:B------:R-:W-:-:S04]  /*5ff0*/  LEA R42, P3, R43, R34, 0x2 ;  /* 0x000000222b2a7211 */ /* 0x000fc800078610ff */
[----:B------:R-:W-:Y:S02]  /*6000*/  LEA.HI.X R43, R43, R35, R44, 0x2, P3 ;  /* 0x000000232b2b7211 */ /* 0x000fe400018f142c */
[----:B------:R-:W4:Y:S04]  /*6010*/  LDG.E R44, desc[UR6][R56.64] ;  /* 0x00000006382c7981 */ /* 0x000f28000c1e1900 */
[----:B------:R-:W4:Y:S02]  /*6020*/  LDG.E R45, desc[UR6][R42.64] ;  /* 0x000000062a2d7981 */ /* 0x000f24000c1e1900 */
[----:B----4-:R-:W-:Y:S01]  /*6030*/  FFMA R65, R44, R45, R55 ;  /* 0x0000002d2c417223 */ /* 0x010fe20000000037 */
        /* <DEDUP_REMOVED lines=21> */
[----:B------:R-:W-:Y:S04]  /*6190*/  STG.E desc[UR6][R2.64], R67 ;  /* 0x0000004302007986 */ /* 0x000fe8000c101906 */
        /* <DEDUP_REMOVED lines=10> */
[----:B------:R-:W4:Y:S04]  /*6240*/  LDG.E R56, desc[UR6][R42.64+0x1c] ;  /* 0x00001c062a387981 */ /* 0x000f28000c1e1900 */
[----:B------:R-:W4:Y:S01]  /*6250*/  LDG.E R54, desc[UR6][R44.64] ;  /* 0x000000062c367981 */ /* 0x000f22000c1e1900 */
[----:B------:R-:W-:Y:S02]  /*6260*/  VIADD R63, R63, 0x8 ;  /* 0x000000083f3f7836 */ /* 0x000fe40000000000 */
[----:B----4-:R-:W-:Y:S01]  /*6270*/  FFMA R55, R54, R56, R65 ;  /* 0x0000003836377223 */ /* 0x010fe20000000041 */
[----:B-1----:R-:W-:-:S04]  /*6280*/  IMAD.WIDE.U32 R56, R4, 0x4, R44 ;  /* 0x0000000404387825 */ /* 0x002fc800078e002c */
[----:B------:R3:W-:Y:S03]  /*6290*/  STG.E desc[UR6][R2.64], R55 ;  /* 0x0000003702007986 */ /* 0x0007e6000c101906 */
.L_x_195:
[----:B------:R-:W-:Y:S05]  /*62a0*/  BSYNC.RECONVERGENT B3 ;  /* 0x0000000000037941 */ /* 0x000fea0003800200 */
.L_x_194:
[----:B------:R-:W-:Y:S05]  /*62b0*/  @!P4 BRA `(.L_x_193) ;  /* 0x0000000000d4c947 */ /* 0x000fea0003800000 */
[----:B------:R-:W-:Y:S01]  /*62c0*/  ISETP.GE.U32.AND P4, PT, R48, 0x3, PT ;  /* 0x000000033000780c */ /* 0x000fe20003f86070 */
[----:B------:R-:W-:Y:S01]  /*62d0*/  BSSY.RECONVERGENT B3, `(.L_x_196) ;  /* 0x000001c000037945 */ /* 0x000fe20003800200 */
[----:B------:R-:W-:-:S11]  /*62e0*/  ISETP.NE.AND P3, PT, R59, RZ, PT ;  /* 0x000000ff3b00720c */ /* 0x000fd60003f65270 */
[----:B------:R-:W-:Y:S05]  /*62f0*/  @!P4 BRA `(.L_x_197) ;  /* 0x000000000064c947 */ /* 0x000fea0003800000 */
        /* <DEDUP_REMOVED lines=19> */
[----:B------:R-:W3:Y:S04]  /*6430*/  LDG.E R56, desc[UR6][R42.64+0xc] ;  /* 0x00000c062a387981 */ /* 0x000ee8000c1e1900 */
[----:B------:R-:W3:Y:S01]  /*6440*/  LDG.E R54, desc[UR6][R44.64] ;  /* 0x000000062c367981 */ /* 0x000ee2000c1e1900 */
[----:B------:R-:W-:Y:S01]  /*6450*/  IADD3 R63, PT, PT, R63, 0x4, RZ ;  /* 0x000000043f3f7810 */ /* 0x000fe20007ffe0ff */
[----:B---3--:R-:W-:Y:S01]  /*6460*/  FFMA R55, R54, R56, R69 ;  /* 0x0000003836377223 */ /* 0x008fe20000000045 */
[----:B------:R-:W-:-:S04]  /*6470*/  IMAD.WIDE.U32 R56, R4, 0x4, R44 ;  /* 0x0000000404387825 */ /* 0x000fc800078e002c */
[----:B------:R1:W-:Y:S03]  /*6480*/  STG.E desc[UR6][R2.64], R55 ;  /* 0x0000003702007986 */ /* 0x0003e6000c101906 */
.L_x_197:
[----:B------:R-:W-:Y:S05]  /*6490*/  BSYNC.RECONVERGENT B3 ;  /* 0x0000000000037941 */ /* 0x000fea0003800200 */
.L_x_196:
[----:B------:R-:W-:Y:S05]  /*64a0*/  @!P3 BRA `(.L_x_193) ;  /* 0x000000000058b947 */ /* 0x000fea0003800000 */
[----:B------:R-:W-:-:S04]  /*64b0*/  IADD3 R43, P3, PT, R0, R63, RZ ;  /* 0x0000003f002b7210 */ /* 0x000fc80007f7e0ff */
[----:B0-----:R-:W-:Y:S02]  /*64c0*/  IADD3.X R44, PT, PT, RZ, R60, RZ, P3, !PT ;  /* 0x0000003cff2c7210 */ /* 0x001fe40001ffe4ff */
[----:B------:R-:W-:-:S04]  /*64d0*/  LEA R42, P3, R43, R34, 0x2 ;  /* 0x000000222b2a7211 */ /* 0x000fc800078610ff */
[----:B------:R-:W-:Y:S02]  /*64e0*/  LEA.HI.X R43, R43, R35, R44, 0x2, P3 ;  /* 0x000000232b2b7211 */ /* 0x000fe400018f142c */
[----:B------:R-:W1:Y:S04]  /*64f0*/  LDG.E R44, desc[UR6][R56.64] ;  /* 0x00000006382c7981 */ /* 0x000e68000c1e1900 */
[----:B------:R-:W1:Y:S01]  /*6500*/  LDG.E R45, desc[UR6][R42.64] ;  /* 0x000000062a2d7981 */ /* 0x000e62000c1e1900 */
[----:B------:R-:W-:Y:S01]  /*6510*/  ISETP.NE.AND P3, PT, R59, 0x1, PT ;  /* 0x000000013b00780c */ /* 0x000fe20003f65270 */
[----:B-1-34-:R-:W-:-:S05]  /*6520*/  FFMA R55, R44, R45, R55 ;  /* 0x0000002d2c377223 */ /* 0x01afca0000000037 */
[----:B------:R0:W-:Y:S07]  /*6530*/  STG.E desc[UR6][R2.64], R55 ;  /* 0x0000003702007986 */ /* 0x0001ee000c101906 */
[----:B------:R-:W-:Y:S05]  /*6540*/  @!P3 BRA `(.L_x_193) ;  /* 0x000000000030b947 */ /* 0x000fea0003800000 */
[----:B------:R-:W-:Y:S01]  /*6550*/  IMAD.WIDE.U32 R56, R4, 0x4, R56 ;  /* 0x0000000404387825 */ /* 0x000fe200078e0038 */
[----:B------:R-:W3:Y:S04]  /*6560*/  LDG.E R45, desc[UR6][R42.64+0x4] ;  /* 0x000004062a2d7981 */ /* 0x000ee8000c1e1900 */
[----:B------:R-:W3:Y:S01]  /*6570*/  LDG.E R44, desc[UR6][R56.64] ;  /* 0x00000006382c7981 */ /* 0x000ee2000c1e1900 */
[----:B------:R-:W-:Y:S01]  /*6580*/  ISETP.NE.AND P3, PT, R59, 0x2, PT ;  /* 0x000000023b00780c */ /* 0x000fe20003f65270 */
[----:B---3--:R-:W-:-:S05]  /*6590*/  FFMA R45, R44, R45, R55 ;  /* 0x0000002d2c2d7223 */ /* 0x008fca0000000037 */
[----:B------:R1:W-:Y:S07]  /*65a0*/  STG.E desc[UR6][R2.64], R45 ;  /* 0x0000002d02007986 */ /* 0x0003ee000c101906 */
[----:B------:R-:W-:Y:S05]  /*65b0*/  @!P3 BRA `(.L_x_193) ;  /* 0x000000000014b947 */ /* 0x000fea0003800000 */
[----:B------:R-:W-:Y:S01]  /*65c0*/  IMAD.WIDE.U32 R56, R4, 0x4, R56 ;  /* 0x0000000404387825 */ /* 0x000fe200078e0038 */
[----:B------:R-:W1:Y:S05]  /*65d0*/  LDG.E R43, desc[UR6][R42.64+0x8] ;  /* 0x000008062a2b7981 */ /* 0x000e6a000c1e1900 */
[----:B------:R-:W1:Y:S02]  /*65e0*/  LDG.E R56, desc[UR6][R56.64] ;  /* 0x0000000638387981 */ /* 0x000e64000c1e1900 */
[----:B-1----:R-:W-:-:S05]  /*65f0*/  FFMA R45, R56, R43, R45 ;  /* 0x0000002b382d7223 */ /* 0x002fca000000002d */
[----:B------:R1:W-:Y:S02]  /*6600*/  STG.E desc[UR6][R2.64], R45 ;  /* 0x0000002d02007986 */ /* 0x0003e4000c101906 */
.L_x_193:
[----:B------:R-:W-:Y:S05]  /*6610*/  BSYNC.RECONVERGENT B2 ;  /* 0x0000000000027941 */ /* 0x000fea0003800200 */
.L_x_192:
[----:B------:R-:W-:Y:S05]  /*6620*/  @P0 BRA `(.L_x_198) ;  /* 0xfffffff000b80947 */ /* 0x000fea000383ffff */
[----:B------:R-:W-:Y:S01]  /*6630*/  ISETP.GE.U32.AND P3, PT, R6, 0xf, PT ;  /* 0x0000000f0600780c */ /* 0x000fe20003f66070 */
[----:B------:R-:W-:Y:S01]  /*6640*/  BSSY.RECONVERGENT B2, `(.L_x_199) ;  /* 0x000005a000027945 */ /* 0x000fe20003800200 */
[----:B01----:R-:W-:-:S11]  /*6650*/  HFMA2 R45, -RZ, RZ, 0, 0 ;  /* 0x00000000ff2d7431 */ /* 0x003fd600000001ff */
[----:B------:R-:W-:Y:S05]  /*6660*/  @!P3 BRA `(.L_x_200) ;  /* 0x00000004005cb947 */ /* 0x000fea0003800000 */
[----:B------:R-:W-:-:S07]  /*6670*/  MOV R45, RZ ;  /* 0x000000ff002d7202 */ /* 0x000fce0000000f00 */
.L_x_201:
[C---:B--234-:R-:W-:Y:S01]  /*6680*/  IMAD.WIDE.U32 R2, R45.reuse, 0x4, R50 ;  /* 0x000000042d027825 */ /* 0x05cfe200078e0032 */
[----:B------:R-:W2:Y:S03]  /*6690*/  LDG.E R0, desc[UR6][R46.64] ;  /* 0x000000062e007981 */ /* 0x000ea6000c1e1900 */
[----:B-1----:R-:W-:Y:S01]  /*66a0*/  IMAD.WIDE.U32 R42, R45, 0x4, R28 ;  /* 0x000000042d2a7825 */ /* 0x002fe200078e001c */
[----:B------:R-:W2:Y:S04]  /*66b0*/  LDG.E R53, desc[UR6][R2.64] ;  /* 0x0000000602357981 */ /* 0x000ea8000c1e1900 */
        /* <DEDUP_REMOVED lines=81> */
[----:B------:R-:W-:-:S07]  /*6bd0*/  MOV R45, R11 ;  /* 0x0000000b002d7202 */ /* 0x000fce0000000f00 */
.L_x_200:
[----:B------:R-:W-:Y:S05]  /*6be0*/  BSYNC.RECONVERGENT B2 ;  /* 0x0000000000027941 */ /* 0x000fea0003800200 */
.L_x_199:
[----:B------:R-:W-:-:S13]  /*6bf0*/  ISETP.NE.AND P0, PT, R8, RZ, PT ;  /* 0x000000ff0800720c */ /* 0x000fda0003f05270 */
[----:B------:R-:W-:Y:S05]  /*6c00*/  @!P0 BRA `(.L_x_202) ;  /* 0x00000004007c8947 */ /* 0x000fea0003800000 */
[----:B------:R-:W-:Y:S02]  /*6c10*/  ISETP.GE.U32.AND P4, PT, R12, 0x7, PT ;  /* 0x000000070c00780c */ /* 0x000fe40003f86070 */
[----:B------:R-:W-:-:S11]  /*6c20*/  ISETP.NE.AND P5, PT, R9, RZ, PT ;  /* 0x000000ff0900720c */ /* 0x000fd60003fa5270 */
[----:B------:R-:W-:Y:S05]  /*6c30*/  @!P4 BRA `(.L_x_203) ;  /* 0x0000000000acc947 */ /* 0x000fea0003800000 */
        /* <DEDUP_REMOVED lines=43> */
.L_x_203:
        /* <DEDUP_REMOVED lines=27> */
.L_x_204:
[----:B------:R-:W-:Y:S05]  /*70a0*/  @!P5 BRA `(.L_x_202) ;  /* 0x000000000054d947 */ /* 0x000fea0003800000 */
[C---:B--234-:R-:W-:Y:S01]  /*70b0*/  IMAD.WIDE.U32 R2, R45.reuse, 0x4, R50 ;  /* 0x000000042d027825 */ /* 0x05cfe200078e0032 */
        /* <DEDUP_REMOVED lines=20> */
.L_x_202:
[----:B------:R-:W-:Y:S01]  /*7200*/  BSSY.RECONVERGENT B2, `(.L_x_205) ;  /* 0x000003a000027945 */ /* 0x000fe20003800200 */
[----:B0-----:R-:W-:-:S03]  /*7210*/  HFMA2 R45, -RZ, RZ, 0, 0 ;  /* 0x00000000ff2d7431 */ /* 0x001fc600000001ff */
[----:B------:R-:W-:Y:S05]  /*7220*/  @!P3 BRA `(.L_x_206) ;  /* 0x0000000000dcb947 */ /* 0x000fea0003800000 */
[----:B------:R-:W-:-:S07]  /*7230*/  MOV R45, RZ ;  /* 0x000000ff002d7202 */ /* 0x000fce0000000f00 */
.L_x_207:
[----:B--234-:R-:W-:-:S05]  /*7240*/  IMAD.WIDE.U32 R2, R45, 0x4, R50 ;  /* 0x000000042d027825 */ /* 0x01cfca00078e0032 */
[----:B------:R-:W2:Y:S01]  /*7250*/  LDG.E R0, desc[UR6][R2.64] ;  /* 0x0000000602007981 */ /* 0x000ea2000c1e1900 */
[----:B01----:R-:W-:-:S04]  /*7260*/  IMAD.WIDE.U32 R42, R45, 0x4, R36 ;  /* 0x000000042d2a7825 */ /* 0x003fc800078e0024 */
        /* <DEDUP_REMOVED lines=50> */
[----:B------:R-:W-:-:S07]  /*7590*/  MOV R45, R11 ;  /* 0x0000000b002d7202 */ /* 0x000fce0000000f00 */
.L_x_206:
[----:B------:R-:W-:Y:S05]  /*75a0*/  BSYNC.RECONVERGENT B2 ;  /* 0x0000000000027941 */ /* 0x000fea0003800200 */
.L_x_205:
[----:B------:R-:W-:Y:S05]  /*75b0*/  @!P0 BRA `(.L_x_208) ;  /* 0x0000000400048947 */ /* 0x000fea0003800000 */
[----:B------:R-:W-:Y:S02]  /*75c0*/  ISETP.GE.U32.AND P4, PT, R12, 0x7, PT ;  /* 0x000000070c00780c */ /* 0x000fe40003f86070 */
[----:B------:R-:W-:-:S11]  /*75d0*/  ISETP.NE.AND P5, PT, R9, RZ, PT ;  /* 0x000000ff0900720c */ /* 0x000fd60003fa5270 */
[----:B------:R-:W-:Y:S05]  /*75e0*/  @!P4 BRA `(.L_x_209) ;  /* 0x00000000006cc947 */ /* 0x000fea0003800000 */
        /* <DEDUP_REMOVED lines=27> */
.L_x_209:
        /* <DEDUP_REMOVED lines=19> */
.L_x_210:
[----:B------:R-:W-:Y:S05]  /*78d0*/  @!P5 BRA `(.L_x_208) ;  /* 0x00000000003cd947 */ /* 0x000fea0003800000 */
[----:B------:R-:W-:-:S05]  /*78e0*/  IMAD.WIDE.U32 R50, R45, 0x4, R50 ;  /* 0x000000042d327825 */ /* 0x000fca00078e0032 */
[----:B------:R-:W0:Y:S01]  /*78f0*/  LDG.E R0, desc[UR6][R50.64] ;  /* 0x0000000632007981 */ /* 0x000e22000c1e1900 */
[----:B--234-:R-:W-:Y:S01]  /*7900*/  IMAD.WIDE.U32 R2, R45, 0x4, R36 ;  /* 0x000000042d027825 */ /* 0x01cfe200078e0024 */
[----:B------:R-:W-:-:S03]  /*7910*/  ISETP.NE.AND P4, PT, R10, 0x1, PT ;  /* 0x000000010a00780c */ /* 0x000fc60003f85270 */
[----:B01----:R-:W-:-:S05]  /*7920*/  FMUL R43, R0, R0 ;  /* 0x00000000002b7220 */ /* 0x003fca0000400000 */
[----:B------:R0:W-:Y:S05]  /*7930*/  STG.E desc[UR6][R2.64], R43 ;  /* 0x0000002b02007986 */ /* 0x0001ea000c101906 */
        /* <DEDUP_REMOVED lines=9> */
.L_x_208:
[----:B------:R-:W-:Y:S01]  /*79d0*/  BSSY.RECONVERGENT B2, `(.L_x_211) ;  /* 0x000004a000027945 */ /* 0x000fe20003800200 */
[----:B------:R-:W-:-:S03]  /*79e0*/  HFMA2 R45, -RZ, RZ, 0, 0 ;  /* 0x00000000ff2d7431 */ /* 0x000fc600000001ff */
[----:B------:R-:W-:Y:S05]  /*79f0*/  @!P3 BRA `(.L_x_212) ;  /* 0x00000004001cb947 */ /* 0x000fea0003800000 */
[----:B------:R-:W-:-:S07]  /*7a00*/  IMAD.MOV.U32 R45, RZ, RZ, RZ ;  /* 0x000000ffff2d7224 */ /* 0x000fce00078e00ff */
.L_x_213:
[----:B01-3--:R-:W-:-:S04]  /*7a10*/  IMAD.WIDE.U32 R42, R45, 0x4, R36 ;  /* 0x000000042d2a7825 */ /* 0x00bfc800078e0024 */
[----:B--2-4-:R-:W-:Y:S01]  /*7a20*/  IMAD.WIDE.U32 R2, R45, 0x4, R38 ;  /* 0x000000042d027825 */ /* 0x014fe200078e0026 */
[----:B------:R-:W2:Y:S04]  /*7a30*/  LDG.E R0, desc[UR6][R42.64] ;  /* 0x000000062a007981 */ /* 0x000ea8000c1e1900 */
        /* <DEDUP_REMOVED lines=67> */
.L_x_212:
[----:B------:R-:W-:Y:S05]  /*7e70*/  BSYNC.RECONVERGENT B2 ;  /* 0x0000000000027941 */ /* 0x000fea0003800200 */
.L_x_211:
[----:B------:R-:W-:Y:S05]  /*7e80*/  @!P0 BRA `(.L_x_214) ;  /* 0x0000000400408947 */ /* 0x000fea0003800000 */
[----:B------:R-:W-:Y:S02]  /*7e90*/  ISETP.GE.U32.AND P0, PT, R12, 0x7, PT ;  /* 0x000000070c00780c */ /* 0x000fe40003f06070 */
[----:B------:R-:W-:-:S11]  /*7ea0*/  ISETP.NE.AND P3, PT, R9, RZ, PT ;  /* 0x000000ff0900720c */ /* 0x000fd60003f65270 */
[----:B------:R-:W-:Y:S05]  /*7eb0*/  @!P0 BRA `(.L_x_215) ;  /* 0x00000000008c8947 */ /* 0x000fea0003800000 */
        /* <DEDUP_REMOVED lines=35> */
.L_x_215:
        /* <DEDUP_REMOVED lines=23> */
.L_x_216:
[----:B------:R-:W-:Y:S05]  /*8260*/  @!P3 BRA `(.L_x_214) ;  /* 0x000000000048b947 */ /* 0x000fea0003800000 */
[----:B0-234-:R-:W-:-:S04]  /*8270*/  IMAD.WIDE.U32 R2, R45, 0x4, R36 ;  /* 0x000000042d027825 */ /* 0x01dfc800078e0024 */
[----:B-1----:R-:W-:Y:S01]  /*8280*/  IMAD.WIDE.U32 R42, R45, 0x4, R38 ;  /* 0x000000042d2a7825 */ /* 0x002fe200078e0026 */
[----:B------:R-:W2:Y:S04]  /*8290*/  LDG.E R0, desc[UR6][R2.64] ;  /* 0x0000000602007981 */ /* 0x000ea8000c1e1900 */
[----:B------:R-:W2:Y:S01]  /*82a0*/  LDG.E R45, desc[UR6][R42.64] ;  /* 0x000000062a2d7981 */ /* 0x000ea2000c1e1900 */
[----:B------:R-:W-:Y:S01]  /*82b0*/  ISETP.NE.AND P0, PT, R10, 0x1, PT ;  /* 0x000000010a00780c */ /* 0x000fe20003f05270 */
[----:B--2---:R-:W-:-:S05]  /*82c0*/  FADD R45, -R0, R45 ;  /* 0x0000002d002d7221 */ /* 0x004fca0000000100 */
[----:B------:R0:W-:Y:S07]  /*82d0*/  STG.E desc[UR6][R42.64], R45 ;  /* 0x0000002d2a007986 */ /* 0x0001ee000c101906 */
[----:B------:R-:W-:Y:S05]  /*82e0*/  @!P0 BRA `(.L_x_214) ;  /* 0x0000000000288947 */ /* 0x000fea0003800000 */
[----:B------:R-:W2:Y:S04]  /*82f0*/  LDG.E R0, desc[UR6][R2.64+0x4] ;  /* 0x0000040602007981 */ /* 0x000ea8000c1e1900 */
[----:B0-----:R-:W2:Y:S01]  /*8300*/  LDG.E R45, desc[UR6][R42.64+0x4] ;  /* 0x000004062a2d7981 */ /* 0x001ea2000c1e1900 */
        /* <DEDUP_REMOVED lines=8> */
.L_x_214:
[----:B------:R-:W-:Y:S01]  /*8390*/  ISETP.GE.U32.AND P0, PT, R6, 0x7, PT ;  /* 0x000000070600780c */ /* 0x000fe20003f06070 */
[----:B------:R-:W-:Y:S01]  /*83a0*/  BSSY.RECONVERGENT B4, `(.L_x_217) ;  /* 0x0000097000047945 */ /* 0x000fe20003800200 */
[----:B01-34-:R-:W-:-:S11]  /*83b0*/  HFMA2 R55, -RZ, RZ, 0, 0 ;  /* 0x00000000ff377431 */ /* 0x01bfd600000001ff */
[----:B------:R-:W-:Y:S05]  /*83c0*/  @!P0 BRA `(.L_x_218) ;  /* 0x0000000800508947 */ /* 0x000fea0003800000 */
[----:B------:R-:W-:-:S07]  /*83d0*/  MOV R47, RZ ;  /* 0x000000ff002f7202 */ /* 0x000fce0000000f00 */
.L_x_235:
[----:B------:R-:W-:-:S05]  /*83e0*/  IMAD.WIDE.U32 R42, R47, 0x4, R38 ;  /* 0x000000042f2a7825 */ /* 0x000fca00078e0026 */
[----:B------:R-:W3:Y:S01]  /*83f0*/  LDG.E R44, desc[UR6][R42.64] ;  /* 0x000000062a2c7981 */ /* 0x000ee2000c1e1900 */
[----:B------:R-:W-:-:S05]  /*8400*/  IMAD.WIDE.U32 R58, R47, 0x4, R28 ;  /* 0x000000042f3a7825 */ /* 0x000fca00078e001c */
[----:B--2---:R-:W2:Y:S01]  /*8410*/  LDG.E R3, desc[UR6][R58.64] ;  /* 0x000000063a037981 */ /* 0x004ea2000c1e1900 */
[----:B------:R-:W-:Y:S01]  /*8420*/  BSSY.RECONVERGENT B5, `(.L_x_219) ;  /* 0x000000d000057945 */ /* 0x000fe20003800200 */
[----:B---3--:R-:W0:Y:S01]  /*8430*/  MUFU.RCP R0, R44 ;  /* 0x0000002c00007308 */ /* 0x008e220000001000 */
[----:B--2---:R-:W-:-:S07]  /*8440*/  FMUL R3, R3, R3 ;  /* 0x0000000303037220 */ /* 0x004fce0000400000 */
        /* <DEDUP_REMOVED lines=9> */
[----:B------:R-:W-:Y:S05]  /*84e0*/  CALL.REL.NOINC `($__internal_3_$__cuda_sm3x_div_rn_noftz_f32_slowpath) ;  /* 0x0000003000047944 */ /* 0x000fea0003c00000 */
.L_x_220:
[----:B------:R-:W-:Y:S05]  /*84f0*/  BSYNC.RECONVERGENT B5 ;  /* 0x0000000000057941 */ /* 0x000fea0003800200 */
.L_x_219:
[----:B------:R-:W-:-:S05]  /*8500*/  IMAD.WIDE.U32 R44, R47, 0x4, R40 ;  /* 0x000000042f2c7825 */ /* 0x000fca00078e0028 */
[----:B------:R0:W-:Y:S04]  /*8510*/  STG.E desc[UR6][R44.64], R51 ;  /* 0x000000332c007986 */ /* 0x0001e8000c101906 */
[----:B------:R-:W2:Y:S04]  /*8520*/  LDG.E R46, desc[UR6][R42.64+0x4] ;  /* 0x000004062a2e7981 */ /* 0x000ea8000c1e1900 */
[----:B------:R-:W3:Y:S01]  /*8530*/  LDG.E R3, desc[UR6][R58.64+0x4] ;  /* 0x000004063a037981 */ /* 0x000ee2000c1e1900 */
[----:B------:R-:W-:Y:S01]  /*8540*/  BSSY.RECONVERGENT B5, `(.L_x_221) ;  /* 0x000000e000057945 */ /* 0x000fe20003800200 */
        /* <DEDUP_REMOVED lines=11> */
[----:B------:R-:W-:Y:S05]  /*8600*/  CALL.REL.NOINC `($__internal_3_$__cuda_sm3x_div_rn_noftz_f32_slowpath) ;  /* 0x0000002c00bc7944 */ /* 0x000fea0003c00000 */
[----:B------:R-:W-:-:S07]  /*8610*/  MOV R53, R51 ;  /* 0x0000003300357202 */ /* 0x000fce0000000f00 */
.L_x_222:
[----:B------:R-:W-:Y:S05]  /*8620*/  BSYNC.RECONVERGENT B5 ;  /* 0x0000000000057941 */ /* 0x000fea0003800200 */
.L_x_221:
        /* <DEDUP_REMOVED lines=16> */
.L_x_224:
[----:B------:R-:W-:Y:S05]  /*8730*/  BSYNC.RECONVERGENT B5 ;  /* 0x0000000000057941 */ /* 0x000fea0003800200 */
.L_x_223:
        /* <DEDUP_REMOVED lines=17> */
.L_x_226:
[----:B------:R-:W-:Y:S05]  /*8850*/  BSYNC.RECONVERGENT B5 ;  /* 0x0000000000057941 */ /* 0x000fea0003800200 */
.L_x_225:
        /* <DEDUP_REMOVED lines=16> */
.L_x_228:
[----:B------:R-:W-:Y:S05]  /*8960*/  BSYNC.RECONVERGENT B5 ;  /* 0x0000000000057941 */ /* 0x000fea0003800200 */
.L_x_227:
        /* <DEDUP_REMOVED lines=17> */
.L_x_230:
[----:B------:R-:W-:Y:S05]  /*8a80*/  BSYNC.RECONVERGENT B5 ;  /* 0x0000000000057941 */ /* 0x000fea0003800200 */
.L_x_229:
        /* <DEDUP_REMOVED lines=16> */
.L_x_232:
[----:B------:R-:W-:Y:S05]  /*8b90*/  BSYNC.RECONVERGENT B5 ;  /* 0x0000000000057941 */ /* 0x000fea0003800200 */
.L_x_231:
        /* <DEDUP_REMOVED lines=13> */
[----:B------:R-:W-:Y:S01]  /*8c70*/  IMAD.MOV.U32 R0, RZ, RZ, R42 ;  /* 0x000000ffff007224 */ /* 0x000fe200078e002a */
[----:B------:R-:W-:-:S07]  /*8c80*/  MOV R2, 0x8ca0 ;  /* 0x00008ca000027802 */ /* 0x000fce0000000f00 */
[----:B------:R-:W-:Y:S05]  /*8c90*/  CALL.REL.NOINC `($__internal_3_$__cuda_sm3x_div_rn_noftz_f32_slowpath) ;  /* 0x0000002800187944 */ /* 0x000fea0003c00000 */
[----:B------:R-:W-:-:S07]  /*8ca0*/  MOV R53, R51 ;  /* 0x0000003300357202 */ /* 0x000fce0000000f00 */
.L_x_234:
[----:B------:R-:W-:Y:S05]  /*8cb0*/  BSYNC.RECONVERGENT B5 ;  /* 0x0000000000057941 */ /* 0x000fea0003800200 */
.L_x_233:
[----:B------:R0:W-:Y:S01]  /*8cc0*/  STG.E desc[UR6][R44.64+0x1c], R53 ;  /* 0x00001c352c007986 */ /* 0x0001e2000c101906 */
[----:B------:R-:W-:Y:S02]  /*8cd0*/  IADD3 R47, PT, PT, R47, 0x8, RZ ;  /* 0x000000082f2f7810 */ /* 0x000fe40007ffe0ff */
[----:B------:R-:W-:-:S04]  /*8ce0*/  LOP3.LUT R55, R4, 0x7ffffff8, RZ, 0xc0, !PT ;  /* 0x7ffffff804377812 */ /* 0x000fc800078ec0ff */
[----:B------:R-:W-:-:S13]  /*8cf0*/  ISETP.NE.AND P0, PT, R47, R55, PT ;  /* 0x000000372f00720c */ /* 0x000fda0003f05270 */
[----:B0-----:R-:W-:Y:S05]  /*8d00*/  @P0 BRA `(.L_x_235) ;  /* 0xfffffff400b40947 */ /* 0x001fea000383ffff */
.L_x_218:
[----:B------:R-:W-:Y:S05]  /*8d10*/  BSYNC.RECONVERGENT B4 ;  /* 0x0000000000047941 */ /* 0x000fea0003800200 */
.L_x_217:
[----:B------:R-:W-:-:S13]  /*8d20*/  ISETP.NE.AND P0, PT, R9, RZ, PT ;  /* 0x000000ff0900720c */ /* 0x000fda0003f05270 */
[----:B------:R-:W-:Y:S05]  /*8d30*/  @!P0 BRA `(.L_x_187) ;  /* 0x00000008003c8947 */ /* 0x000fea0003800000 */
[----:B------:R-:W-:-:S13]  /*8d40*/  ISETP.GE.U32.AND P0, PT, R13, 0x3, PT ;  /* 0x000000030d00780c */ /* 0x000fda0003f06070 */
[----:B------:R-:W-:Y:S05]  /*8d50*/  @!P0 BRA `(.L_x_236) ;  /* 0x0000000400288947 */ /* 0x000fea0003800000 */
        /* <DEDUP_REMOVED lines=17> */
.L_x_238:
[----:B------:R-:W-:Y:S05]  /*8e70*/  BSYNC.RECONVERGENT B4 ;  /* 0x0000000000047941 */ /* 0x000fea0003800200 */
.L_x_237:
        /* <DEDUP_REMOVED lines=18> */
.L_x_240:
[----:B------:R-:W-:Y:S05]  /*8fa0*/  BSYNC.RECONVERGENT B4 ;  /* 0x0000000000047941 */ /* 0x000fea0003800200 */
.L_x_239:
        /* <DEDUP_REMOVED lines=16> */
.L_x_242:
[----:B------:R-:W-:Y:S05]  /*90b0*/  BSYNC.RECONVERGENT B4 ;  /* 0x0000000000047941 */ /* 0x000fea0003800200 */
.L_x_241:
        /* <DEDUP_REMOVED lines=17> */
.L_x_244:
[----:B------:R-:W-:Y:S05]  /*91d0*/  BSYNC.RECONVERGENT B4 ;  /* 0x0000000000047941 */ /* 0x000fea0003800200 */
.L_x_243:
[----:B------:R0:W-:Y:S01]  /*91e0*/  STG.E desc[UR6][R46.64+0xc], R53 ;  /* 0x00000c352e007986 */ /* 0x0001e2000c101906 */
[----:B------:R-:W-:-:S07]  /*91f0*/  IADD3 R55, PT, PT, R55, 0x4, RZ ;  /* 0x0000000437377810 */ /* 0x000fce0007ffe0ff */
.L_x_236:
[----:B------:R-:W-:-:S13]  /*9200*/  ISETP.NE.AND P0, PT, R10, RZ, PT ;  /* 0x000000ff0a00720c */ /* 0x000fda0003f05270 */
[----:B------:R-:W-:Y:S05]  /*9210*/  @!P0 BRA `(.L_x_187) ;  /* 0x0000000400048947 */ /* 0x000fea0003800000 */
[----:B------:R-:W-:-:S13]  /*9220*/  ISETP.NE.AND P0, PT, R10, 0x1, PT ;  /* 0x000000010a00780c */ /* 0x000fda0003f05270 */
[----:B------:R-:W-:Y:S05]  /*9230*/  @!P0 BRA `(.L_x_245) ;  /* 0x00000000009c8947 */ /* 0x000fea0003800000 */
[----:B------:R-:W-:-:S05]  /*9240*/  IMAD.WIDE.U32 R42, R55, 0x4, R38 ;  /* 0x00000004372a7825 */ /* 0x000fca00078e0026 */
[----:B0-----:R-:W3:Y:S01]  /*9250*/  LDG.E R46, desc[UR6][R42.64] ;  /* 0x000000062a2e7981 */ /* 0x001ee2000c1e1900 */
        /* <DEDUP_REMOVED lines=15> */
.L_x_247:
[----:B------:R-:W-:Y:S05]  /*9350*/  BSYNC.RECONVERGENT B4 ;  /* 0x0000000000047941 */ /* 0x000fea0003800200 */
.L_x_246:
        /* <DEDUP_REMOVED lines=18> */
.L_x_249:
[----:B------:R-:W-:Y:S05]  /*9480*/  BSYNC.RECONVERGENT B4 ;  /* 0x0000000000047941 */ /* 0x000fea0003800200 */
.L_x_248:
[----:B------:R1:W-:Y:S01]  /*9490*/  STG.E desc[UR6][R46.64+0x4], R53 ;  /* 0x000004352e007986 */ /* 0x0003e2000c101906 */
[----:B------:R-:W-:-:S07]  /*94a0*/  IADD3 R55, PT, PT, R55, 0x2, RZ ;  /* 0x0000000237377810 */ /* 0x000fce0007ffe0ff */
.L_x_245:
[----:B------:R-:W-:-:S04]  /*94b0*/  LOP3.LUT R0, R4, 0x1, RZ, 0xc0, !PT ;  /* 0x0000000104007812 */ /* 0x000fc800078ec0ff */
[----:B------:R-:W-:-:S13]  /*94c0*/  ISETP.NE.U32.AND P0, PT, R0, 0x1, PT ;  /* 0x000000010000780c */ /* 0x000fda0003f05070 */
[----:B------:R-:W-:Y:S05]  /*94d0*/  @P0 BRA `(.L_x_187) ;  /* 0x0000000000540947 */ /* 0x000fea0003800000 */
[----:B------:R-:W-:-:S06]  /*94e0*/  IMAD.WIDE.U32 R44, R55, 0x4, R38 ;  /* 0x00000004372c7825 */ /* 0x000fcc00078e0026 */
[----:B------:R-:W3:Y:S01]  /*94f0*/  LDG.E R44, desc[UR6][R44.64] ;  /* 0x000000062c2c7981 */ /* 0x000ee2000c1e1900 */
[----:B------:R-:W-:-:S06]  /*9500*/  IMAD.WIDE.U32 R42, R55, 0x4, R28 ;  /* 0x00000004372a7825 */ /* 0x000fcc00078e001c */
[----:B------:R-:W2:Y:S01]  /*9510*/  LDG.E R42, desc[UR6][R42.64] ;  /* 0x000000062a2a7981 */ /* 0x000ea2000c1e1900 */
[----:B------:R-:W-:Y:S01]  /*9520*/  BSSY.RECONVERGENT B4, `(.L_x_250) ;  /* 0x000000e000047945 */ /* 0x000fe20003800200 */
[----:B---3--:R-:W0:Y:S01]  /*9530*/  MUFU.RCP R0, R44 ;  /* 0x0000002c00007308 */ /* 0x008e220000001000 */
[----:B--2---:R-:W-:-:S07]  /*9540*/  FMUL R3, R42, R42 ;  /* 0x0000002a2a037220 */ /* 0x004fce0000400000 */
[----:B------:R-:W2:Y:S01]  /*9550*/  FCHK P0, R3, R44 ;  /* 0x0000002c03007302 */ /* 0x000ea20000000000 */
[----:B01----:R-:W-:-:S04]  /*9560*/  FFMA R47, -R44, R0, 1 ;  /* 0x3f8000002c2f7423 */ /* 0x003fc80000000100 */
[----:B------:R-:W-:-:S04]  /*9570*/  FFMA R0, R0, R47, R0 ;  /* 0x0000002f00007223 */ /* 0x000fc80000000000 */
[----:B------:R-:W-:-:S04]  /*9580*/  FFMA R47, R3, R0, RZ ;  /* 0x00000000032f7223 */ /* 0x000fc800000000ff */
[----:B------:R-:W-:-:S04]  /*9590*/  FFMA R2, -R44, R47, R3 ;  /* 0x0000002f2c027223 */ /* 0x000fc80000000103 */
[----:B------:R-:W-:Y:S01]  /*95a0*/  FFMA R47, R0, R2, R47 ;  /* 0x00000002002f7223 */ /* 0x000fe2000000002f */
[----:B--2---:R-:W-:Y:S06]  /*95b0*/  @!P0 BRA `(.L_x_251) ;  /* 0x0000000000108947 */ /* 0x004fec0003800000 */
[----:B------:R-:W-:Y:S02]  /*95c0*/  MOV R0, R44 ;  /* 0x0000002c00007202 */ /* 0x000fe40000000f00 */
[----:B------:R-:W-:-:S07]  /*95d0*/  MOV R2, 0x95f0 ;  /* 0x000095f000027802 */ /* 0x000fce0000000f00 */
[----:B------:R-:W-:Y:S05]  /*95e0*/  CALL.REL.NOINC `($__internal_3_$__cuda_sm3x_div_rn_noftz_f32_slowpath) ;  /* 0x0000001c00c47944 */ /* 0x000fea0003c00000 */
[----:B------:R-:W-:-:S07]  /*95f0*/  MOV R47, R51 ;  /* 0x00000033002f7202 */ /* 0x000fce0000000f00 */
.L_x_251:
[----:B------:R-:W-:Y:S05]  /*9600*/  BSYNC.RECONVERGENT B4 ;  /* 0x0000000000047941 */ /* 0x000fea0003800200 */
.L_x_250:
[----:B------:R-:W-:-:S05]  /*9610*/  IMAD.WIDE.U32 R2, R55, 0x4, R40 ;  /* 0x0000000437027825 */ /* 0x000fca00078e0028 */
[----:B------:R3:W-:Y:S02]  /*9620*/  STG.E desc[UR6][R2.64], R47 ;  /* 0x0000002f02007986 */ /* 0x0007e4000c101906 */
.L_x_187:
[----:B------:R-:W-:Y:S01]  /*9630*/  BSSY.RECONVERGENT B2, `(.L_x_252) ;  /* 0x0000039000027945 */ /* 0x000fe20003800200 */
[----:B------:R-:W-:-:S03]  /*9640*/  HFMA2 R43, -RZ, RZ, 0, 0 ;  /* 0x00000000ff2b7431 */ /* 0x000fc600000001ff */
[----:B------:R-:W-:Y:S05]  /*9650*/  @!P1 BRA `(.L_x_253) ;  /* 0x0000000000d89947 */ /* 0x000fea0003800000 */
[----:B------:R-:W-:Y:S01]  /*9660*/  LOP3.LUT R43, R17, 0xfffffff0, RZ, 0xc0, !PT ;  /* 0xfffffff0112b7812 */ /* 0x000fe200078ec0ff */
[----:B------:R-:W-:-:S07]  /*9670*/  IMAD.MOV.U32 R0, RZ, RZ, RZ ;  /* 0x000000ffff007224 */ /* 0x000fce00078e00ff */
.L_x_254:
[----:B--23--:R-:W-:-:S05]  /*9680*/  IMAD.WIDE.U32 R2, R0, 0x4, R26 ;  /* 0x0000000400027825 */ /* 0x00cfca00078e001a */
[----:B01--4-:R-:W2:Y:S02]  /*9690*/  LDG.E R45, desc[UR6][R2.64] ;  /* 0x00000006022d7981 */ /* 0x013ea4000c1e1900 */
[----:B--2---:R-:W-:-:S05]  /*96a0*/  IMAD.WIDE R44, R45, 0x4, R40 ;  /* 0x000000042d2c7825 */ /* 0x004fca00078e0228 */
        /* <DEDUP_REMOVED lines=43> */
[----:B------:R-:W3:Y:S01]  /*9960*/  LDG.E R55, desc[UR6][R2.64+0x3c] ;  /* 0x00003c0602377981 */ /* 0x000ee2000c1e1900 */
[----:B------:R-:W-:-:S04]  /*9970*/  IADD3 R0, PT, PT, R0, 0x10, RZ ;  /* 0x0000001000007810 */ /* 0x000fc80007ffe0ff */
[----:B------:R-:W-:Y:S01]  /*9980*/  ISETP.NE.AND P0, PT, R0, R43, PT ;  /* 0x0000002b0000720c */ /* 0x000fe20003f05270 */
[----:B---3--:R-:W-:-:S05]  /*9990*/  IMAD.WIDE R52, R55, 0x4, R40 ;  /* 0x0000000437347825 */ /* 0x008fca00078e0228 */
[----:B------:R4:W-:Y:S07]  /*99a0*/  STG.E desc[UR6][R52.64], RZ ;  /* 0x000000ff34007986 */ /* 0x0009ee000c101906 */
[----:B------:R-:W-:Y:S05]  /*99b0*/  @P0 BRA `(.L_x_254) ;  /* 0xfffffffc00300947 */ /* 0x000fea000383ffff */
.L_x_253:
[----:B------:R-:W-:Y:S05]  /*99c0*/  BSYNC.RECONVERGENT B2 ;  /* 0x0000000000027941 */ /* 0x000fea0003800200 */
.L_x_252:
[----:B------:R-:W-:Y:S04]  /*99d0*/  BSSY.RECONVERGENT B2, `(.L_x_255) ;  /* 0x0000044000027945 */ /* 0x000fe80003800200 */
[----:B------:R-:W-:Y:S05]  /*99e0*/  @!P2 BRA `(.L_x_256) ;  /* 0x000000040008a947 */ /* 0x000fea0003800000 */
[----:B------:R-:W-:Y:S01]  /*99f0*/  ISETP.GE.U32.AND P0, PT, R49, 0x7, PT ;  /* 0x000000073100780c */ /* 0x000fe20003f06070 */
[----:B------:R-:W-:Y:S01]  /*9a00*/  BSSY.RECONVERGENT B3, `(.L_x_257) ;  /* 0x000001d000037945 */ /* 0x000fe20003800200 */
[----:B------:R-:W-:-:S11]  /*9a10*/  LOP3.LUT P1, RZ, R21, 0x7, RZ, 0xc0, !PT ;  /* 0x0000000715ff7812 */ /* 0x000fd6000782c0ff */
[----:B------:R-:W-:Y:S05]  /*9a20*/  @!P0 BRA `(.L_x_258) ;  /* 0x0000000000688947 */ /* 0x000fea0003800000 */
        /* <DEDUP_REMOVED lines=23> */
[----:B------:R-:W-:Y:S01]  /*9ba0*/  IADD3 R43, PT, PT, R43, 0x8, RZ ;  /* 0x000000082b2b7810 */ /* 0x000fe20007ffe0ff */
[----:B---3--:R-:W-:-:S05]  /*9bb0*/  IMAD.WIDE R52, R21, 0x4, R40 ;  /* 0x0000000415347825 */ /* 0x008fca00078e0228 */
[----:B------:R0:W-:Y:S02]  /*9bc0*/  STG.E desc[UR6][R52.64], RZ ;  /* 0x000000ff34007986 */ /* 0x0001e4000c101906 */
.L_x_258:
[----:B------:R-:W-:Y:S05]  /*9bd0*/  BSYNC.RECONVERGENT B3 ;  /* 0x0000000000037941 */ /* 0x000fea0003800200 */
.L_x_257:
[----:B------:R-:W-:Y:S05]  /*9be0*/  @!P1 BRA `(.L_x_256) ;  /* 0x0000000000889947 */ /* 0x000fea0003800000 */
[----:B------:R-:W-:Y:S01]  /*9bf0*/  ISETP.GE.U32.AND P1, PT, R48, 0x3, PT ;  /* 0x000000033000780c */ /* 0x000fe20003f26070 */
[----:B------:R-:W-:Y:S01]  /*9c00*/  BSSY.RECONVERGENT B3, `(.L_x_259) ;  /* 0x0000012000037945 */ /* 0x000fe20003800200 */
[----:B------:R-:W-:-:S04]  /*9c10*/  LOP3.LUT R0, R20, 0x3, RZ, 0xc0, !PT ;  /* 0x0000000314007812 */ /* 0x000fc800078ec0ff */
[----:B------:R-:W-:-:S07]  /*9c20*/  ISETP.NE.AND P0, PT, R0, RZ, PT ;  /* 0x000000ff0000720c */ /* 0x000fce0003f05270 */
[----:B------:R-:W-:Y:S06]  /*9c30*/  @!P1 BRA `(.L_x_260) ;  /* 0x0000000000389947 */ /* 0x000fec0003800000 */
[----:B--23--:R-:W-:-:S05]  /*9c40*/  IMAD.WIDE.U32 R2, R43, 0x4, R26 ;  /* 0x000000042b027825 */ /* 0x00cfca00078e001a */
[----:B------:R-:W2:Y:S02]  /*9c50*/  LDG.E R21, desc[UR6][R2.64] ;  /* 0x0000000602157981 */ /* 0x000ea4000c1e1900 */
[----:B--2---:R-:W-:-:S05]  /*9c60*/  IMAD.WIDE R20, R21, 0x4, R40 ;  /* 0x0000000415147825 */ /* 0x004fca00078e0228 */
[----:B------:R2:W-:Y:S04]  /*9c70*/  STG.E desc[UR6][R20.64], RZ ;  /* 0x000000ff14007986 */ /* 0x0005e8000c101906 */
[----:B01--4-:R-:W3:Y:S02]  /*9c80*/  LDG.E R45, desc[UR6][R2.64+0x4] ;  /* 0x00000406022d7981 */ /* 0x013ee4000c1e1900 */
[----:B---3--:R-:W-:-:S05]  /*9c90*/  IMAD.WIDE R44, R45, 0x4, R40 ;  /* 0x000000042d2c7825 */ /* 0x008fca00078e0228 */
[----:B------:R2:W-:Y:S04]  /*9ca0*/  STG.E desc[UR6][R44.64], RZ ;  /* 0x000000ff2c007986 */ /* 0x0005e8000c101906 */
[----:B------:R-:W3:Y:S02]  /*9cb0*/  LDG.E R47, desc[UR6][R2.64+0x8] ;  /* 0x00000806022f7981 */ /* 0x000ee4000c1e1900 */
[----:B---3--:R-:W-:-:S05]  /*9cc0*/  IMAD.WIDE R46, R47, 0x4, R40 ;  /* 0x000000042f2e7825 */ /* 0x008fca00078e0228 */
[----:B------:R2:W-:Y:S04]  /*9cd0*/  STG.E desc[UR6][R46.64], RZ ;  /* 0x000000ff2e007986 */ /* 0x0005e8000c101906 */
[----:B------:R-:W3:Y:S01]  /*9ce0*/  LDG.E R49, desc[UR6][R2.64+0xc] ;  /* 0x00000c0602317981 */ /* 0x000ee2000c1e1900 */
[----:B------:R-:W-:Y:S01]  /*9cf0*/  IADD3 R43, PT, PT, R43, 0x4, RZ ;  /* 0x000000042b2b7810 */ /* 0x000fe20007ffe0ff */
[----:B---3--:R-:W-:-:S05]  /*9d00*/  IMAD.WIDE R48, R49, 0x4, R40 ;  /* 0x0000000431307825 */ /* 0x008fca00078e0228 */
[----:B------:R2:W-:Y:S02]  /*9d10*/  STG.E desc[UR6][R48.64], RZ ;  /* 0x000000ff30007986 */ /* 0x0005e4000c101906 */
.L_x_260:
[----:B------:R-:W-:Y:S05]  /*9d20*/  BSYNC.RECONVERGENT B3 ;  /* 0x0000000000037941 */ /* 0x000fea0003800200 */
.L_x_259:
[----:B------:R-:W-:Y:S05]  /*9d30*/  @!P0 BRA `(.L_x_256) ;  /* 0x0000000000348947 */ /* 0x000fea0003800000 */
[----:B------:R-:W-:-:S05]  /*9d40*/  IMAD.WIDE.U32 R42, R43, 0x4, R26 ;  /* 0x000000042b2a7825 */ /* 0x000fca00078e001a */
[----:B--23--:R-:W2:Y:S01]  /*9d50*/  LDG.E R3, desc[UR6][R42.64] ;  /* 0x000000062a037981 */ /* 0x00cea2000c1e1900 */
[----:B------:R-:W-:Y:S01]  /*9d60*/  ISETP.NE.AND P0, PT, R0, 0x1, PT ;  /* 0x000000010000780c */ /* 0x000fe20003f05270 */
[----:B--2---:R-:W-:-:S05]  /*9d70*/  IMAD.WIDE R2, R3, 0x4, R40 ;  /* 0x0000000403027825 */ /* 0x004fca00078e0228 */
[----:B------:R2:W-:Y:S07]  /*9d80*/  STG.E desc[UR6][R2.64], RZ ;  /* 0x000000ff02007986 */ /* 0x0005ee000c101906 */
[----:B------:R-:W-:Y:S05]  /*9d90*/  @!P0 BRA `(.L_x_256) ;  /* 0x00000000001c8947 */ /* 0x000fea0003800000 */
[----:B--2---:R-:W2:Y:S01]  /*9da0*/  LDG.E R3, desc[UR6][R42.64+0x4] ;  /* 0x000004062a037981 */ /* 0x004ea2000c1e1900 */
[----:B------:R-:W-:Y:S01]  /*9db0*/  ISETP.NE.AND P0, PT, R0, 0x2, PT ;  /* 0x000000020000780c */ /* 0x000fe20003f05270 */
[----:B--2---:R-:W-:-:S05]  /*9dc0*/  IMAD.WIDE R2, R3, 0x4, R40 ;  /* 0x0000000403027825 */ /* 0x004fca00078e0228 */
[----:B------:R2:W-:Y:S07]  /*9dd0*/  STG.E desc[UR6][R2.64], RZ ;  /* 0x000000ff02007986 */ /* 0x0005ee000c101906 */
[----:B------:R-:W3:Y:S02]  /*9de0*/  @P0 LDG.E R21, desc[UR6][R42.64+0x8] ;  /* 0x000008062a150981 */ /* 0x000ee4000c1e1900 */
[----:B---3--:R-:W-:-:S05]  /*9df0*/  @P0 IMAD.WIDE R20, R21, 0x4, R40 ;  /* 0x0000000415140825 */ /* 0x008fca00078e0228 */
[----:B------:R2:W-:Y:S02]  /*9e00*/  @P0 STG.E desc[UR6][R20.64], RZ ;  /* 0x000000ff14000986 */ /* 0x0005e4000c101906 */
.L_x_256:
[----:B------:R-:W-:Y:S05]  /*9e10*/  BSYNC.RECONVERGENT B2 ;  /* 0x0000000000027941 */ /* 0x000fea0003800200 */
.L_x_255:
[----:B------:R-:W0:Y:S02]  /*9e20*/  LDC.64 R42, c[0x0][0x410] ;  /* 0x00010400ff2a7b82 */ /* 0x000e240000000a00 */
[----:B0-----:R0:W5:Y:S01]  /*9e30*/  LDG.E R0, desc[UR6][R42.64] ;  /* 0x000000062a007981 */ /* 0x001162000c1e1900 */
[----:B--23--:R-:W-:Y:S01]  /*9e40*/  HFMA2 R2, -RZ, RZ, 0, 0 ;  /* 0x00000000ff027431 */ /* 0x00cfe200000001ff */
[----:B------:R-:W-:Y:S01]  /*9e50*/  BSSY.RECONVERGENT B2, `(.L_x_261) ;  /* 0x00000df000027945 */ /* 0x000fe20003800200 */
[----:B------:R-:W-:Y:S02]  /*9e60*/  PRMT R3, RZ, 0x7610, R3 ;  /* 0x00007610ff037816 */ /* 0x000fe40000000003 */
[----:B------:R-:W-:-:S07]  /*9e70*/  PRMT R20, RZ, 0x7610, R20 ;  /* 0x00007610ff147816 */ /* 0x000fce0000000014 */
.L_x_271:
[-C--:B----45:R-:W-:Y:S01]  /*9e80*/  IMAD R21, R0, R2.reuse, RZ ;  /* 0x0000000200157224 */ /* 0x0b0fe200078e02ff */
[-C--:B-1--4-:R-:W-:Y:S01]  /*9e90*/  IADD3 R44, PT, PT, R15, -R2.reuse, RZ ;  /* 0x800000020f2c7210 */ /* 0x092fe20007ffe0ff */
[C---:B0-23--:R-:W-:Y:S01]  /*9ea0*/  IMAD.WIDE.U32 R42, R2.reuse, 0x4, R22 ;  /* 0x00000004022a7825 */ /* 0x04dfe200078e0016 */
[----:B------:R-:W-:Y:S01]  /*9eb0*/  IADD3 R53, PT, PT, -R2, R17, RZ ;  /* 0x0000001102357210 */ /* 0x000fe20007ffe1ff */
[----:B------:R-:W-:Y:S01]  /*9ec0*/  BSSY.RECONVERGENT B3, `(.L_x_262) ;  /* 0x0000064000037945 */ /* 0x000fe20003800200 */
[----:B------:R-:W-:Y:S02]  /*9ed0*/  IADD3 R45, P0, PT, R21, R2, RZ ;  /* 0x00000002152d7210 */ /* 0x000fe40007f1e0ff */
[----:B------:R0:W-:Y:S01]  /*9ee0*/  STG.E desc[UR6][R42.64], RZ ;  /* 0x000000ff2a007986 */ /* 0x0001e2000c101906 */
[----:B------:R-:W-:Y:S02]  /*9ef0*/  LOP3.LUT P1, RZ, R53, 0xf, RZ, 0xc0, !PT ;  /* 0x0000000f35ff7812 */ /* 0x000fe4000782c0ff */
[----:B------:R-:W-:-:S02]  /*9f00*/  LEA.HI.X.SX32 R21, R21, RZ, 0x1, P0 ;  /* 0x000000ff15157211 */ /* 0x000fc400000f0eff */
[----:B------:R-:W-:Y:S02]  /*9f10*/  ISETP.GE.U32.AND P0, PT, R44, 0xf, PT ;  /* 0x0000000f2c00780c */ /* 0x000fe40003f06070 */
[C---:B------:R-:W-:Y:S02]  /*9f20*/  LEA R54, P2, R45.reuse, R34, 0x2 ;  /* 0x000000222d367211 */ /* 0x040fe400078410ff */
[----:B------:R-:W-:Y:S02]  /*9f30*/  MOV R57, RZ ;  /* 0x000000ff00397202 */ /* 0x000fe40000000f00 */
[----:B------:R-:W-:Y:S02]  /*9f40*/  LEA.HI.X R55, R45, R35, R21, 0x2, P2 ;  /* 0x000000232d377211 */ /* 0x000fe400010f1415 */
[----:B------:R-:W-:-:S05]  /*9f50*/  MOV R21, R2 ;  /* 0x0000000200157202 */ /* 0x000fca0000000f00 */
[----:B0-----:R-:W-:Y:S05]  /*9f60*/  @!P0 BRA `(.L_x_263) ;  /* 0x0000000400648947 */ /* 0x001fea0003800000 */
[----:B------:R-:W-:Y:S01]  /*9f70*/  HFMA2 R57, -RZ, RZ, 0, 0 ;  /* 0x00000000ff397431 */ /* 0x000fe200000001ff */
[----:B------:R-:W-:Y:S02]  /*9f80*/  LOP3.LUT R53, R53, 0xfffffff0, RZ, 0xc0, !PT ;  /* 0xfffffff035357812 */ /* 0x000fe400078ec0ff */
[----:B------:R-:W-:Y:S02]  /*9f90*/  MOV R52, RZ ;  /* 0x000000ff00347202 */ /* 0x000fe40000000f00 */
[----:B------:R-:W-:-:S07]  /*9fa0*/  MOV R21, R2 ;  /* 0x0000000200157202 */ /* 0x000fce0000000f00 */
.L_x_264:
[----:B------:R-:W-:Y:S01]  /*9fb0*/  IMAD.WIDE.U32 R44, R21, 0x4, R24 ;  /* 0x00000004152c7825 */ /* 0x000fe200078e0018 */
[----:B------:R-:W2:Y:S04]  /*9fc0*/  LDG.E R46, desc[UR6][R54.64] ;  /* 0x00000006362e7981 */ /* 0x000ea8000c1e1900 */
[----:B------:R-:W2:Y:S01]  /*9fd0*/  LDG.E R47, desc[UR6][R44.64] ;  /* 0x000000062c2f7981 */ /* 0x000ea2000c1e1900 */
[----:B------:R-:W-:-:S04]  /*9fe0*/  IMAD.WIDE R50, R0, 0x4, R54 ;  /* 0x0000000400327825 */ /* 0x000fc800078e0236 */
[----:B-12---:R-:W-:-:S05]  /*9ff0*/  FFMA R57, R46, R47, R57 ;  /* 0x0000002f2e397223 */ /* 0x006fca0000000039 */
        /* <DEDUP_REMOVED lines=55> */
[----:B------:R-:W-:Y:S04]  /*a370*/  STG.E desc[UR6][R42.64], R55 ;  /* 0x000000372a007986 */ /* 0x000fe8000c101906 */
        /* <DEDUP_REMOVED lines=15> */
[----:B0-----:R-:W2:Y:S04]  /*a470*/  LDG.E R57, desc[UR6][R44.64+0x3c] ;  /* 0x00003c062c397981 */ /* 0x001ea8000c1e1900 */
[----:B------:R-:W2:Y:S01]  /*a480*/  LDG.E R50, desc[UR6][R48.64] ;  /* 0x0000000630327981 */ /* 0x000ea2000c1e1900 */
[----:B------:R-:W-:Y:S01]  /*a490*/  IADD3 R52, PT, PT, R52, 0x10, RZ ;  /* 0x0000001034347810 */ /* 0x000fe20007ffe0ff */
[----:B------:R-:W-:Y:S01]  /*a4a0*/  IMAD.WIDE R54, R0, 0x4, R48 ;  /* 0x0000000400367825 */ /* 0x000fe200078e0230 */
[----:B------:R-:W-:-:S02]  /*a4b0*/  IADD3 R21, PT, PT, R21, 0x10, RZ ;  /* 0x0000001015157810 */ /* 0x000fc40007ffe0ff */
[----:B------:R-:W-:Y:S01]  /*a4c0*/  ISETP.NE.AND P0, PT, R52, R53, PT ;  /* 0x000000353400720c */ /* 0x000fe20003f05270 */
[----:B--2---:R-:W-:-:S05]  /*a4d0*/  FFMA R57, R50, R57, R61 ;  /* 0x0000003932397223 */ /* 0x004fca000000003d */
[----:B------:R1:W-:Y:S07]  /*a4e0*/  STG.E desc[UR6][R42.64], R57 ;  /* 0x000000392a007986 */ /* 0x0003ee000c101906 */
[----:B------:R-:W-:Y:S05]  /*a4f0*/  @P0 BRA `(.L_x_264) ;  /* 0xfffffff800ac0947 */ /* 0x000fea000383ffff */
.L_x_263:
[----:B------:R-:W-:Y:S05]  /*a500*/  BSYNC.RECONVERGENT B3 ;  /* 0x0000000000037941 */ /* 0x000fea0003800200 */
.L_x_262:
        /* <DEDUP_REMOVED lines=47> */
[----:B0-----:R-:W3:Y:S04]  /*a800*/  LDG.E R57, desc[UR6][R44.64+0x1c] ;  /* 0x00001c062c397981 */ /* 0x001ee8000c1e1900 */
[----:B------:R-:W3:Y:S01]  /*a810*/  LDG.E R48, desc[UR6][R46.64] ;  /* 0x000000062e307981 */ /* 0x000ee2000c1e1900 */
[----:B------:R-:W-:Y:S02]  /*a820*/  VIADD R21, R21, 0x8 ;  /* 0x0000000815157836 */ /* 0x000fe40000000000 */
[----:B-1----:R-:W-:-:S04]  /*a830*/  IMAD.WIDE R54, R0, 0x4, R46 ;  /* 0x0000000400367825 */ /* 0x002fc800078e022e */
[----:B---3--:R-:W-:-:S05]  /*a840*/  FFMA R57, R48, R57, R59 ;  /* 0x0000003930397223 */ /* 0x008fca000000003b */
[----:B------:R2:W-:Y:S02]  /*a850*/  STG.E desc[UR6][R42.64], R57 ;  /* 0x000000392a007986 */ /* 0x0005e4000c101906 */
.L_x_268:
[----:B------:R-:W-:Y:S05]  /*a860*/  BSYNC.RECONVERGENT B4 ;  /* 0x0000000000047941 */ /* 0x000fea0003800200 */
.L_x_267:
        /* <DEDUP_REMOVED lines=13> */
[----:B------:R-:W1:Y:S04]  /*a940*/  LDG.E R46, desc[UR6][R54.64] ;  /* 0x00000006362e7981 */ /* 0x000e68000c1e1900 */
[----:B------:R-:W1:Y:S01]  /*a950*/  LDG.E R47, desc[UR6][R44.64] ;  /* 0x000000062c2f7981 */ /* 0x000e62000c1e1900 */
[----:B------:R-:W-:-:S04]  /*a960*/  IMAD.WIDE R48, R0, 0x4, R54 ;  /* 0x0000000400307825 */ /* 0x000fc800078e0236 */
[----:B-12---:R-:W-:-:S05]  /*a970*/  FFMA R57, R46, R47, R57 ;  /* 0x0000002f2e397223 */ /* 0x006fca0000000039 */
        /* <DEDUP_REMOVED lines=14> */
[----:B------:R-:W-:-:S04]  /*aa60*/  IMAD.WIDE R54, R0, 0x4, R46 ;  /* 0x0000000400367825 */ /* 0x000fc800078e022e */
[----:B--2---:R-:W-:-:S05]  /*aa70*/  FFMA R57, R48, R57, R59 ;  /* 0x0000003930397223 */ /* 0x004fca000000003b */
[----:B------:R3:W-:Y:S02]  /*aa80*/  STG.E desc[UR6][R42.64], R57 ;  /* 0x000000392a007986 */ /* 0x0007e4000c101906 */
.L_x_270:
[----:B------:R-:W-:Y:S05]  /*aa90*/  BSYNC.RECONVERGENT B4 ;  /* 0x0000000000047941 */ /* 0x000fea0003800200 */
.L_x_269:
[----:B------:R-:W-:Y:S05]  /*aaa0*/  @!P1 BRA `(.L_x_266) ;  /* 0x00000000004c9947 */ /* 0x000fea0003800000 */
[----:B------:R-:W-:Y:S01]  /*aab0*/  IMAD.WIDE.U32 R44, R21, 0x4, R24 ;  /* 0x00000004152c7825 */ /* 0x000fe200078e0018 */
[----:B------:R-:W4:Y:S04]  /*aac0*/  LDG.E R46, desc[UR6][R54.64] ;  /* 0x00000006362e7981 */ /* 0x000f28000c1e1900 */
[----:B------:R-:W4:Y:S01]  /*aad0*/  LDG.E R21, desc[UR6][R44.64] ;  /* 0x000000062c157981 */ /* 0x000f22000c1e1900 */
[----:B------:R-:W-:Y:S01]  /*aae0*/  ISETP.NE.AND P0, PT, R52, 0x1, PT ;  /* 0x000000013400780c */ /* 0x000fe20003f05270 */
[----:B----4-:R-:W-:-:S05]  /*aaf0*/  FFMA R48, R46, R21, R57 ;  /* 0x000000152e307223 */ /* 0x010fca0000000039 */
[----:B------:R0:W-:Y:S07]  /*ab00*/  STG.E desc[UR6][R42.64], R48 ;  /* 0x000000302a007986 */ /* 0x0001ee000c101906 */
[----:B------:R-:W-:Y:S05]  /*ab10*/  @!P0 BRA `(.L_x_266) ;  /* 0x0000000000308947 */ /* 0x000fea0003800000 */
[----:B------:R-:W-:Y:S01]  /*ab20*/  IMAD.WIDE R54, R0, 0x4, R54 ;  /* 0x0000000400367825 */ /* 0x000fe200078e0236 */
[----:B------:R-:W4:Y:S04]  /*ab30*/  LDG.E R46, desc[UR6][R44.64+0x4] ;  /* 0x000004062c2e7981 */ /* 0x000f28000c1e1900 */
[----:B------:R-:W4:Y:S01]  /*ab40*/  LDG.E R21, desc[UR6][R54.64] ;  /* 0x0000000636157981 */ /* 0x000f22000c1e1900 */
[----:B------:R-:W-:Y:S01]  /*ab50*/  ISETP.NE.AND P0, PT, R52, 0x2, PT ;  /* 0x000000023400780c */ /* 0x000fe20003f05270 */
[----:B----4-:R-:W-:-:S05]  /*ab60*/  FFMA R21, R21, R46, R48 ;  /* 0x0000002e15157223 */ /* 0x010fca0000000030 */
[----:B------:R4:W-:Y:S07]  /*ab70*/  STG.E desc[UR6][R42.64], R21 ;  /* 0x000000152a007986 */ /* 0x0009ee000c101906 */
[----:B------:R-:W-:Y:S05]  /*ab80*/  @!P0 BRA `(.L_x_266) ;  /* 0x0000000000148947 */ /* 0x000fea0003800000 */
[----:B------:R-:W-:Y:S01]  /*ab90*/  IMAD.WIDE R54, R0, 0x4, R54 ;  /* 0x0000000400367825 */ /* 0x000fe200078e0236 */
[----:B------:R-:W4:Y:S05]  /*aba0*/  LDG.E R45, desc[UR6][R44.64+0x8] ;  /* 0x000008062c2d7981 */ /* 0x000f2a000c1e1900 */
[----:B------:R-:W4:Y:S02]  /*abb0*/  LDG.E R54, desc[UR6][R54.64] ;  /* 0x0000000636367981 */ /* 0x000f24000c1e1900 */
[----:B----4-:R-:W-:-:S05]  /*abc0*/  FFMA R21, R54, R45, R21 ;  /* 0x0000002d36157223 */ /* 0x010fca0000000015 */
[----:B------:R4:W-:Y:S02]  /*abd0*/  STG.E desc[UR6][R42.64], R21 ;  /* 0x000000152a007986 */ /* 0x0009e4000c101906 */
.L_x_266:
[----:B------:R-:W-:Y:S05]  /*abe0*/  BSYNC.RECONVERGENT B3 ;  /* 0x0000000000037941 */ /* 0x000fea0003800200 */
.L_x_265:
[----:B------:R-:W-:Y:S02]  /*abf0*/  IADD3 R2, PT, PT, R2, 0x1, RZ ;  /* 0x0000000102027810 */ /* 0x000fe40007ffe0ff */
[----:B------:R-:W-:Y:S02]  /*ac00*/  IADD3 R20, PT, PT, R20, 0x1, RZ ;  /* 0x0000000114147810 */ /* 0x000fe40007ffe0ff */
[----:B------:R-:W-:Y:S02]  /*ac10*/  ISETP.NE.AND P0, PT, R2, R17, PT ;  /* 0x000000110200720c */ /* 0x000fe40003f05270 */
[----:B------:R-:W-:-:S11]  /*ac20*/  IADD3 R3, PT, PT, R3, 0x1, RZ ;  /* 0x0000000103037810 */ /* 0x000fd60007ffe0ff */
[----:B------:R-:W-:Y:S05]  /*ac30*/  @P0 BRA `(.L_x_271) ;  /* 0xfffffff000900947 */ /* 0x000fea000383ffff */
[----:B------:R-:W-:Y:S05]  /*ac40*/  BSYNC.RECONVERGENT B2 ;  /* 0x0000000000027941 */ /* 0x000fea0003800200 */
.L_x_261:
[----:B------:R-:W5:Y:S02]  /*ac50*/  LDC.64 R2, c[0x0][0x410] ;  /* 0x00010400ff027b82 */ /* 0x000f640000000a00 */
[----:B-----5:R-:W5:Y:S01]  /*ac60*/  LDG.E R3, desc[UR6][R2.64] ;  /* 0x0000000602037981 */ /* 0x020f62000c1e1900 */
[C---:B------:R-:W-:Y:S02]  /*ac70*/  IADD3 R0, PT, PT, R15.reuse, 0x1, RZ ;  /* 0x000000010f007810 */ /* 0x040fe40007ffe0ff */
[----:B------:R-:W-:Y:S02]  /*ac80*/  FSETP.GT.AND P1, PT, R16, R5, PT ;  /* 0x000000051000720b */ /* 0x000fe40003f24000 */
[----:B------:R-:W-:Y:S02]  /*ac90*/  IADD3 R17, PT, PT, R15, 0x2, RZ ;  /* 0x000000020f117810 */ /* 0x000fe40007ffe0ff */
[----:B01234-:R-:W-:Y:S02]  /*aca0*/  PRMT R42, R18, 0x7610, R42 ;  /* 0x00007610122a7816 */ /* 0x01ffe4000000002a */
[----:B------:R-:W-:-:S02]  /*acb0*/  PRMT R43, R19, 0x7610, R43 ;  /* 0x00007610132b7816 */ /* 0x000fc4000000002b */
[----:B------:R-:W-:Y:S02]  /*acc0*/  MOV R15, R0 ;  /* 0x00000000000f7202 */ /* 0x000fe40000000f00 */
[----:B-----5:R-:W-:Y:S01]  /*acd0*/  ISETP.GE.AND P0, PT, R0, R3, PT ;  /* 0x000000030000720c */ /* 0x020fe20003f06270 */
[----:B------:R-:W-:-:S12]  /*ace0*/  IMAD.WIDE R22, R3, 0x4, R22 ;  /* 0x0000000403167825 */ /* 0x000fd800078e0216 */
[----:B------:R-:W-:Y:S05]  /*acf0*/  @!P0 BRA P1, `(.L_x_272) ;  /* 0xffffff68004c8947 */ /* 0x000fea000083ffff */
[----:B------:R-:W-:Y:S05]  /*ad00*/  BRA `(.L_x_137) ;  /* 0x0000000000147947 */ /* 0x000fea0003800000 */
.L_x_180:
[----:B------:R-:W-:Y:S01]  /*ad10*/  IADD3 R15, PT, PT, R15, 0x1, RZ ;  /* 0x000000010f0f7810 */ /* 0x000fe20007ffe0ff */
[----:B------:R-:W-:Y:S06]  /*ad20*/  BRA `(.L_x_137) ;  /* 0x00000000000c7947 */ /* 0x000fec0003800000 */
.L_x_144:
[----:B------:R-:W-:Y:S01]  /*ad30*/  MOV R17, 0xffffffff ;  /* 0xffffffff00117802 */ /* 0x000fe20000000f00 */
[----:B------:R-:W-:-:S05]  /*ad40*/  IMAD.WIDE.U32 R2, R15, 0x4, R26 ;  /* 0x000000040f027825 */ /* 0x000fca00078e001a */
[----:B------:R0:W-:Y:S02]  /*ad50*/  STG.E desc[UR6][R2.64], R17 ;  /* 0x0000001102007986 */ /* 0x0001e4000c101906 */
.L_x_137:
[----:B------:R-:W-:Y:S05]  /*ad60*/  BSYNC.RECONVERGENT B1 ;  /* 0x0000000000017941 */ /* 0x000fea0003800200 */
.L_x_136:
[----:B0-----:R-:W0:Y:S01]  /*ad70*/  LDC.64 R2, c[0x0][0x3f8] ;  /* 0x0000fe00ff027b82 */ /* 0x001e220000000a00 */
[----:B------:R-:W-:-:S07]  /*ad80*/  IADD3 R19, PT, PT, R15, -0x1, RZ ;  /* 0xffffffff0f137810 */ /* 0x000fce0007ffe0ff */
[----:B------:R-:W1:Y:S01]  /*ad90*/  LDC.64 R16, c[0x0][0x410] ;  /* 0x00010400ff107b82 */ /* 0x000e620000000a00 */
[----:B0-----:R-:W-:-:S05]  /*ada0*/  IMAD.WIDE R2, R7, 0x4, R2 ;  /* 0x0000000407027825 */ /* 0x001fca00078e0202 */
[----:B------:R0:W-:Y:S04]  /*adb0*/  STG.E desc[UR6][R2.64], R19 ;  /* 0x0000001302007986 */ /* 0x0001e8000c101906 */
[----:B-1----:R0:W5:Y:S01]  /*adc0*/  LDG.E R21, desc[UR6][R16.64] ;  /* 0x0000000610157981 */ /* 0x002162000c1e1900 */
[----:B------:R-:W-:Y:S01]  /*add0*/  ISETP.GE.AND P0, PT, R15, 0x1, PT ;  /* 0x000000010f00780c */ /* 0x000fe20003f06270 */
[----:B------:R-:W-:-:S12]  /*ade0*/  BSSY.RECONVERGENT B1, `(.L_x_273) ;  /* 0x000004d000017945 */ /* 0x000fd80003800200 */
[----:B0-----:R-:W-:Y:S05]  /*adf0*/  @!P0 BRA `(.L_x_274) ;  /* 0x00000004002c8947 */ /* 0x001fea0003800000 */
[----:B------:R-:W-:Y:S01]  /*ae00*/  HFMA2 R20, -RZ, RZ, 0, 0 ;  /* 0x00000000ff147431 */ /* 0x000fe200000001ff */
[----:B------:R-:W-:Y:S06]  /*ae10*/  BSSY.RECONVERGENT B2, `(.L_x_275) ;  /* 0x0000047000027945 */ /* 0x000fec0003800200 */
.L_x_281:
[C---:B0123--:R-:W-:Y:S01]  /*ae20*/  IMAD.WIDE.U32 R2, R20.reuse, 0x4, R22 ;  /* 0x0000000414027825 */ /* 0x04ffe200078e0016 */
[----:B------:R-:W-:Y:S01]  /*ae30*/  IADD3 R0, PT, PT, -R20, R15, RZ ;  /* 0x0000000f14007210 */ /* 0x000fe20007ffe1ff */
[----:B------:R-:W-:Y:S01]  /*ae40*/  BSSY.RECONVERGENT B3, `(.L_x_276) ;  /* 0x0000023000037945 */ /* 0x000fe20003800200 */
[----:B------:R-:W-:Y:S01]  /*ae50*/  MOV R29, RZ ;  /* 0x000000ff001d7202 */ /* 0x000fe20000000f00 */
[-C--:B-----5:R-:W-:Y:S01]  /*ae60*/  IMAD R17, R21, R20.reuse, RZ ;  /* 0x0000001415117224 */ /* 0x0a0fe200078e02ff */
[----:B------:R0:W-:Y:S04]  /*ae70*/  STG.E desc[UR6][R2.64], RZ ;  /* 0x000000ff02007986 */ /* 0x0001e8000c101906 */
[----:B------:R-:W-:-:S04]  /*ae80*/  IADD3 R19, P0, PT, R17, R20, RZ ;  /* 0x0000001411137210 */ /* 0x000fc80007f1e0ff */
[----:B------:R-:W-:Y:S02]  /*ae90*/  LEA.HI.X.SX32 R17, R17, RZ, 0x1, P0 ;  /* 0x000000ff11117211 */ /* 0x000fe400000f0eff */
[----:B--2---:R-:W-:Y:S01]  /*aea0*/  LOP3.LUT P0, R42, R0, 0x3, RZ, 0xc0, !PT ;  /* 0x00000003002a7812 */ /* 0x004fe2000780c0ff */
[----:B------:R-:W-:Y:S01]  /*aeb0*/  IMAD.MOV.U32 R0, RZ, RZ, R20 ;  /* 0x000000ffff007224 */ /* 0x000fe200078e0014 */
[----:B------:R-:W-:-:S04]  /*aec0*/  LEA R16, P1, R19, R34, 0x2 ;  /* 0x0000002213107211 */ /* 0x000fc800078210ff */
[----:B------:R-:W-:-:S07]  /*aed0*/  LEA.HI.X R17, R19, R35, R17, 0x2, P1 ;  /* 0x0000002313117211 */ /* 0x000fce00008f1411 */
[----:B0-----:R-:W-:Y:S05]  /*aee0*/  @!P0 BRA `(.L_x_277) ;  /* 0x0000000000608947 */ /* 0x001fea0003800000 */
[C---:B------:R-:W-:Y:S01]  /*aef0*/  LEA R18, P0, R20.reuse, R24, 0x2 ;  /* 0x0000001814127211 */ /* 0x040fe200078010ff */
[----:B------:R0:W2:Y:S03]  /*af00*/  LDG.E R0, desc[UR6][R16.64] ;  /* 0x0000000610007981 */ /* 0x0000a6000c1e1900 */
[----:B------:R-:W-:-:S05]  /*af10*/  LEA.HI.X R19, R20, R25, RZ, 0x2, P0 ;  /* 0x0000001914137211 */ /* 0x000fca00000f14ff */
[----:B------:R-:W2:Y:S01]  /*af20*/  LDG.E R29, desc[UR6][R18.64] ;  /* 0x00000006121d7981 */ /* 0x000ea2000c1e1900 */
[----:B------:R-:W-:Y:S01]  /*af30*/  ISETP.NE.AND P0, PT, R42, 0x1, PT ;  /* 0x000000012a00780c */ /* 0x000fe20003f05270 */
[----:B0-----:R-:W-:-:S04]  /*af40*/  IMAD.WIDE R16, R21, 0x4, R16 ;  /* 0x0000000415107825 */ /* 0x001fc800078e0210 */
[----:B--2---:R-:W-:-:S05]  /*af50*/  FFMA R29, R0, R29, RZ ;  /* 0x0000001d001d7223 */ /* 0x004fca00000000ff */
[----:B------:R0:W-:Y:S01]  /*af60*/  STG.E desc[UR6][R2.64], R29 ;  /* 0x0000001d02007986 */ /* 0x0001e2000c101906 */
[----:B------:R-:W-:Y:S02]  /*af70*/  IADD3 R0, PT, PT, R20, 0x1, RZ ;  /* 0x0000000114007810 */ /* 0x000fe40007ffe0ff */
[----:B------:R-:W-:Y:S05]  /*af80*/  @!P0 BRA `(.L_x_277) ;  /* 0x0000000000388947 */ /* 0x000fea0003800000 */
[----:B------:R1:W0:Y:S04]  /*af90*/  LDG.E R0, desc[UR6][R16.64] ;  /* 0x0000000610007981 */ /* 0x000228000c1e1900 */
[----:B------:R-:W0:Y:S01]  /*afa0*/  LDG.E R28, desc[UR6][R18.64+0x4] ;  /* 0x00000406121c7981 */ /* 0x000e22000c1e1900 */
[----:B------:R-:W-:Y:S01]  /*afb0*/  ISETP.NE.AND P0, PT, R42, 0x2, PT ;  /* 0x000000022a00780c */ /* 0x000fe20003f05270 */
[----:B-1----:R-:W-:-:S04]  /*afc0*/  IMAD.WIDE R16, R21, 0x4, R16 ;  /* 0x0000000415107825 */ /* 0x002fc800078e0210 */
[----:B0-----:R-:W-:Y:S01]  /*afd0*/  FFMA R29, R0, R28, R29 ;  /* 0x0000001c001d7223 */ /* 0x001fe2000000001d */
[----:B------:R-:W-:-:S04]  /*afe0*/  IADD3 R0, PT, PT, R20, 0x2, RZ ;  /* 0x0000000214007810 */ /* 0x000fc80007ffe0ff */
[----:B------:R1:W-:Y:S03]  /*aff0*/  STG.E desc[UR6][R2.64], R29 ;  /* 0x0000001d02007986 */ /* 0x0003e6000c101906 */
[----:B------:R-:W-:Y:S05]  /*b000*/  @!P0 BRA `(.L_x_277) ;  /* 0x0000000000188947 */ /* 0x000fea0003800000 */
[----:B------:R-:W1:Y:S04]  /*b010*/  LDG.E R18, desc[UR6][R18.64+0x8] ;  /* 0x0000080612127981 */ /* 0x000e68000c1e1900 */
[----:B------:R0:W1:Y:S02]  /*b020*/  LDG.E R0, desc[UR6][R16.64] ;  /* 0x0000000610007981 */ /* 0x000064000c1e1900 */
[----:B0-----:R-:W-:-:S04]  /*b030*/  IMAD.WIDE R16, R21, 0x4, R16 ;  /* 0x0000000415107825 */ /* 0x001fc800078e0210 */
[----:B-1----:R-:W-:Y:S01]  /*b040*/  FFMA R29, R0, R18, R29 ;  /* 0x00000012001d7223 */ /* 0x002fe2000000001d */
[----:B------:R-:W-:-:S04]  /*b050*/  IADD3 R0, PT, PT, R20, 0x3, RZ ;  /* 0x0000000314007810 */ /* 0x000fc80007ffe0ff */
[----:B------:R2:W-:Y:S03]  /*b060*/  STG.E desc[UR6][R2.64], R29 ;  /* 0x0000001d02007986 */ /* 0x0005e6000c101906 */
.L_x_277:
[----:B------:R-:W-:Y:S05]  /*b070*/  BSYNC.RECONVERGENT B3 ;  /* 0x0000000000037941 */ /* 0x000fea0003800200 */
.L_x_276:
[----:B------:R-:W-:Y:S01]  /*b080*/  IADD3 R18, PT, PT, R20, -R15, RZ ;  /* 0x8000000f14127210 */ /* 0x000fe20007ffe0ff */
[----:B------:R-:W-:Y:S03]  /*b090*/  BSSY.RECONVERGENT B3, `(.L_x_278) ;  /* 0x000001b000037945 */ /* 0x000fe60003800200 */
[----:B------:R-:W-:-:S13]  /*b0a0*/  ISETP.GT.U32.AND P0, PT, R18, -0x4, PT ;  /* 0xfffffffc1200780c */ /* 0x000fda0003f04070 */
[----:B------:R-:W-:Y:S05]  /*b0b0*/  @P0 BRA `(.L_x_279) ;  /* 0x0000000000600947 */ /* 0x000fea0003800000 */
.L_x_280:
[----:B------:R-:W-:Y:S01]  /*b0c0*/  IMAD.WIDE.U32 R18, R0, 0x4, R24 ;  /* 0x0000000400127825 */ /* 0x000fe200078e0018 */
        /* <DEDUP_REMOVED lines=17> */
[----:B------:R-:W-:-:S04]  /*b1e0*/  IADD3 R0, PT, PT, R0, 0x4, RZ ;  /* 0x0000000400007810 */ /* 0x000fc80007ffe0ff */
[----:B------:R-:W-:Y:S01]  /*b1f0*/  ISETP.NE.AND P0, PT, R0, R15, PT ;  /* 0x0000000f0000720c */ /* 0x000fe20003f05270 */
[----:B--2---:R-:W-:Y:S01]  /*b200*/  FFMA R29, R16, R17, R51 ;  /* 0x00000011101d7223 */ /* 0x004fe20000000033 */
[----:B------:R-:W-:-:S04]  /*b210*/  IMAD.WIDE R16, R21, 0x4, R44 ;  /* 0x0000000415107825 */ /* 0x000fc800078e022c */
[----:B------:R3:W-:Y:S07]  /*b220*/  STG.E desc[UR6][R2.64], R29 ;  /* 0x0000001d02007986 */ /* 0x0007ee000c101906 */
[----:B------:R-:W-:Y:S05]  /*b230*/  @P0 BRA `(.L_x_280) ;  /* 0xfffffffc00a00947 */ /* 0x000fea000383ffff */
.L_x_279:
[----:B------:R-:W-:Y:S05]  /*b240*/  BSYNC.RECONVERGENT B3 ;  /* 0x0000000000037941 */ /* 0x000fea0003800200 */
.L_x_278:
[----:B------:R-:W-:-:S04]  /*b250*/  IADD3 R20, PT, PT, R20, 0x1, RZ ;  /* 0x0000000114147810 */ /* 0x000fc80007ffe0ff */
[----:B------:R-:W-:-:S13]  /*b260*/  ISETP.NE.AND P0, PT, R20, R15, PT ;  /* 0x0000000f1400720c */ /* 0x000fda0003f05270 */
[----:B------:R-:W-:Y:S05]  /*b270*/  @P0 BRA `(.L_x_281) ;  /* 0xfffffff800e80947 */ /* 0x000fea000383ffff */
[----:B------:R-:W-:Y:S05]  /*b280*/  BSYNC.RECONVERGENT B2 ;  /* 0x0000000000027941 */ /* 0x000fea0003800200 */
.L_x_275:
[----:B0123--:R-:W0:Y:S02]  /*b290*/  LDC.64 R2, c[0x0][0x410] ;  /* 0x00010400ff027b82 */ /* 0x00fe240000000a00 */
[----:B0-----:R0:W5:Y:S02]  /*b2a0*/  LDG.E R21, desc[UR6][R2.64] ;  /* 0x0000000602157981 */ /* 0x001164000c1e1900 */
.L_x_274:
[----:B------:R-:W-:Y:S05]  /*b2b0*/  BSYNC.RECONVERGENT B1 ;  /* 0x0000000000017941 */ /* 0x000fea0003800200 */
.L_x_273:
[----:B-----5:R-:W-:-:S04]  /*b2c0*/  IADD3 R0, PT, PT, R21, -0x1, RZ ;  /* 0xffffffff15007810 */ /* 0x020fc80007ffe0ff */
[----:B------:R-:W-:-:S13]  /*b2d0*/  ISETP.GE.AND P0, PT, R15, R0, PT ;  /* 0x000000000f00720c */ /* 0x000fda0003f06270 */
[----:B------:R-:W-:Y:S01]  /*b2e0*/  @!P0 IMAD.WIDE R26, R15, 0x4, R26 ;  /* 0x000000040f1a8825 */ /* 0x000fe200078e021a */
[----:B0-----:R-:W-:-:S05]  /*b2f0*/  @!P0 MOV R3, 0xffffffff ;  /* 0xffffffff00038802 */ /* 0x001fca0000000f00 */
[----:B------:R0:W-:Y:S02]  /*b300*/  @!P0 STG.E desc[UR6][R26.64], R3 ;  /* 0x000000031a008986 */ /* 0x0001e4000c101906 */
.L_x_118:
[----:B------:R-:W-:Y:S05]  /*b310*/  BSYNC.RECONVERGENT B0 ;  /* 0x0000000000007941 */ /* 0x000fea0003800200 */
.L_x_117:
[----:B0-----:R-:W0:Y:S02]  /*b320*/  LDC.64 R2, c[0x0][0x418] ;  /* 0x00010600ff027b82 */ /* 0x001e240000000a00 */
[----:B0-----:R-:W3:Y:S01]  /*b330*/  LDG.E R2, desc[UR6][R2.64] ;  /* 0x0000000602027981 */ /* 0x001ee2000c1e1900 */
[----:B------:R-:W-:-:S04]  /*b340*/  IADD3 R7, PT, PT, R7, UR5, RZ ;  /* 0x0000000507077c10 */ /* 0x000fc8000fffe0ff */
[----:B---3--:R-:W-:-:S13]  /*b350*/  ISETP.GE.AND P0, PT, R7, R2, PT ;  /* 0x000000020700720c */ /* 0x008fda0003f06270 */
[----:B------:R-:W-:Y:S05]  /*b360*/  @!P0 BRA `(.L_x_282) ;  /* 0xffffff4c00d08947 */ /* 0x000fea000383ffff */
[----:B------:R-:W-:Y:S05]  /*b370*/  EXIT ;  /* 0x000000000000794d */ /* 0x000fea0003800000 */
        .weak           $__internal_2_$__cuda_sm20_sqrt_rn_f32_slowpath
        .type           $__internal_2_$__cuda_sm20_sqrt_rn_f32_slowpath,@function
        .size           $__internal_2_$__cuda_sm20_sqrt_rn_f32_slowpath,($__internal_3_$__cuda_sm3x_div_rn_noftz_f32_slowpath - $__internal_2_$__cuda_sm20_sqrt_rn_f32_slowpath)
$__internal_2_$__cuda_sm20_sqrt_rn_f32_slowpath:
[----:B------:R-:W-:-:S13]  /*b380*/  LOP3.LUT P0, RZ, R3, 0x7fffffff, RZ, 0xc0, !PT ;  /* 0x7fffffff03ff7812 */ /* 0x000fda000780c0ff */
[----:B------:R-:W-:Y:S01]  /*b390*/  @!P0 MOV R2, R3 ;  /* 0x0000000300028202 */ /* 0x000fe20000000f00 */
[----:B------:R-:W-:Y:S06]  /*b3a0*/  @!P0 BRA `(.L_x_283) ;  /* 0x0000000000448947 */ /* 0x000fec0003800000 */
[----:B------:R-:W-:Y:S02]  /*b3b0*/  FSETP.GEU.FTZ.AND P0, PT, R3, RZ, PT ;  /* 0x000000ff0300720b */ /* 0x000fe40003f1e000 */
[----:B------:R-:W-:-:S11]  /*b3c0*/  MOV R0, R3 ;  /* 0x0000000300007202 */ /* 0x000fd60000000f00 */
[----:B------:R-:W-:Y:S01]  /*b3d0*/  @!P0 MOV R2, 0x7fffffff ;  /* 0x7fffffff00028802 */ /* 0x000fe20000000f00 */
[----:B------:R-:W-:Y:S06]  /*b3e0*/  @!P0 BRA `(.L_x_283) ;  /* 0x0000000000348947 */ /* 0x000fec0003800000 */
[----:B------:R-:W-:-:S13]  /*b3f0*/  FSETP.GTU.FTZ.AND P0, PT, |R0|, +INF , PT ;  /* 0x7f8000000000780b */ /* 0x000fda0003f1c200 */
[----:B------:R-:W-:Y:S01]  /*b400*/  @P0 FADD.FTZ R2, R0, 1 ;  /* 0x3f80000000020421 */ /* 0x000fe20000010000 */
[----:B------:R-:W-:Y:S06]  /*b410*/  @P0 BRA `(.L_x_283) ;  /* 0x0000000000280947 */ /* 0x000fec0003800000 */
[----:B------:R-:W-:-:S13]  /*b420*/  FSETP.NEU.FTZ.AND P0, PT, |R0|, +INF , PT ;  /* 0x7f8000000000780b */ /* 0x000fda0003f1d200 */
[----:B------:R-:W-:-:S04]  /*b430*/  @P0 FFMA R3, R0, 1.84467440737095516160e+19, RZ ;  /* 0x5f80000000030823 */ /* 0x000fc800000000ff */
[----:B------:R-:W0:Y:S02]  /*b440*/  @P0 MUFU.RSQ R2, R3 ;  /* 0x0000000300020308 */ /* 0x000e240000001400 */
[----:B0-----:R-:W-:Y:S01]  /*b450*/  @P0 FMUL.FTZ R44, R3, R2 ;  /* 0x00000002032c0220 */ /* 0x001fe20000410000 */
[----:B------:R-:W-:Y:S01]  /*b460*/  @P0 FMUL.FTZ R50, R2, 0.5 ;  /* 0x3f00000002320820 */ /* 0x000fe20000410000 */
[----:B------:R-:W-:Y:S02]  /*b470*/  @!P0 MOV R2, R0 ;  /* 0x0000000000028202 */ /* 0x000fe40000000f00 */
[----:B------:R-:W-:-:S04]  /*b480*/  @P0 FADD.FTZ R46, -R44, -RZ ;  /* 0x800000ff2c2e0221 */ /* 0x000fc80000010100 */
[----:B------:R-:W-:-:S04]  /*b490*/  @P0 FFMA R47, R44, R46, R3 ;  /* 0x0000002e2c2f0223 */ /* 0x000fc80000000003 */
[----:B------:R-:W-:-:S04]  /*b4a0*/  @P0 FFMA R47, R47, R50, R44 ;  /* 0x000000322f2f0223 */ /* 0x000fc8000000002c */
[----:B------:R-:W-:-:S07]  /*b4b0*/  @P0 FMUL.FTZ R2, R47, 2.3283064365386962891e-10 ;  /* 0x2f8000002f020820 */ /* 0x000fce0000410000 */
.L_x_283:
[----:B------:R-:W-:Y:S01]  /*b4c0*/  HFMA2 R3, -RZ, RZ, 0, 0 ;  /* 0x00000000ff037431 */ /* 0x000fe200000001ff */
[----:B------:R-:W-:Y:S02]  /*b4d0*/  MOV R0, R2 ;  /* 0x0000000200007202 */ /* 0x000fe40000000f00 */
[----:B------:R-:W-:-:S04]  /*b4e0*/  MOV R2, R51 ;  /* 0x0000003300027202 */ /* 0x000fc80000000f00 */
[----:B------:R-:W-:Y:S05]  /*b4f0*/  RET.REL.NODEC R2 `(_Z13match_pursuitPiS_PfS0_S0_S0_S0_S0_S0_S0_S0_S0_S0_S_S0_S_S_S0_S_S_) ;  /* 0xffffff4802c07950 */ /* 0x000fea0003c3ffff */
        .weak           $__internal_3_$__cuda_sm3x_div_rn_noftz_f32_slowpath
        .type           $__internal_3_$__cuda_sm3x_div_rn_noftz_f32_slowpath,@function
        .size           $__internal_3_$__cuda_sm3x_div_rn_noftz_f32_slowpath,(.L_x_326 - $__internal_3_$__cuda_sm3x_div_rn_noftz_f32_slowpath)
$__internal_3_$__cuda_sm3x_div_rn_noftz_f32_slowpath:
[----:B------:R-:W-:Y:S01]  /*b500*/  SHF.R.U32.HI R50, RZ, 0x17, R0 ;  /* 0x00000017ff327819 */ /* 0x000fe20000011600 */
[----:B------:R-:W-:Y:S01]  /*b510*/  BSSY.RECONVERGENT B2, `(.L_x_284) ;  /* 0x0000062000027945 */ /* 0x000fe20003800200 */
[----:B------:R-:W-:Y:S02]  /*b520*/  SHF.R.U32.HI R52, RZ, 0x17, R3 ;  /* 0x00000017ff347819 */ /* 0x000fe40000011603 */
[----:B------:R-:W-:Y:S02]  /*b530*/  LOP3.LUT R50, R50, 0xff, RZ, 0xc0, !PT ;  /* 0x000000ff32327812 */ /* 0x000fe400078ec0ff */
[----:B------:R-:W-:-:S03]  /*b540*/  LOP3.LUT R52, R52, 0xff, RZ, 0xc0, !PT ;  /* 0x000000ff34347812 */ /* 0x000fc600078ec0ff */
[----:B------:R-:W-:Y:S01]  /*b550*/  VIADD R53, R50, 0xffffffff ;  /* 0xffffffff32357836 */ /* 0x000fe20000000000 */
[----:B------:R-:W-:-:S04]  /*b560*/  IADD3 R54, PT, PT, R52, -0x1, RZ ;  /* 0xffffffff34367810 */ /* 0x000fc80007ffe0ff */
        /* <DEDUP_REMOVED lines=20> */
[----:B------:R-:W-:Y:S02]  /*b6b0*/  ISETP.GE.AND P0, PT, R54, RZ, PT ;  /* 0x000000ff3600720c */ /* 0x000fe40003f06270 */
[----:B------:R-:W-:-:S11]  /*b6c0*/  ISETP.GE.AND P3, PT, R53, RZ, PT ;  /* 0x000000ff3500720c */ /* 0x000fd60003f66270 */
[----:B------:R-:W-:Y:S01]  /*b6d0*/  @P0 MOV R51, RZ ;  /* 0x000000ff00330202 */ /* 0x000fe20000000f00 */
[----:B------:R-:W-:Y:S01]  /*b6e0*/  @!P0 FFMA R3, R3, 1.84467440737095516160e+19, RZ ;  /* 0x5f80000003038823 */ /* 0x000fe200000000ff */
[----:B------:R-:W-:Y:S01]  /*b6f0*/  @!P0 MOV R51, 0xffffffc0 ;  /* 0xffffffc000338802 */ /* 0x000fe20000000f00 */
[----:B------:R-:W-:-:S03]  /*b700*/  @!P3 FFMA R0, R0, 1.84467440737095516160e+19, RZ ;  /* 0x5f8000000000b823 */ /* 0x000fc600000000ff */
[----:B------:R-:W-:-:S07]  /*b710*/  @!P3 IADD3 R51, PT, PT, R51, 0x40, RZ ;  /* 0x000000403333b810 */ /* 0x000fce0007ffe0ff */
.L_x_285:
[----:B------:R-:W-:Y:S01]  /*b720*/  LEA R53, R50, 0xc0800000, 0x17 ;  /* 0xc080000032357811 */ /* 0x000fe200078eb8ff */
[----:B------:R-:W-:Y:S01]  /*b730*/  BSSY.RECONVERGENT B3, `(.L_x_290) ;  /* 0x0000036000037945 */ /* 0x000fe20003800200 */
[----:B------:R-:W-:Y:S02]  /*b740*/  IADD3 R52, PT, PT, R52, -0x7f, RZ ;  /* 0xffffff8134347810 */ /* 0x000fe40007ffe0ff */
[----:B------:R-:W-:Y:S02]  /*b750*/  IADD3 R56, PT, PT, -R53, R0, RZ ;  /* 0x0000000035387210 */ /* 0x000fe40007ffe1ff */
[C---:B------:R-:W-:Y:S01]  /*b760*/  IADD3 R50, PT, PT, R52.reuse, 0x7f, -R50 ;  /* 0x0000007f34327810 */ /* 0x040fe20007ffe832 */
[----:B------:R-:W-:Y:S01]  /*b770*/  IMAD R0, R52, -0x800000, R3 ;  /* 0xff80000034007824 */ /* 0x000fe200078e0203 */
[----:B------:R-:W0:Y:S01]  /*b780*/  MUFU.RCP R54, R56 ;  /* 0x0000003800367308 */ /* 0x000e220000001000 */
[----:B------:R-:W-:Y:S01]  /*b790*/  FADD.FTZ R53, -R56, -RZ ;  /* 0x800000ff38357221 */ /* 0x000fe20000010100 */
[----:B------:R-:W-:-:S03]  /*b7a0*/  IADD3 R51, PT, PT, R50, R51, RZ ;  /* 0x0000003332337210 */ /* 0x000fc60007ffe0ff */
[----:B0-----:R-:W-:-:S04]  /*b7b0*/  FFMA R57, R54, R53, 1 ;  /* 0x3f80000036397423 */ /* 0x001fc80000000035 */
[----:B------:R-:W-:-:S04]  /*b7c0*/  FFMA R57, R54, R57, R54 ;  /* 0x0000003936397223 */ /* 0x000fc80000000036 */
[----:B------:R-:W-:-:S04]  /*b7d0*/  FFMA R54, R0, R57, RZ ;  /* 0x0000003900367223 */ /* 0x000fc800000000ff */
[----:B------:R-:W-:-:S04]  /*b7e0*/  FFMA R3, R53, R54, R0 ;  /* 0x0000003635037223 */ /* 0x000fc80000000000 */
[----:B------:R-:W-:-:S04]  /*b7f0*/  FFMA R54, R57, R3, R54 ;  /* 0x0000000339367223 */ /* 0x000fc80000000036 */
[----:B------:R-:W-:-:S04]  /*b800*/  FFMA R53, R53, R54, R0 ;  /* 0x0000003635357223 */ /* 0x000fc80000000000 */
        /* <DEDUP_REMOVED lines=36> */
.L_x_292:
[----:B------:R-:W-:-:S04]  /*ba50*/  LOP3.LUT R0, R0, 0x80000000, RZ, 0xc0, !PT ;  /* 0x8000000000007812 */ /* 0x000fc800078ec0ff */
[----:B------:R-:W-:Y:S01]  /*ba60*/  LOP3.LUT R0, R0, 0x7f800000, RZ, 0xfc, !PT ;  /* 0x7f80000000007812 */ /* 0x000fe200078efcff */
[----:B------:R-:W-:Y:S06]  /*ba70*/  BRA `(.L_x_293) ;  /* 0x0000000000047947 */ /* 0x000fec0003800000 */
.L_x_291:
[----:B------:R-:W-:-:S07]  /*ba80*/  LEA R0, R51, R0, 0x17 ;  /* 0x0000000033007211 */ /* 0x000fce00078eb8ff */
.L_x_293:
[----:B------:R-:W-:Y:S05]  /*ba90*/  BSYNC.RECONVERGENT B3 ;  /* 0x0000000000037941 */ /* 0x000fea0003800200 */
.L_x_290:
[----:B------:R-:W-:Y:S05]  /*baa0*/  BRA `(.L_x_294) ;  /* 0x0000000000207947 */ /* 0x000fea0003800000 */
.L_x_289:
[----:B------:R-:W-:-:S04]  /*bab0*/  LOP3.LUT R0, R0, 0x80000000, R3, 0x48, !PT ;  /* 0x8000000000007812 */ /* 0x000fc800078e4803 */
[----:B------:R-:W-:Y:S01]  /*bac0*/  LOP3.LUT R0, R0, 0x7f800000, RZ, 0xfc, !PT ;  /* 0x7f80000000007812 */ /* 0x000fe200078efcff */
[----:B------:R-:W-:Y:S06]  /*bad0*/  BRA `(.L_x_294) ;  /* 0x0000000000147947 */ /* 0x000fec0003800000 */
.L_x_288:
[----:B------:R-:W-:Y:S01]  /*bae0*/  LOP3.LUT R0, R0, 0x80000000, R3, 0x48, !PT ;  /* 0x8000000000007812 */ /* 0x000fe200078e4803 */
[----:B------:R-:W-:Y:S06]  /*baf0*/  BRA `(.L_x_294) ;  /* 0x00000000000c7947 */ /* 0x000fec0003800000 */
.L_x_287:
[----:B------:R-:W0:Y:S01]  /*bb00*/  MUFU.RSQ R0, -QNAN ;  /* 0xffc0000000007908 */ /* 0x000e220000001400 */
[----:B------:R-:W-:Y:S05]  /*bb10*/  BRA `(.L_x_294) ;  /* 0x0000000000047947 */ /* 0x000fea0003800000 */
.L_x_286:
[----:B------:R-:W-:-:S07]  /*bb20*/  FADD.FTZ R0, R3, R0 ;  /* 0x0000000003007221 */ /* 0x000fce0000010000 */
.L_x_294:
[----:B------:R-:W-:Y:S05]  /*bb30*/  BSYNC.RECONVERGENT B2 ;  /* 0x0000000000027941 */ /* 0x000fea0003800200 */
.L_x_284:
[----:B------:R-:W-:Y:S01]  /*bb40*/  HFMA2 R3, -RZ, RZ, 0, 0 ;  /* 0x00000000ff037431 */ /* 0x000fe200000001ff */
[----:B0-----:R-:W-:-:S03]  /*bb50*/  MOV R51, R0 ;  /* 0x0000000000337202 */ /* 0x001fc60000000f00 */
[----:B------:R-:W-:Y:S05]  /*bb60*/  RET.REL.NODEC R2 `(_Z13match_pursuitPiS_PfS0_S0_S0_S0_S0_S0_S0_S0_S0_S0_S_S0_S_S_S0_S_S_) ;  /* 0xffffff4402247950 */ /* 0x000fea0003c3ffff */
.L_x_295:
        /* <DEDUP_REMOVED lines=9> */
.L_x_326:


//--------------------- .text._Z13print_vec_intPii --------------------------
	.section	.text._Z13print_vec_intPii,"ax",@progbits
	.align	128
        .global         _Z13print_vec_intPii
        .type           _Z13print_vec_intPii,@function
        .size           _Z13print_vec_intPii,(.L_x_330 - _Z13print_vec_intPii)
        .other          _Z13print_vec_intPii,@"STO_CUDA_ENTRY STV_DEFAULT"
_Z13print_vec_intPii:
.text._Z13print_vec_intPii:
[----:B------:R-:W0:Y:S01]  /*0000*/  LDC R1, c[0x0][0x37c] ;  /* 0x0000df00ff017b82 */ /* 0x000e220000000800 */
[----:B------:R-:W1:Y:S01]  /*0010*/  S2R R2, SR_CTAID.X ;  /* 0x0000000000027919 */ /* 0x000e620000002500 */
[----:B------:R-:W2:Y:S01]  /*0020*/  LDCU UR5, c[0x0][0x2fc] ;  /* 0x00005f80ff0577ac */ /* 0x000ea20008000800 */
[----:B0-----:R-:W-:Y:S01]  /*0030*/  VIADD R1, R1, 0xfffffff8 ;  /* 0xfffffff801017836 */ /* 0x001fe20000000000 */
[----:B------:R-:W1:Y:S01]  /*0040*/  S2R R3, SR_TID.X ;  /* 0x0000000000037919 */ /* 0x000e620000002100 */
[----:B------:R-:W1:Y:S01]  /*0050*/  LDCU UR38, c[0x0][0x360] ;  /* 0x00006c00ff2677ac */ /* 0x000e620008000800 */
[----:B------:R-:W0:Y:S01]  /*0060*/  LDCU UR6, c[0x0][0x388] ;  /* 0x00007100ff0677ac */ /* 0x000e220008000800 */
[----:B------:R-:W3:Y:S02]  /*0070*/  LDCU UR4, c[0x0][0x2f8] ;  /* 0x00005f00ff0477ac */ /* 0x000ee40008000800 */
[----:B---3--:R-:W-:Y:S01]  /*0080*/  IADD3 R16, P1, PT, R1, UR4, RZ ;  /* 0x0000000401107c10 */ /* 0x008fe2000ff3e0ff */
[----:B-1----:R-:W-:-:S04]  /*0090*/  IMAD R2, R2, UR38, R3 ;  /* 0x0000002602027c24 */ /* 0x002fc8000f8e0203 */
[----:B--2---:R-:W-:Y:S01]  /*00a0*/  IMAD.X R17, RZ, RZ, UR5, P1 ;  /* 0x00000005ff117e24 */ /* 0x004fe200088e06ff */
[----:B0-----:R-:W-:-:S13]  /*00b0*/  ISETP.GE.AND P0, PT, R2, UR6, PT ;  /* 0x0000000602007c0c */ /* 0x001fda000bf06270 */
[----:B------:R-:W-:Y:S05]  /*00c0*/  @P0 EXIT ;  /* 0x000000000000094d */ /* 0x000fea0003800000 */
[----:B------:R-:W0:Y:S01]  /*00d0*/  LDCU UR4, c[0x0][0x370] ;  /* 0x00006e00ff0477ac */ /* 0x000e220008000800 */
[----:B------:R-:W1:Y:S01]  /*00e0*/  LDCU.64 UR36, c[0x0][0x358] ;  /* 0x00006b00ff2477ac */ /* 0x000e620008000a00 */
[----:B------:R-:W2:Y:S01]  /*00f0*/  LDCU UR39, c[0x0][0x388] ;  /* 0x00007100ff2777ac */ /* 0x000ea20008000800 */
[----:B0-----:R-:W-:-:S12]  /*0100*/  UIMAD UR38, UR38, UR4, URZ ;  /* 0x00000004262672a4 */ /* 0x001fd8000f8e02ff */
.L_x_297:
[----:B------:R-:W0:Y:S01]  /*0110*/  LDC.64 R8, c[0x0][0x380] ;  /* 0x0000e000ff087b82 */ /* 0x000e220000000a00 */
[----:B------:R-:W-:Y:S01]  /*0120*/  MOV R0, 0x18 ;  /* 0x0000001800007802 */ /* 0x000fe20000000f00 */
[----:B------:R-:W3:Y:S01]  /*0130*/  LDCU.64 UR4, c[0x4][0x10] ;  /* 0x01000200ff0477ac */ /* 0x000ee20008000a00 */
[----:B0-----:R-:W-:-:S05]  /*0140*/  IMAD.WIDE R8, R2, 0x4, R8 ;  /* 0x0000000402087825 */ /* 0x001fca00078e0208 */
[----:B-1----:R-:W4:Y:S01]  /*0150*/  LDG.E R3, desc[UR36][R8.64] ;  /* 0x0000002408037981 */ /* 0x002f22000c1e1900 */
[----:B------:R0:W1:Y:S01]  /*0160*/  LDC.64 R10, c[0x4][R0] ;  /* 0x01000000000a7b82 */ /* 0x0000620000000a00 */
[----:B---3--:R-:W-:Y:S01]  /*0170*/  MOV R4, UR4 ;  /* 0x0000000400047c02 */ /* 0x008fe20008000f00 */
[----:B------:R-:W-:Y:S01]  /*0180*/  IMAD.U32 R5, RZ, RZ, UR5 ;  /* 0x00000005ff057e24 */ /* 0x000fe2000f8e00ff */
[----:B------:R-:W-:Y:S01]  /*0190*/  MOV R7, R17 ;  /* 0x0000001100077202 */ /* 0x000fe20000000f00 */
[----:B------:R-:W-:Y:S01]  /*01a0*/  IMAD.MOV.U32 R6, RZ, RZ, R16 ;  /* 0x000000ffff067224 */ /* 0x000fe200078e0010 */
[----:B----4-:R3:W-:Y:S02]  /*01b0*/  STL.64 [R1], R2 ;  /* 0x0000000201007387 */ /* 0x0107e40000100a00 */
[----:B---3--:R-:W-:-:S05]  /*01c0*/  VIADD R2, R2, UR38 ;  /* 0x0000002602027c36 */ /* 0x008fca0008000000 */
[----:B--2---:R-:W-:-:S04]  /*01d0*/  ISETP.GE.AND P0, PT, R2, UR39, PT ;  /* 0x0000002702007c0c */ /* 0x004fc8000bf06270 */
[----:B01----:R-:W-:-:S09]  /*01e0*/  P2R R18, PR, RZ, 0x1 ;  /* 0x00000001ff127803 */ /* 0x003fd20000000000 */
[----:B------:R-:W-:-:S07]  /*01f0*/  LEPC R20, `(.L_x_296) ;  /* 0x000000001014794e */ /* 0x000fce0000000000 */
[----:B------:R-:W-:Y:S05]  /*0200*/  CALL.ABS.NOINC R10 ;  /* 0x000000000a007343 */ /* 0x000fea0003c00000 */
.L_x_296:
[----:B------:R-:W-:-:S13]  /*0210*/  ISETP.NE.AND P6, PT, R18, RZ, PT ;  /* 0x000000ff1200720c */ /* 0x000fda0003fc5270 */
[----:B------:R-:W-:Y:S05]  /*0220*/  @!P6 BRA `(.L_x_297) ;  /* 0xfffffffc00b8e947 */ /* 0x000fea000383ffff */
[----:B------:R-:W-:Y:S05]  /*0230*/  EXIT ;  /* 0x000000000000794d */ /* 0x000fea0003800000 */
.L_x_298:
        /* <DEDUP_REMOVED lines=12> */
.L_x_330:


//--------------------- .text._Z9print_vecPfi     --------------------------
	.section	.text._Z9print_vecPfi,"ax",@progbits
	.align	128
        .global         _Z9print_vecPfi
        .type           _Z9print_vecPfi,@function
        .size           _Z9print_vecPfi,(.L_x_331 - _Z9print_vecPfi)
        .other          _Z9print_vecPfi,@"STO_CUDA_ENTRY STV_DEFAULT"
_Z9print_vecPfi:
.text._Z9print_vecPfi:
        /* <DEDUP_REMOVED lines=17> */
.L_x_300:
[----:B------:R-:W0:Y:S01]  /*0110*/  LDC.64 R6, c[0x0][0x380] ;  /* 0x0000e000ff067b82 */ /* 0x000e220000000a00 */
[----:B------:R-:W-:Y:S01]  /*0120*/  MOV R0, 0x18 ;  /* 0x0000001800007802 */ /* 0x000fe20000000f00 */
[----:B------:R-:W3:Y:S01]  /*0130*/  LDCU.64 UR4, c[0x4][0x8] ;  /* 0x01000100ff0477ac */ /* 0x000ee20008000a00 */
[----:B0-----:R-:W-:-:S06]  /*0140*/  IMAD.WIDE R6, R18, 0x4, R6 ;  /* 0x0000000412067825 */ /* 0x001fcc00078e0206 */
[----:B-1----:R0:W4:Y:S01]  /*0150*/  LDG.E R7, desc[UR36][R6.64] ;  /* 0x0000002406077981 */ /* 0x002122000c1e1900 */
[----:B------:R1:W1:Y:S01]  /*0160*/  LDC.64 R10, c[0x4][R0] ;  /* 0x01000000000a7b82 */ /* 0x0002620000000a00 */
[----:B---3--:R-:W-:Y:S01]  /*0170*/  MOV R4, UR4 ;  /* 0x0000000400047c02 */ /* 0x008fe20008000f00 */
[----:B------:R-:W-:Y:S01]  /*0180*/  IMAD.U32 R5, RZ, RZ, UR5 ;  /* 0x00000005ff057e24 */ /* 0x000fe2000f8e00ff */
[----:B------:R3:W-:Y:S01]  /*0190*/  STL [R1], R18 ;  /* 0x0000001201007387 */ /* 0x0007e20000100800 */
[----:B0-----:R-:W-:Y:S02]  /*01a0*/  IMAD.MOV.U32 R6, RZ, RZ, R2 ;  /* 0x000000ffff067224 */ /* 0x001fe400078e0002 */
[----:B---3--:R-:W-:-:S05]  /*01b0*/  VIADD R18, R18, UR38 ;  /* 0x0000002612127c36 */ /* 0x008fca0008000000 */
[----:B--2---:R-:W-:-:S04]  /*01c0*/  ISETP.GE.AND P0, PT, R18, UR39, PT ;  /* 0x0000002712007c0c */ /* 0x004fc8000bf06270 */
[----:B------:R-:W-:Y:S01]  /*01d0*/  P2R R17, PR, RZ, 0x1 ;  /* 0x00000001ff117803 */ /* 0x000fe20000000000 */
[----:B----4-:R0:W2:Y:S02]  /*01e0*/  F2F.F64.F32 R8, R7 ;  /* 0x0000000700087310 */ /* 0x0100a40000201800 */
[----:B0-----:R-:W-:Y:S01]  /*01f0*/  MOV R7, R16 ;  /* 0x0000001000077202 */ /* 0x001fe20000000f00 */
[----:B-12---:R0:W-:Y:S06]  /*0200*/  STL.64 [R1+0x8], R8 ;  /* 0x0000080801007387 */ /* 0x0061ec0000100a00 */
[----:B------:R-:W-:-:S07]  /*0210*/  LEPC R20, `(.L_x_299) ;  /* 0x000000001014794e */ /* 0x000fce0000000000 */
[----:B0-----:R-:W-:Y:S05]  /*0220*/  CALL.ABS.NOINC R10 ;  /* 0x000000000a007343 */ /* 0x001fea0003c00000 */
.L_x_299:
[----:B------:R-:W-:-:S13]  /*0230*/  ISETP.NE.AND P6, PT, R17, RZ, PT ;  /* 0x000000ff1100720c */ /* 0x000fda0003fc5270 */
[----:B------:R-:W-:Y:S05]  /*0240*/  @!P6 BRA `(.L_x_300) ;  /* 0xfffffffc00b0e947 */ /* 0x000fea000383ffff */
[----:B------:R-:W-:Y:S05]  /*0250*/  EXIT ;  /* 0x000000000000794d */ /* 0x000fea0003800000 */
.L_x_301:
        /* <DEDUP_REMOVED lines=10> */
.L_x_331:


//--------------------- .text._Z12fill_indexedPfPifi --------------------------
	.section	.text._Z12fill_indexedPfPifi,"ax",@progbits
	.align	128
        .global         _Z12fill_indexedPfPifi
        .type           _Z12fill_indexedPfPifi,@function
        .size           _Z12fill_indexedPfPifi,(.L_x_332 - _Z12fill_indexedPfPifi)
        .other          _Z12fill_indexedPfPifi,@"STO_CUDA_ENTRY STV_DEFAULT"
_Z12fill_indexedPfPifi:
.text._Z12fill_indexedPfPifi:
[----:B------:R-:W-:Y:S01]  /*0000*/  LDC R1, c[0x0][0x37c] ;  /* 0x0000df00ff017b82 */ /* 0x000fe20000000800 */
[----:B------:R-:W0:Y:S01]  /*0010*/  S2R R0, SR_CTAID.X ;  /* 0x0000000000007919 */ /* 0x000e220000002500 */
[----:B------:R-:W0:Y:S01]  /*0020*/  LDCU UR4, c[0x0][0x360] ;  /* 0x00006c00ff0477ac */ /* 0x000e220008000800 */
[----:B------:R-:W0:Y:S01]  /*0030*/  S2R R3, SR_TID.X ;  /* 0x0000000000037919 */ /* 0x000e220000002100 */
[----:B------:R-:W1:Y:S01]  /*0040*/  LDCU UR8, c[0x0][0x394] ;  /* 0x00007280ff0877ac */ /* 0x000e620008000800 */
[----:B0-----:R-:W-:-:S05]  /*0050*/  IMAD R0, R0, UR4, R3 ;  /* 0x0000000400007c24 */ /* 0x001fca000f8e0203 */
[----:B-1----:R-:W-:-:S13]  /*0060*/  ISETP.GE.AND P0, PT, R0, UR8, PT ;  /* 0x0000000800007c0c */ /* 0x002fda000bf06270 */
[----:B------:R-:W-:Y:S05]  /*0070*/  @P0 EXIT ;  /* 0x000000000000094d */ /* 0x000fea0003800000 */
[----:B------:R-:W0:Y:S01]  /*0080*/  LDC R11, c[0x0][0x390] ;  /* 0x0000e400ff0b7b82 */ /* 0x000e220000000800 */
[----:B------:R-:W1:Y:S01]  /*0090*/  LDCU UR5, c[0x0][0x370] ;  /* 0x00006e00ff0577ac */ /* 0x000e620008000800 */
[----:B------:R-:W2:Y:S06]  /*00a0*/  LDCU.64 UR6, c[0x0][0x358] ;  /* 0x00006b00ff0677ac */ /* 0x000eac0008000a00 */
[----:B------:R-:W3:Y:S08]  /*00b0*/  LDC.64 R8, c[0x0][0x380] ;  /* 0x0000e000ff087b82 */ /* 0x000ef00000000a00 */
[----:B------:R-:W4:Y:S01]  /*00c0*/  LDC.64 R6, c[0x0][0x388] ;  /* 0x0000e200ff067b82 */ /* 0x000f220000000a00 */
[----:B-1----:R-:W-:-:S12]  /*00d0*/  UIMAD UR4, UR4, UR5, URZ ;  /* 0x00000005040472a4 */ /* 0x002fd8000f8e02ff */
.L_x_302:
[----:B----4-:R-:W-:-:S06]  /*00e0*/  IMAD.WIDE R2, R0, 0x4, R6 ;  /* 0x0000000400027825 */ /* 0x010fcc00078e0206 */
[----:B--2---:R-:W3:Y:S01]  /*00f0*/  LDG.E R3, desc[UR6][R2.64] ;  /* 0x0000000602037981 */ /* 0x004ee2000c1e1900 */
[----:B------:R-:W-:-:S04]  /*0100*/  IADD3 R0, PT, PT, R0, UR4, RZ ;  /* 0x0000000400007c10 */ /* 0x000fc8000fffe0ff */
[----:B------:R-:W-:Y:S01]  /*0110*/  ISETP.GE.AND P0, PT, R0, UR8, PT ;  /* 0x0000000800007c0c */ /* 0x000fe2000bf06270 */
[----:B-1-3--:R-:W-:-:S05]  /*0120*/  IMAD.WIDE R4, R3, 0x4, R8 ;  /* 0x0000000403047825 */ /* 0x00afca00078e0208 */
[----:B0-----:R1:W-:Y:S07]  /*0130*/  STG.E desc[UR6][R4.64], R11 ;  /* 0x0000000b04007986 */ /* 0x0013ee000c101906 */
[----:B------:R-:W-:Y:S05]  /*0140*/  @!P0 BRA `(.L_x_302) ;  /* 0xfffffffc00e48947 */ /* 0x000fea000383ffff */
[----:B------:R-:W-:Y:S05]  /*0150*/  EXIT ;  /* 0x000000000000794d */ /* 0x000fea0003800000 */
.L_x_303:
        /* <DEDUP_REMOVED lines=10> */
.L_x_332:


//--------------------- .text._Z14divide_vectorsPfS_S_i --------------------------
	.section	.text._Z14divide_vectorsPfS_S_i,"ax",@progbits
	.align	128
        .global         _Z14divide_vectorsPfS_S_i
        .type           _Z14divide_vectorsPfS_S_i,@function
        .size           _Z14divide_vectorsPfS_S_i,(.L_x_327 - _Z14divide_vectorsPfS_S_i)
        .other          _Z14divide_vectorsPfS_S_i,@"STO_CUDA_ENTRY STV_DEFAULT"
_Z14divide_vectorsPfS_S_i:
.text._Z14divide_vectorsPfS_S_i:
        /* <DEDUP_REMOVED lines=8> */
[----:B------:R-:W0:Y:S01]  /*0080*/  LDC.64 R4, c[0x0][0x390] ;  /* 0x0000e400ff047b82 */ /* 0x000e220000000a00 */
[----:B------:R-:W1:Y:S01]  /*0090*/  LDCU UR5, c[0x0][0x370] ;  /* 0x00006e00ff0577ac */ /* 0x000e620008000800 */
[----:B------:R-:W2:Y:S06]  /*00a0*/  LDCU.64 UR6, c[0x0][0x358] ;  /* 0x00006b00ff0677ac */ /* 0x000eac0008000a00 */
[----:B------:R-:W3:Y:S01]  /*00b0*/  LDC.64 R6, c[0x0][0x380] ;  /* 0x0000e000ff067b82 */ /* 0x000ee20000000a00 */
[----:B------:R-:W4:Y:S07]  /*00c0*/  LDCU UR8, c[0x0][0x398] ;  /* 0x00007300ff0877ac */ /* 0x000f2e0008000800 */
[----:B------:R-:W0:Y:S01]  /*00d0*/  LDC.64 R8, c[0x0][0x388] ;  /* 0x0000e200ff087b82 */ /* 0x000e220000000a00 */
[----:B-1----:R-:W-:-:S12]  /*00e0*/  UIMAD UR4, UR4, UR5, URZ ;  /* 0x00000005040472a4 */ /* 0x002fd8000f8e02ff */
.L_x_306:
[----:B0-----:R-:W-:-:S06]  /*00f0*/  IMAD.WIDE R14, R11, 0x4, R8 ;  /* 0x000000040b0e7825 */ /* 0x001fcc00078e0208 */
[----:B--2---:R-:W2:Y:S01]  /*0100*/  LDG.E R15, desc[UR6][R14.64] ;  /* 0x000000060e0f7981 */ /* 0x004ea2000c1e1900 */
[----:B-1-3--:R-:W-:-:S05]  /*0110*/  IMAD.WIDE R2, R11, 0x4, R6 ;  /* 0x000000040b027825 */ /* 0x00afca00078e0206 */
[----:B------:R-:W3:Y:S01]  /*0120*/  LDG.E R0, desc[UR6][R2.64] ;  /* 0x0000000602007981 */ /* 0x000ee2000c1e1900 */
[----:B------:R-:W-:Y:S01]  /*0130*/  BSSY.RECONVERGENT B0, `(.L_x_304) ;  /* 0x000000f000007945 */ /* 0x000fe20003800200 */
[----:B--2---:R-:W0:Y:S08]  /*0140*/  MUFU.RCP R10, R15 ;  /* 0x0000000f000a7308 */ /* 0x004e300000001000 */
[----:B---3--:R-:W1:Y:S01]  /*0150*/  FCHK P0, R0, R15 ;  /* 0x0000000f00007302 */ /* 0x008e620000000000 */
[----:B0-----:R-:W-:-:S04]  /*0160*/  FFMA R13, -R15, R10, 1 ;  /* 0x3f8000000f0d7423 */ /* 0x001fc8000000010a */
[----:B------:R-:W-:Y:S01]  /*0170*/  FFMA R17, R10, R13, R10 ;  /* 0x0000000d0a117223 */ /* 0x000fe2000000000a */
[----:B------:R-:W-:Y:S02]  /*0180*/  IMAD.MOV.U32 R13, RZ, RZ, R11 ;  /* 0x000000ffff0d7224 */ /* 0x000fe400078e000b */
[----:B------:R-:W-:Y:S02]  /*0190*/  VIADD R11, R11, UR4 ;  /* 0x000000040b0b7c36 */ /* 0x000fe40008000000 */
[----:B------:R-:W-:-:S04]  /*01a0*/  FFMA R10, R0, R17, RZ ;  /* 0x00000011000a7223 */ /* 0x000fc800000000ff */
[----:B------:R-:W-:Y:S01]  /*01b0*/  FFMA R12, -R15, R10, R0 ;  /* 0x0000000a0f0c7223 */ /* 0x000fe20000000100 */
[----:B----4-:R-:W-:-:S03]  /*01c0*/  ISETP.GE.AND P2, PT, R11, UR8, PT ;  /* 0x000000080b007c0c */ /* 0x010fc6000bf46270 */
[----:B------:R-:W-:Y:S01]  /*01d0*/  FFMA R17, R17, R12, R10 ;  /* 0x0000000c11117223 */ /* 0x000fe2000000000a */
[----:B-1----:R-:W-:Y:S09]  /*01e0*/  @!P0 BRA `(.L_x_305) ;  /* 0x00000000000c8947 */ /* 0x002ff20003800000 */
[----:B------:R-:W-:-:S07]  /*01f0*/  MOV R2, 0x210 ;  /* 0x0000021000027802 */ /* 0x000fce0000000f00 */
[----:B------:R-:W-:Y:S05]  /*0200*/  CALL.REL.NOINC `($__internal_4_$__cuda_sm3x_div_rn_noftz_f32_slowpath) ;  /* 0x0000000000187944 */ /* 0x000fea0003c00000 */
[----:B------:R-:W-:-:S07]  /*0210*/  IMAD.MOV.U32 R17, RZ, RZ, R0 ;  /* 0x000000ffff117224 */ /* 0x000fce00078e0000 */
.L_x_305:
[----:B------:R-:W-:Y:S05]  /*0220*/  BSYNC.RECONVERGENT B0 ;  /* 0x0000000000007941 */ /* 0x000fea0003800200 */
.L_x_304:
[----:B------:R-:W-:-:S05]  /*0230*/  IMAD.WIDE R2, R13, 0x4, R4 ;  /* 0x000000040d027825 */ /* 0x000fca00078e0204 */
[----:B------:R1:W-:Y:S01]  /*0240*/  STG.E desc[UR6][R2.64], R17 ;  /* 0x0000001102007986 */ /* 0x0003e2000c101906 */
[----:B------:R-:W-:Y:S05]  /*0250*/  @!P2 BRA `(.L_x_306) ;  /* 0xfffffffc00a4a947 */ /* 0x000fea000383ffff */
[----:B------:R-:W-:Y:S05]  /*0260*/  EXIT ;  /* 0x000000000000794d */ /* 0x000fea0003800000 */
        .weak           $__internal_4_$__cuda_sm3x_div_rn_noftz_f32_slowpath
        .type           $__internal_4_$__cuda_sm3x_div_rn_noftz_f32_slowpath,@function
        .size           $__internal_4_$__cuda_sm3x_div_rn_noftz_f32_slowpath,(.L_x_327 - $__internal_4_$__cuda_sm3x_div_rn_noftz_f32_slowpath)
$__internal_4_$__cuda_sm3x_div_rn_noftz_f32_slowpath:
[----:B------:R-:W-:Y:S01]  /*0270*/  SHF.R.U32.HI R12, RZ, 0x17, R15 ;  /* 0x00000017ff0c7819 */ /* 0x000fe2000001160f */
[----:B------:R-:W-:Y:S01]  /*0280*/  BSSY.RECONVERGENT B1, `(.L_x_307) ;  /* 0x0000064000017945 */ /* 0x000fe20003800200 */
[--C-:B------:R-:W-:Y:S01]  /*0290*/  SHF.R.U32.HI R3, RZ, 0x17, R0.reuse ;  /* 0x00000017ff037819 */ /* 0x100fe20000011600 */
[----:B------:R-:W-:Y:S01]  /*02a0*/  IMAD.MOV.U32 R14, RZ, RZ, R0 ;  /* 0x000000ffff0e7224 */ /* 0x000fe200078e0000 */
[----:B------:R-:W-:Y:S02]  /*02b0*/  LOP3.LUT R12, R12, 0xff, RZ, 0xc0, !PT ;  /* 0x000000ff0c0c7812 */ /* 0x000fe400078ec0ff */
[----:B------:R-:W-:-:S03]  /*02c0*/  LOP3.LUT R18, R3, 0xff, RZ, 0xc0, !PT ;  /* 0x000000ff03127812 */ /* 0x000fc600078ec0ff */
[----:B------:R-:W-:Y:S02]  /*02d0*/  VIADD R17, R12, 0xffffffff ;  /* 0xffffffff0c117836 */ /* 0x000fe40000000000 */
[----:B------:R-:W-:-:S03]  /*02e0*/  VIADD R16, R18, 0xffffffff ;  /* 0xffffffff12107836 */ /* 0x000fc60000000000 */
[----:B------:R-:W-:-:S04]  /*02f0*/  ISETP.GT.U32.AND P0, PT, R17, 0xfd, PT ;  /* 0x000000fd1100780c */ /* 0x000fc80003f04070 */
[----:B------:R-:W-:-:S13]  /*0300*/  ISETP.GT.U32.OR P0, PT, R16, 0xfd, P0 ;  /* 0x000000fd1000780c */ /* 0x000fda0000704470 */
[----:B------:R-:W-:Y:S01]  /*0310*/  @!P0 IMAD.MOV.U32 R10, RZ, RZ, RZ ;  /* 0x000000ffff0a8224 */ /* 0x000fe200078e00ff */
[----:B------:R-:W-:Y:S06]  /*0320*/  @!P0 BRA `(.L_x_308) ;  /* 0x0000000000608947 */ /* 0x000fec0003800000 */
[----:B------:R-:W-:Y:S01]  /*0330*/  FSETP.GTU.FTZ.AND P0, PT, |R0|, +INF , PT ;  /* 0x7f8000000000780b */ /* 0x000fe20003f1c200 */
[----:B------:R-:W-:Y:S01]  /*0340*/  IMAD.MOV.U32 R3, RZ, RZ, R15 ;  /* 0x000000ffff037224 */ /* 0x000fe200078e000f */
        /* <DEDUP_REMOVED lines=17> */
[----:B------:R-:W-:Y:S02]  /*0460*/  @P0 IMAD.MOV.U32 R10, RZ, RZ, RZ ;  /* 0x000000ffff0a0224 */ /* 0x000fe400078e00ff */
[----:B------:R-:W-:Y:S01]  /*0470*/  @!P0 FFMA R14, R0, 1.84467440737095516160e+19, RZ ;  /* 0x5f800000000e8823 */ /* 0x000fe200000000ff */
[----:B------:R-:W-:Y:S02]  /*0480*/  @!P0 IMAD.MOV.U32 R10, RZ, RZ, -0x40 ;  /* 0xffffffc0ff0a8424 */ /* 0x000fe400078e00ff */
[----:B------:R-:W-:Y:S02]  /*0490*/  @!P1 FFMA R15, R3, 1.84467440737095516160e+19, RZ ;  /* 0x5f800000030f9823 */ /* 0x000fe400000000ff */
[----:B------:R-:W-:-:S07]  /*04a0*/  @!P1 VIADD R10, R10, 0x40 ;  /* 0x000000400a0a9836 */ /* 0x000fce0000000000 */
.L_x_308:
[----:B------:R-:W-:Y:S01]  /*04b0*/  LEA R0, R12, 0xc0800000, 0x17 ;  /* 0xc08000000c007811 */ /* 0x000fe200078eb8ff */
[----:B------:R-:W-:Y:S01]  /*04c0*/  VIADD R3, R18, 0xffffff81 ;  /* 0xffffff8112037836 */ /* 0x000fe20000000000 */
[----:B------:R-:W-:Y:S03]  /*04d0*/  BSSY.RECONVERGENT B2, `(.L_x_313) ;  /* 0x0000035000027945 */ /* 0x000fe60003800200 */
[----:B------:R-:W-:Y:S02]  /*04e0*/  IMAD.IADD R15, R15, 0x1, -R0 ;  /* 0x000000010f0f7824 */ /* 0x000fe400078e0a00 */
[----:B------:R-:W-:Y:S02]  /*04f0*/  IMAD R0, R3, -0x800000, R14 ;  /* 0xff80000003007824 */ /* 0x000fe400078e020e */
[----:B------:R0:W1:Y:S01]  /*0500*/  MUFU.RCP R16, R15 ;  /* 0x0000000f00107308 */ /* 0x0000620000001000 */
[----:B------:R-:W-:Y:S01]  /*0510*/  FADD.FTZ R17, -R15, -RZ ;  /* 0x800000ff0f117221 */ /* 0x000fe20000010100 */
[----:B0-----:R-:W-:-:S05]  /*0520*/  IADD3 R15, PT, PT, R3, 0x7f, -R12 ;  /* 0x0000007f030f7810 */ /* 0x001fca0007ffe80c */
[----:B------:R-:W-:Y:S02]  /*0530*/  IMAD.IADD R15, R15, 0x1, R10 ;  /* 0x000000010f0f7824 */ /* 0x000fe400078e020a */
[----:B-1----:R-:W-:-:S04]  /*0540*/  FFMA R19, R16, R17, 1 ;  /* 0x3f80000010137423 */ /* 0x002fc80000000011 */
[----:B------:R-:W-:-:S04]  /*0550*/  FFMA R21, R16, R19, R16 ;  /* 0x0000001310157223 */ /* 0x000fc80000000010 */
[----:B------:R-:W-:-:S04]  /*0560*/  FFMA R14, R0, R21, RZ ;  /* 0x00000015000e7223 */ /* 0x000fc800000000ff */
[----:B------:R-:W-:-:S04]  /*0570*/  FFMA R19, R17, R14, R0 ;  /* 0x0000000e11137223 */ /* 0x000fc80000000000 */
[----:B------:R-:W-:-:S04]  /*0580*/  FFMA R14, R21, R19, R14 ;  /* 0x00000013150e7223 */ /* 0x000fc8000000000e */
[----:B------:R-:W-:-:S04]  /*0590*/  FFMA R17, R17, R14, R0 ;  /* 0x0000000e11117223 */ /* 0x000fc80000000000 */
[----:B------:R-:W-:-:S05]  /*05a0*/  FFMA R0, R21, R17, R14 ;  /* 0x0000001115007223 */ /* 0x000fca000000000e */
[----:B------:R-:W-:-:S04]  /*05b0*/  SHF.R.U32.HI R3, RZ, 0x17, R0 ;  /* 0x00000017ff037819 */ /* 0x000fc80000011600 */
[----:B------:R-:W-:-:S05]  /*05c0*/  LOP3.LUT R3, R3, 0xff, RZ, 0xc0, !PT ;  /* 0x000000ff03037812 */ /* 0x000fca00078ec0ff */
[----:B------:R-:W-:-:S04]  /*05d0*/  IMAD.IADD R16, R3, 0x1, R15 ;  /* 0x0000000103107824 */ /* 0x000fc800078e020f */
[----:B------:R-:W-:-:S05]  /*05e0*/  VIADD R3, R16, 0xffffffff ;  /* 0xffffffff10037836 */ /* 0x000fca0000000000 */
        /* <DEDUP_REMOVED lines=10> */
[C---:B------:R-:W-:Y:S02]  /*0690*/  VIADD R15, R16.reuse, 0x20 ;  /* 0x00000020100f7836 */ /* 0x040fe40000000000 */
[-CC-:B------:R-:W-:Y:S01]  /*06a0*/  FFMA.RM R10, R21, R17.reuse, R14.reuse ;  /* 0x00000011150a7223 */ /* 0x180fe2000000400e */
[C---:B------:R-:W-:Y:S02]  /*06b0*/  ISETP.NE.AND P3, PT, R16.reuse, RZ, PT ;  /* 0x000000ff1000720c */ /* 0x040fe40003f65270 */
[----:B------:R-:W-:Y:S01]  /*06c0*/  LOP3.LUT R12, R3, 0x7fffff, RZ, 0xc0, !PT ;  /* 0x007fffff030c7812 */ /* 0x000fe200078ec0ff */
[----:B------:R-:W-:Y:S01]  /*06d0*/  FFMA.RP R3, R21, R17, R14 ;  /* 0x0000001115037223 */ /* 0x000fe2000000800e */
[----:B------:R-:W-:Y:S01]  /*06e0*/  IMAD.MOV R14, RZ, RZ, -R16 ;  /* 0x000000ffff0e7224 */ /* 0x000fe200078e0a10 */
[----:B------:R-:W-:Y:S02]  /*06f0*/  ISETP.NE.AND P1, PT, R16, RZ, PT ;  /* 0x000000ff1000720c */ /* 0x000fe40003f25270 */
[----:B------:R-:W-:-:S02]  /*0700*/  LOP3.LUT R12, R12, 0x800000, RZ, 0xfc, !PT ;  /* 0x008000000c0c7812 */ /* 0x000fc400078efcff */
[----:B------:R-:W-:Y:S02]  /*0710*/  FSETP.NEU.FTZ.AND P0, PT, R3, R10, PT ;  /* 0x0000000a0300720b */ /* 0x000fe40003f1d000 */
[----:B------:R-:W-:Y:S02]  /*0720*/  SHF.L.U32 R15, R12, R15, RZ ;  /* 0x0000000f0c0f7219 */ /* 0x000fe400000006ff */
[----:B------:R-:W-:Y:S02]  /*0730*/  SEL R3, R14, RZ, P3 ;  /* 0x000000ff0e037207 */ /* 0x000fe40001800000 */
[----:B------:R-:W-:Y:S02]  /*0740*/  ISETP.NE.AND P1, PT, R15, RZ, P1 ;  /* 0x000000ff0f00720c */ /* 0x000fe40000f25270 */
[----:B------:R-:W-:Y:S02]  /*0750*/  SHF.R.U32.HI R3, RZ, R3, R12 ;  /* 0x00000003ff037219 */ /* 0x000fe4000001160c */
[----:B------:R-:W-:-:S02]  /*0760*/  PLOP3.LUT P0, PT, P0, P1, PT, 0xf8, 0x8f ;  /* 0x00000000008f781c */ /* 0x000fc40000703f70 */
[----:B------:R-:W-:Y:S02]  /*0770*/  SHF.R.U32.HI R15, RZ, 0x1, R3 ;  /* 0x00000001ff0f7819 */ /* 0x000fe40000011603 */
[----:B------:R-:W-:-:S04]  /*0780*/  SEL R10, RZ, 0x1, !P0 ;  /* 0x00000001ff0a7807 */ /* 0x000fc80004000000 */
[----:B------:R-:W-:-:S04]  /*0790*/  LOP3.LUT R10, R10, 0x1, R15, 0xf8, !PT ;  /* 0x000000010a0a7812 */ /* 0x000fc800078ef80f */
[----:B------:R-:W-:-:S05]  /*07a0*/  LOP3.LUT R10, R10, R3, RZ, 0xc0, !PT ;  /* 0x000000030a0a7212 */ /* 0x000fca00078ec0ff */
[----:B------:R-:W-:-:S05]  /*07b0*/  IMAD.IADD R15, R15, 0x1, R10 ;  /* 0x000000010f0f7824 */ /* 0x000fca00078e020a */
[----:B------:R-:W-:Y:S01]  /*07c0*/  LOP3.LUT R0, R15, R0, RZ, 0xfc, !PT ;  /* 0x000000000f007212 */ /* 0x000fe200078efcff */
[----:B------:R-:W-:Y:S06]  /*07d0*/  BRA `(.L_x_316) ;  /* 0x0000000000107947 */ /* 0x000fec0003800000 */
.L_x_315:
[----:B------:R-:W-:-:S04]  /*07e0*/  LOP3.LUT R0, R0, 0x80000000, RZ, 0xc0, !PT ;  /* 0x8000000000007812 */ /* 0x000fc800078ec0ff */
[----:B------:R-:W-:Y:S01]  /*07f0*/  LOP3.LUT R0, R0, 0x7f800000, RZ, 0xfc, !PT ;  /* 0x7f80000000007812 */ /* 0x000fe200078efcff */
[----:B------:R-:W-:Y:S06]  /*0800*/  BRA `(.L_x_316) ;  /* 0x0000000000047947 */ /* 0x000fec0003800000 */
.L_x_314:
[----:B------:R-:W-:-:S07]  /*0810*/  IMAD R0, R15, 0x800000, R0 ;  /* 0x008000000f007824 */ /* 0x000fce00078e0200 */
.L_x_316:
[----:B------:R-:W-:Y:S05]  /*0820*/  BSYNC.RECONVERGENT B2 ;  /* 0x0000000000027941 */ /* 0x000fea0003800200 */
.L_x_313:
[----:B------:R-:W-:Y:S05]  /*0830*/  BRA `(.L_x_317) ;  /* 0x0000000000207947 */ /* 0x000fea0003800000 */
.L_x_312:
[----:B------:R-:W-:-:S04]  /*0840*/  LOP3.LUT R0, R15, 0x80000000, R14, 0x48, !PT ;  /* 0x800000000f007812 */ /* 0x000fc800078e480e */
[----:B------:R-:W-:Y:S01]  /*0850*/  LOP3.LUT R0, R0, 0x7f800000, RZ, 0xfc, !PT ;  /* 0x7f80000000007812 */ /* 0x000fe200078efcff */
[----:B------:R-:W-:Y:S06]  /*0860*/  BRA `(.L_x_317) ;  /* 0x0000000000147947 */ /* 0x000fec0003800000 */
.L_x_311:
[----:B------:R-:W-:Y:S01]  /*0870*/  LOP3.LUT R0, R15, 0x80000000, R14, 0x48, !PT ;  /* 0x800000000f007812 */ /* 0x000fe200078e480e */
[----:B------:R-:W-:Y:S06]  /*0880*/  BRA `(.L_x_317) ;  /* 0x00000000000c7947 */ /* 0x000fec0003800000 */
.L_x_310:
[----:B------:R-:W0:Y:S01]  /*0890*/  MUFU.RSQ R0, -QNAN ;  /* 0xffc0000000007908 */ /* 0x000e220000001400 */
[----:B------:R-:W-:Y:S05]  /*08a0*/  BRA `(.L_x_317) ;  /* 0x0000000000047947 */ /* 0x000fea0003800000 */
.L_x_309:
[----:B------:R-:W-:-:S07]  /*08b0*/  FADD.FTZ R0, R0, R3 ;  /* 0x0000000300007221 */ /* 0x000fce0000010000 */
.L_x_317:
[----:B------:R-:W-:Y:S05]  /*08c0*/  BSYNC.RECONVERGENT B1 ;  /* 0x0000000000017941 */ /* 0x000fea0003800200 */
.L_x_307:
[----:B------:R-:W-:-:S04]  /*08d0*/  IMAD.MOV.U32 R3, RZ, RZ, 0x0 ;  /* 0x00000000ff037424 */ /* 0x000fc800078e00ff */
[----:B0-----:R-:W-:Y:S05]  /*08e0*/  RET.REL.NODEC R2 `(_Z14divide_vectorsPfS_S_i) ;  /* 0xfffffff402c47950 */ /* 0x001fea0003c3ffff */
.L_x_318:
        /* <DEDUP_REMOVED lines=9> */
.L_x_327:


//--------------------- .text._Z13square_vectorPfS_i --------------------------
	.section	.text._Z13square_vectorPfS_i,"ax",@progbits
	.align	128
        .global         _Z13square_vectorPfS_i
        .type           _Z13square_vectorPfS_i,@function
        .size           _Z13square_vectorPfS_i,(.L_x_334 - _Z13square_vectorPfS_i)
        .other          _Z13square_vectorPfS_i,@"STO_CUDA_ENTRY STV_DEFAULT"
_Z13square_vectorPfS_i:
.text._Z13square_vectorPfS_i:
        /* <DEDUP_REMOVED lines=12> */
[----:B-1----:R-:W-:-:S12]  /*00c0*/  UIMAD UR4, UR4, UR5, URZ ;  /* 0x00000005040472a4 */ /* 0x002fd8000f8e02ff */
.L_x_319:
[----:B0-----:R-:W-:-:S06]  /*00d0*/  IMAD.WIDE R2, R0, 0x4, R6 ;  /* 0x0000000400027825 */ /* 0x001fcc00078e0206 */
[----:B--2---:R-:W2:Y:S01]  /*00e0*/  LDG.E R2, desc[UR6][R2.64] ;  /* 0x0000000602027981 */ /* 0x004ea2000c1e1900 */
[C---:B-1-3--:R-:W-:Y:S01]  /*00f0*/  IMAD.WIDE R4, R0.reuse, 0x4, R8 ;  /* 0x0000000400047825 */ /* 0x04afe200078e0208 */
[----:B------:R-:W-:-:S04]  /*0100*/  IADD3 R0, PT, PT, R0, UR4, RZ ;  /* 0x0000000400007c10 */ /* 0x000fc8000fffe0ff */
[----:B------:R-:W-:Y:S01]  /*0110*/  ISETP.GE.AND P0, PT, R0, UR8, PT ;  /* 0x0000000800007c0c */ /* 0x000fe2000bf06270 */
[----:B--2---:R-:W-:-:S05]  /*0120*/  FMUL R11, R2, R2 ;  /* 0x00000002020b7220 */ /* 0x004fca0000400000 */
[----:B------:R1:W-:Y:S07]  /*0130*/  STG.E desc[UR6][R4.64], R11 ;  /* 0x0000000b04007986 */ /* 0x0003ee000c101906 */
[----:B------:R-:W-:Y:S05]  /*0140*/  @!P0 BRA `(.L_x_319) ;  /* 0xfffffffc00e08947 */ /* 0x000fea000383ffff */
[----:B------:R-:W-:Y:S05]  /*0150*/  EXIT ;  /* 0x000000000000794d */ /* 0x000fea0003800000 */
.L_x_320:
        /* <DEDUP_REMOVED lines=10> */
.L_x_334:


//--------------------- .text._Z10fill_valuePfif  --------------------------
	.section	.text._Z10fill_valuePfif,"ax",@progbits
	.align	128
        .global         _Z10fill_valuePfif
        .type           _Z10fill_valuePfif,@function
        .size           _Z10fill_valuePfif,(.L_x_335 - _Z10fill_valuePfif)
        .other          _Z10fill_valuePfif,@"STO_CUDA_ENTRY STV_DEFAULT"
_Z10fill_valuePfif:
.text._Z10fill_valuePfif:
        /* <DEDUP_REMOVED lines=11> */
[----:B------:R-:W3:Y:S01]  /*00b0*/  LDC.64 R4, c[0x0][0x380] ;  /* 0x0000e000ff047b82 */ /* 0x000ee20000000a00 */
[----:B-1----:R-:W-:-:S12]  /*00c0*/  UIMAD UR4, UR4, UR5, URZ ;  /* 0x00000005040472a4 */ /* 0x002fd8000f8e02ff */
.L_x_321:
[C---:B---3--:R-:W-:Y:S01]  /*00d0*/  IMAD.WIDE R2, R0.reuse, 0x4, R4 ;  /* 0x0000000400027825 */ /* 0x048fe200078e0204 */
[----:B------:R-:W-:-:S04]  /*00e0*/  IADD3 R0, PT, PT, R0, UR4, RZ ;  /* 0x0000000400007c10 */ /* 0x000fc8000fffe0ff */
[----:B0-2---:R1:W-:Y:S01]  /*00f0*/  STG.E desc[UR6][R2.64], R7 ;  /* 0x0000000702007986 */ /* 0x0053e2000c101906 */
[----:B------:R-:W-:-:S13]  /*0100*/  ISETP.GE.AND P0, PT, R0, UR8, PT ;  /* 0x0000000800007c0c */ /* 0x000fda000bf06270 */
[----:B-1----:R-:W-:Y:S05]  /*0110*/  @!P0 BRA `(.L_x_321) ;  /* 0xfffffffc00ec8947 */ /* 0x002fea000383ffff */
[----:B------:R-:W-:Y:S05]  /*0120*/  EXIT ;  /* 0x000000000000794d */ /* 0x000fea0003800000 */
.L_x_322:
        /* <DEDUP_REMOVED lines=13> */
.L_x_335:


//--------------------- .nv.global.init           --------------------------
	.section	.nv.global.init,"aw",@progbits
.nv.global.init:
	.type		$str,@object
	.size		$str,($str$1 - $str)
$str:
        /*0000*/ 	.byte	0x76, 0x65, 0x63, 0x5b, 0x25, 0x64, 0x5d, 0x20, 0x3d, 0x20, 0x25, 0x66, 0x0a, 0x00
	.type		$str$1,@object
	.size		$str$1,(.L_2 - $str$1)
$str$1:
        /*000e*/ 	.byte	0x76, 0x65, 0x63, 0x5b, 0x25, 0x64, 0x5d, 0x20, 0x3d, 0x20, 0x25, 0x64, 0x0a, 0x00
.L_2:


//--------------------- .nv.shared.reserved.0     --------------------------
	.section	.nv.shared.reserved.0,"aw",@nobits
	.weak		__nv_reservedSMEM_offset_0_alias
	.size		__nv_reservedSMEM_offset_0_alias, 0, 64
	.other		__nv_reservedSMEM_offset_0_alias,@"STO_CUDA_RESERVED_SHARED STV_DEFAULT"
__nv_reservedSMEM_offset_0_alias:
	.zero		0
	.zero		64


//--------------------- .nv.global                --------------------------
	.section	.nv.global,"aw",@nobits
	.align	8
.nv.global:
	.type		handle,@object
	.size		handle,(.L_0 - handle)
handle:
	.zero		8
.L_0:


//--------------------- .nv.constant0._Z22match_pursuit_streamediPiS_PfS0_S0_S0_S0_S0_S0_S0_S0_S0_S0_S_S0_S_ --------------------------
	.section	.nv.constant0._Z22match_pursuit_streamediPiS_PfS0_S0_S0_S0_S0_S0_S0_S0_S0_S0_S_S0_S_,"a",@progbits
	.sectionflags	@""
	.align	4
.nv.constant0._Z22match_pursuit_streamediPiS_PfS0_S0_S0_S0_S0_S0_S0_S0_S0_S0_S_S0_S_:
	.zero		1032


//--------------------- .nv.constant0._Z13match_pursuitPiS_PfS0_S0_S0_S0_S0_S0_S0_S0_S0_S0_S_S0_S_S_S0_S_S_ --------------------------
	.section	.nv.constant0._Z13match_pursuitPiS_PfS0_S0_S0_S0_S0_S0_S0_S0_S0_S0_S_S0_S_S_S0_S_S_,"a",@progbits
	.sectionflags	@""
	.align	4
.nv.constant0._Z13match_pursuitPiS_PfS0_S0_S0_S0_S0_S0_S0_S0_S0_S0_S_S0_S_S_S0_S_S_:
	.zero		1056


//--------------------- .nv.constant0._Z13print_vec_intPii --------------------------
	.section	.nv.constant0._Z13print_vec_intPii,"a",@progbits
	.sectionflags	@""
	.align	4
.nv.constant0._Z13print_vec_intPii:
	.zero		908


//--------------------- .nv.constant0._Z9print_vecPfi --------------------------
	.section	.nv.constant0._Z9print_vecPfi,"a",@progbits
	.sectionflags	@""
	.align	4
.nv.constant0._Z9print_vecPfi:
	.zero		908


//--------------------- .nv.constant0._Z12fill_indexedPfPifi --------------------------
	.section	.nv.constant0._Z12fill_indexedPfPifi,"a",@progbits
	.sectionflags	@""
	.align	4
.nv.constant0._Z12fill_indexedPfPifi:
	.zero		920


//--------------------- .nv.constant0._Z14divide_vectorsPfS_S_i --------------------------
	.section	.nv.constant0._Z14divide_vectorsPfS_S_i,"a",@progbits
	.sectionflags	@""
	.align	4
.nv.constant0._Z14divide_vectorsPfS_S_i:
	.zero		924


//--------------------- .nv.constant0._Z13square_vectorPfS_i --------------------------
	.section	.nv.constant0._Z13square_vectorPfS_i,"a",@progbits
	.sectionflags	@""
	.align	4
.nv.constant0._Z13square_vectorPfS_i:
	.zero		916


//--------------------- .nv.constant0._Z10fill_valuePfif --------------------------
	.section	.nv.constant0._Z10fill_valuePfif,"a",@progbits
	.sectionflags	@""
	.align	4
.nv.constant0._Z10fill_valuePfif:
	.zero		912


//--------------------- SYMBOLS --------------------------

	.type		.nv.reservedSmem.offset0,@object
	.size		.nv.reservedSmem.offset0,0x4
	.type		vprintf,@function
